	.target	sm_103a

	.elftype	@"ET_EXEC"


//--------------------- .note.nv.tkinfo           --------------------------
	.section	.note.nv.tkinfo,"",@"SHT_NOTE"
	.sectionflags	@"SHF_NOTE_NV_TKINFO"
	.tkinfo
        /*0018*/ 	.word	0x00000002
        /*0030*/ 	.string	""
        /*0030*/ 	.string	"ptxas"
        /*0030*/ 	.string	"Cuda compilation tools, release 13.0, V13.0.88"
        /*0030*/ 	.string	"Build cuda_13.0.r13.0/compiler.36424714_0"
        /*0030*/ 	.string	"-arch sm_103a -m 64 "



//--------------------- .note.nv.cuinfo           --------------------------
	.section	.note.nv.cuinfo,"",@"SHT_NOTE"
	.sectionflags	@"SHF_NOTE_NV_CUINFO"
        /*0018*/ 	.short	0x0002
        /*001a*/ 	.short	0x0067
        /*001c*/ 	.short	0x0082
	.zero		2


//--------------------- .nv.info                  --------------------------
	.section	.nv.info,"",@"SHT_CUDA_INFO"
	.align	4


	//----- nvinfo : EIATTR_REGCOUNT
	.align		4
        /*0000*/ 	.byte	0x04, 0x2f
        /*0002*/ 	.short	(.L_12 - .L_11)
	.align		4
.L_11:
        /*0004*/ 	.word	index@(_ZN7cutlass13device_kernelIN5flash11enable_sm90INS1_16FlashAttnFwdSm90INS1_25CollectiveMainloopFwdSm90ILi2EN4cute5tupleIJNS5_1CILi1EEES8_S8_EEENS6_IJNS7_ILi128EEENS7_ILi96EEENS7_ILi64EEEEEELi256ENS_6half_tEfNS_4arch4Sm90ELb1ELb0ELb1ELb1ELb1ELb1ELb1ELb1ELb0ELb1ELb1ELb0EEENS1_21CollectiveEpilogueFwdINS6_IJSA_NS7_ILi256EEESB_EEES9_SE_SG_Li256ELb1ELb1ELb1ELb0EEENS1_36VarlenDynamicPersistentTileSchedulerILi128ELi96ELi256ELi128ELb1ELb1ELb1ELb1ELb1ELb1EEEEEEEEEvNT_6ParamsE)
        /*0008*/ 	.word	0x00000004


	//----- nvinfo : EIATTR_FRAME_SIZE
	.align		4
.L_12:
        /*000c*/ 	.byte	0x04, 0x11
        /*000e*/ 	.short	(.L_14 - .L_13)
	.align		4
.L_13:
        /*0010*/ 	.word	index@(_ZN7cutlass13device_kernelIN5flash11enable_sm90INS1_16FlashAttnFwdSm90INS1_25CollectiveMainloopFwdSm90ILi2EN4cute5tupleIJNS5_1CILi1EEES8_S8_EEENS6_IJNS7_ILi128EEENS7_ILi96EEENS7_ILi64EEEEEELi256ENS_6half_tEfNS_4arch4Sm90ELb1ELb0ELb1ELb1ELb1ELb1ELb1ELb1ELb0ELb1ELb1ELb0EEENS1_21CollectiveEpilogueFwdINS6_IJSA_NS7_ILi256EEESB_EEES9_SE_SG_Li256ELb1ELb1ELb1ELb0EEENS1_36VarlenDynamicPersistentTileSchedulerILi128ELi96ELi256ELi128ELb1ELb1ELb1ELb1ELb1ELb1EEEEEEEEEvNT_6ParamsE)
        /*0014*/ 	.word	0x00000000


	//----- nvinfo : EIATTR_REGCOUNT
	.align		4
.L_14:
        /*0018*/ 	.byte	0x04, 0x2f
        /*001a*/ 	.short	(.L_16 - .L_15)
	.align		4
.L_15:
        /*001c*/ 	.word	index@(_ZN7cutlass13device_kernelIN5flash11enable_sm90INS1_16FlashAttnFwdSm90INS1_25CollectiveMainloopFwdSm90ILi2EN4cute5tupleIJNS5_1CILi1EEES8_S8_EEENS6_IJNS7_ILi128EEENS7_ILi96EEENS7_ILi64EEEEEELi256ENS_6half_tEfNS_4arch4Sm90ELb1ELb0ELb1ELb1ELb1ELb0ELb1ELb1ELb0ELb1ELb1ELb0EEENS1_21CollectiveEpilogueFwdINS6_IJSA_NS7_ILi256EEESB_EEES9_SE_SG_Li256ELb1ELb1ELb1ELb0EEENS1_36VarlenDynamicPersistentTileSchedulerILi128ELi96ELi256ELi128ELb1ELb1ELb1ELb1ELb1ELb1EEEEEEEEEvNT_6ParamsE)
        /*0020*/ 	.word	0x00000004


	//----- nvinfo : EIATTR_FRAME_SIZE
	.align		4
.L_16:
        /*0024*/ 	.byte	0x04, 0x11
        /*0026*/ 	.short	(.L_18 - .L_17)
	.align		4
.L_17:
        /*0028*/ 	.word	index@(_ZN7cutlass13device_kernelIN5flash11enable_sm90INS1_16FlashAttnFwdSm90INS1_25CollectiveMainloopFwdSm90ILi2EN4cute5tupleIJNS5_1CILi1EEES8_S8_EEENS6_IJNS7_ILi128EEENS7_ILi96EEENS7_ILi64EEEEEELi256ENS_6half_tEfNS_4arch4Sm90ELb1ELb0ELb1ELb1ELb1ELb0ELb1ELb1ELb0ELb1ELb1ELb0EEENS1_21CollectiveEpilogueFwdINS6_IJSA_NS7_ILi256EEESB_EEES9_SE_SG_Li256ELb1ELb1ELb1ELb0EEENS1_36VarlenDynamicPersistentTileSchedulerILi128ELi96ELi256ELi128ELb1ELb1ELb1ELb1ELb1ELb1EEEEEEEEEvNT_6ParamsE)
        /*002c*/ 	.word	0x00000000


	//----- nvinfo : EIATTR_REGCOUNT
	.align		4
.L_18:
        /*0030*/ 	.byte	0x04, 0x2f
        /*0032*/ 	.short	(.L_20 - .L_19)
	.align		4
.L_19:
        /*0034*/ 	.word	index@(_ZN7cutlass13device_kernelIN5flash11enable_sm90INS1_16FlashAttnFwdSm90INS1_25CollectiveMainloopFwdSm90ILi2EN4cute5tupleIJNS5_1CILi1EEES8_S8_EEENS6_IJNS7_ILi128EEENS7_ILi96EEENS7_ILi64EEEEEELi256ENS_6half_tEfNS_4arch4Sm90ELb1ELb0ELb1ELb1ELb1ELb1ELb0ELb1ELb0ELb1ELb1ELb0EEENS1_21CollectiveEpilogueFwdINS6_IJSA_NS7_ILi256EEESB_EEES9_SE_SG_Li256ELb1ELb1ELb1ELb0EEENS1_36VarlenDynamicPersistentTileSchedulerILi128ELi96ELi256ELi128ELb1ELb1ELb1ELb1ELb1ELb1EEEEEEEEEvNT_6ParamsE)
        /*0038*/ 	.word	0x00000004


	//----- nvinfo : EIATTR_FRAME_SIZE
	.align		4
.L_20:
        /*003c*/ 	.byte	0x04, 0x11
        /*003e*/ 	.short	(.L_22 - .L_21)
	.align		4
.L_21:
        /*0040*/ 	.word	index@(_ZN7cutlass13device_kernelIN5flash11enable_sm90INS1_16FlashAttnFwdSm90INS1_25CollectiveMainloopFwdSm90ILi2EN4cute5tupleIJNS5_1CILi1EEES8_S8_EEENS6_IJNS7_ILi128EEENS7_ILi96EEENS7_ILi64EEEEEELi256ENS_6half_tEfNS_4arch4Sm90ELb1ELb0ELb1ELb1ELb1ELb1ELb0ELb1ELb0ELb1ELb1ELb0EEENS1_21CollectiveEpilogueFwdINS6_IJSA_NS7_ILi256EEESB_EEES9_SE_SG_Li256ELb1ELb1ELb1ELb0EEENS1_36VarlenDynamicPersistentTileSchedulerILi128ELi96ELi256ELi128ELb1ELb1ELb1ELb1ELb1ELb1EEEEEEEEEvNT_6ParamsE)
        /*0044*/ 	.word	0x00000000


	//----- nvinfo : EIATTR_REGCOUNT
	.align		4
.L_22:
        /*0048*/ 	.byte	0x04, 0x2f
        /*004a*/ 	.short	(.L_24 - .L_23)
	.align		4
.L_23:
        /*004c*/ 	.word	index@(_ZN7cutlass13device_kernelIN5flash11enable_sm90INS1_16FlashAttnFwdSm90INS1_25CollectiveMainloopFwdSm90ILi2EN4cute5tupleIJNS5_1CILi1EEES8_S8_EEENS6_IJNS7_ILi128EEENS7_ILi96EEENS7_ILi64EEEEEELi256ENS_6half_tEfNS_4arch4Sm90ELb1ELb0ELb1ELb1ELb1ELb0ELb0ELb1ELb0ELb1ELb1ELb0EEENS1_21CollectiveEpilogueFwdINS6_IJSA_NS7_ILi256EEESB_EEES9_SE_SG_Li256ELb1ELb1ELb1ELb0EEENS1_36VarlenDynamicPersistentTileSchedulerILi128ELi96ELi256ELi128ELb1ELb1ELb1ELb1ELb1ELb1EEEEEEEEEvNT_6ParamsE)
        /*0050*/ 	.word	0x00000004


	//----- nvinfo : EIATTR_FRAME_SIZE
	.align		4
.L_24:
        /*0054*/ 	.byte	0x04, 0x11
        /*0056*/ 	.short	(.L_26 - .L_25)
	.align		4
.L_25:
        /*0058*/ 	.word	index@(_ZN7cutlass13device_kernelIN5flash11enable_sm90INS1_16FlashAttnFwdSm90INS1_25CollectiveMainloopFwdSm90ILi2EN4cute5tupleIJNS5_1CILi1EEES8_S8_EEENS6_IJNS7_ILi128EEENS7_ILi96EEENS7_ILi64EEEEEELi256ENS_6half_tEfNS_4arch4Sm90ELb1ELb0ELb1ELb1ELb1ELb0ELb0ELb1ELb0ELb1ELb1ELb0EEENS1_21CollectiveEpilogueFwdINS6_IJSA_NS7_ILi256EEESB_EEES9_SE_SG_Li256ELb1ELb1ELb1ELb0EEENS1_36VarlenDynamicPersistentTileSchedulerILi128ELi96ELi256ELi128ELb1ELb1ELb1ELb1ELb1ELb1EEEEEEEEEvNT_6ParamsE)
        /*005c*/ 	.word	0x00000000


	//----- nvinfo : EIATTR_REGCOUNT
	.align		4
.L_26:
        /*0060*/ 	.byte	0x04, 0x2f
        /*0062*/ 	.short	(.L_28 - .L_27)
	.align		4
.L_27:
        /*0064*/ 	.word	index@(_ZN7cutlass13device_kernelIN5flash11enable_sm90INS1_16FlashAttnFwdSm90INS1_25CollectiveMainloopFwdSm90ILi2EN4cute5tupleIJNS5_1CILi1EEES8_S8_EEENS6_IJNS7_ILi128EEENS7_ILi96EEENS7_ILi64EEEEEELi256ENS_6half_tEfNS_4arch4Sm90ELb1ELb0ELb1ELb0ELb1ELb0ELb1ELb1ELb0ELb1ELb1ELb0EEENS1_21CollectiveEpilogueFwdINS6_IJSA_NS7_ILi256EEESB_EEES9_SE_SG_Li256ELb0ELb1ELb1ELb0EEENS1_19SingleTileSchedulerILb0ELb1ELb1ELi128EEEEEEEEEvNT_6ParamsE)
        /*0068*/ 	.word	0x00000004


	//----- nvinfo : EIATTR_FRAME_SIZE
	.align		4
.L_28:
        /*006c*/ 	.byte	0x04, 0x11
        /*006e*/ 	.short	(.L_30 - .L_29)
	.align		4
.L_29:
        /*0070*/ 	.word	index@(_ZN7cutlass13device_kernelIN5flash11enable_sm90INS1_16FlashAttnFwdSm90INS1_25CollectiveMainloopFwdSm90ILi2EN4cute5tupleIJNS5_1CILi1EEES8_S8_EEENS6_IJNS7_ILi128EEENS7_ILi96EEENS7_ILi64EEEEEELi256ENS_6half_tEfNS_4arch4Sm90ELb1ELb0ELb1ELb0ELb1ELb0ELb1ELb1ELb0ELb1ELb1ELb0EEENS1_21CollectiveEpilogueFwdINS6_IJSA_NS7_ILi256EEESB_EEES9_SE_SG_Li256ELb0ELb1ELb1ELb0EEENS1_19SingleTileSchedulerILb0ELb1ELb1ELi128EEEEEEEEEvNT_6ParamsE)
        /*0074*/ 	.word	0x00000000


	//----- nvinfo : EIATTR_REGCOUNT
	.align		4
.L_30:
        /*0078*/ 	.byte	0x04, 0x2f
        /*007a*/ 	.short	(.L_32 - .L_31)
	.align		4
.L_31:
        /*007c*/ 	.word	index@(_ZN7cutlass13device_kernelIN5flash11enable_sm90INS1_16FlashAttnFwdSm90INS1_25CollectiveMainloopFwdSm90ILi2EN4cute5tupleIJNS5_1CILi1EEES8_S8_EEENS6_IJNS7_ILi128EEENS7_ILi96EEENS7_ILi64EEEEEELi256ENS_6half_tEfNS_4arch4Sm90ELb1ELb0ELb1ELb0ELb1ELb0ELb0ELb1ELb0ELb1ELb1ELb0EEENS1_21CollectiveEpilogueFwdINS6_IJSA_NS7_ILi256EEESB_EEES9_SE_SG_Li256ELb0ELb1ELb1ELb0EEENS1_19SingleTileSchedulerILb0ELb1ELb1ELi128EEEEEEEEEvNT_6ParamsE)
        /*0080*/ 	.word	0x00000004


	//----- nvinfo : EIATTR_FRAME_SIZE
	.align		4
.L_32:
        /*0084*/ 	.byte	0x04, 0x11
        /*0086*/ 	.short	(.L_34 - .L_33)
	.align		4
.L_33:
        /*0088*/ 	.word	index@(_ZN7cutlass13device_kernelIN5flash11enable_sm90INS1_16FlashAttnFwdSm90INS1_25CollectiveMainloopFwdSm90ILi2EN4cute5tupleIJNS5_1CILi1EEES8_S8_EEENS6_IJNS7_ILi128EEENS7_ILi96EEENS7_ILi64EEEEEELi256ENS_6half_tEfNS_4arch4Sm90ELb1ELb0ELb1ELb0ELb1ELb0ELb0ELb1ELb0ELb1ELb1ELb0EEENS1_21CollectiveEpilogueFwdINS6_IJSA_NS7_ILi256EEESB_EEES9_SE_SG_Li256ELb0ELb1ELb1ELb0EEENS1_19SingleTileSchedulerILb0ELb1ELb1ELi128EEEEEEEEEvNT_6ParamsE)
        /*008c*/ 	.word	0x00000000


	//----- nvinfo : EIATTR_REGCOUNT
	.align		4
.L_34:
        /*0090*/ 	.byte	0x04, 0x2f
        /*0092*/ 	.short	(.L_36 - .L_35)
	.align		4
.L_35:
        /*0094*/ 	.word	index@(_ZN7cutlass13device_kernelIN5flash11enable_sm90INS1_16FlashAttnFwdSm90INS1_25CollectiveMainloopFwdSm90ILi2EN4cute5tupleIJNS5_1CILi1EEES8_S8_EEENS6_IJNS7_ILi128EEENS7_ILi96EEENS7_ILi64EEEEEELi256ENS_6half_tEfNS_4arch4Sm90ELb0ELb1ELb1ELb1ELb1ELb1ELb1ELb1ELb0ELb1ELb1ELb0EEENS1_21CollectiveEpilogueFwdINS6_IJSA_NS7_ILi256EEESB_EEES9_SE_SG_Li256ELb1ELb1ELb1ELb0EEENS1_36VarlenDynamicPersistentTileSchedulerILi128ELi96ELi256ELi128ELb1ELb1ELb1ELb1ELb0ELb1EEEEEEEEEvNT_6ParamsE)
        /*0098*/ 	.word	0x00000004


	//----- nvinfo : EIATTR_FRAME_SIZE
	.align		4
.L_36:
        /*009c*/ 	.byte	0x04, 0x11
        /*009e*/ 	.short	(.L_38 - .L_37)
	.align		4
.L_37:
        /*00a0*/ 	.word	index@(_ZN7cutlass13device_kernelIN5flash11enable_sm90INS1_16FlashAttnFwdSm90INS1_25CollectiveMainloopFwdSm90ILi2EN4cute5tupleIJNS5_1CILi1EEES8_S8_EEENS6_IJNS7_ILi128EEENS7_ILi96EEENS7_ILi64EEEEEELi256ENS_6half_tEfNS_4arch4Sm90ELb0ELb1ELb1ELb1ELb1ELb1ELb1ELb1ELb0ELb1ELb1ELb0EEENS1_21CollectiveEpilogueFwdINS6_IJSA_NS7_ILi256EEESB_EEES9_SE_SG_Li256ELb1ELb1ELb1ELb0EEENS1_36VarlenDynamicPersistentTileSchedulerILi128ELi96ELi256ELi128ELb1ELb1ELb1ELb1ELb0ELb1EEEEEEEEEvNT_6ParamsE)
        /*00a4*/ 	.word	0x00000000


	//----- nvinfo : EIATTR_REGCOUNT
	.align		4
.L_38:
        /*00a8*/ 	.byte	0x04, 0x2f
        /*00aa*/ 	.short	(.L_40 - .L_39)
	.align		4
.L_39:
        /*00ac*/ 	.word	index@(_ZN7cutlass13device_kernelIN5flash11enable_sm90INS1_16FlashAttnFwdSm90INS1_25CollectiveMainloopFwdSm90ILi2EN4cute5tupleIJNS5_1CILi1EEES8_S8_EEENS6_IJNS7_ILi128EEENS7_ILi96EEENS7_ILi64EEEEEELi256ENS_6half_tEfNS_4arch4Sm90ELb0ELb1ELb1ELb1ELb1ELb0ELb1ELb1ELb0ELb1ELb1ELb0EEENS1_21CollectiveEpilogueFwdINS6_IJSA_NS7_ILi256EEESB_EEES9_SE_SG_Li256ELb1ELb1ELb1ELb0EEENS1_36VarlenDynamicPersistentTileSchedulerILi128ELi96ELi256ELi128ELb1ELb1ELb1ELb1ELb0ELb1EEEEEEEEEvNT_6ParamsE)
        /*00b0*/ 	.word	0x00000004


	//----- nvinfo : EIATTR_FRAME_SIZE
	.align		4
.L_40:
        /*00b4*/ 	.byte	0x04, 0x11
        /*00b6*/ 	.short	(.L_42 - .L_41)
	.align		4
.L_41:
        /*00b8*/ 	.word	index@(_ZN7cutlass13device_kernelIN5flash11enable_sm90INS1_16FlashAttnFwdSm90INS1_25CollectiveMainloopFwdSm90ILi2EN4cute5tupleIJNS5_1CILi1EEES8_S8_EEENS6_IJNS7_ILi128EEENS7_ILi96EEENS7_ILi64EEEEEELi256ENS_6half_tEfNS_4arch4Sm90ELb0ELb1ELb1ELb1ELb1ELb0ELb1ELb1ELb0ELb1ELb1ELb0EEENS1_21CollectiveEpilogueFwdINS6_IJSA_NS7_ILi256EEESB_EEES9_SE_SG_Li256ELb1ELb1ELb1ELb0EEENS1_36VarlenDynamicPersistentTileSchedulerILi128ELi96ELi256ELi128ELb1ELb1ELb1ELb1ELb0ELb1EEEEEEEEEvNT_6ParamsE)
        /*00bc*/ 	.word	0x00000000


	//----- nvinfo : EIATTR_REGCOUNT
	.align		4
.L_42:
        /*00c0*/ 	.byte	0x04, 0x2f
        /*00c2*/ 	.short	(.L_44 - .L_43)
	.align		4
.L_43:
        /*00c4*/ 	.word	index@(_ZN7cutlass13device_kernelIN5flash11enable_sm90INS1_16FlashAttnFwdSm90INS1_25CollectiveMainloopFwdSm90ILi2EN4cute5tupleIJNS5_1CILi1EEES8_S8_EEENS6_IJNS7_ILi128EEENS7_ILi96EEENS7_ILi64EEEEEELi256ENS_6half_tEfNS_4arch4Sm90ELb0ELb1ELb1ELb1ELb1ELb1ELb0ELb1ELb0ELb1ELb1ELb0EEENS1_21CollectiveEpilogueFwdINS6_IJSA_NS7_ILi256EEESB_EEES9_SE_SG_Li256ELb1ELb1ELb1ELb0EEENS1_36VarlenDynamicPersistentTileSchedulerILi128ELi96ELi256ELi128ELb1ELb1ELb1ELb1ELb0ELb1EEEEEEEEEvNT_6ParamsE)
        /*00c8*/ 	.word	0x00000004


	//----- nvinfo : EIATTR_FRAME_SIZE
	.align		4
.L_44:
        /*00cc*/ 	.byte	0x04, 0x11
        /*00ce*/ 	.short	(.L_46 - .L_45)
	.align		4
.L_45:
        /*00d0*/ 	.word	index@(_ZN7cutlass13device_kernelIN5flash11enable_sm90INS1_16FlashAttnFwdSm90INS1_25CollectiveMainloopFwdSm90ILi2EN4cute5tupleIJNS5_1CILi1EEES8_S8_EEENS6_IJNS7_ILi128EEENS7_ILi96EEENS7_ILi64EEEEEELi256ENS_6half_tEfNS_4arch4Sm90ELb0ELb1ELb1ELb1ELb1ELb1ELb0ELb1ELb0ELb1ELb1ELb0EEENS1_21CollectiveEpilogueFwdINS6_IJSA_NS7_ILi256EEESB_EEES9_SE_SG_Li256ELb1ELb1ELb1ELb0EEENS1_36VarlenDynamicPersistentTileSchedulerILi128ELi96ELi256ELi128ELb1ELb1ELb1ELb1ELb0ELb1EEEEEEEEEvNT_6ParamsE)
        /*00d4*/ 	.word	0x00000000


	//----- nvinfo : EIATTR_REGCOUNT
	.align		4
.L_46:
        /*00d8*/ 	.byte	0x04, 0x2f
        /*00da*/ 	.short	(.L_48 - .L_47)
	.align		4
.L_47:
        /*00dc*/ 	.word	index@(_ZN7cutlass13device_kernelIN5flash11enable_sm90INS1_16FlashAttnFwdSm90INS1_25CollectiveMainloopFwdSm90ILi2EN4cute5tupleIJNS5_1CILi1EEES8_S8_EEENS6_IJNS7_ILi128EEENS7_ILi96EEENS7_ILi64EEEEEELi256ENS_6half_tEfNS_4arch4Sm90ELb0ELb1ELb1ELb1ELb1ELb0ELb0ELb1ELb0ELb1ELb1ELb0EEENS1_21CollectiveEpilogueFwdINS6_IJSA_NS7_ILi256EEESB_EEES9_SE_SG_Li256ELb1ELb1ELb1ELb0EEENS1_36VarlenDynamicPersistentTileSchedulerILi128ELi96ELi256ELi128ELb1ELb1ELb1ELb1ELb0ELb1EEEEEEEEEvNT_6ParamsE)
        /*00e0*/ 	.word	0x00000004


	//----- nvinfo : EIATTR_FRAME_SIZE
	.align		4
.L_48:
        /*00e4*/ 	.byte	0x04, 0x11
        /*00e6*/ 	.short	(.L_50 - .L_49)
	.align		4
.L_49:
        /*00e8*/ 	.word	index@(_ZN7cutlass13device_kernelIN5flash11enable_sm90INS1_16FlashAttnFwdSm90INS1_25CollectiveMainloopFwdSm90ILi2EN4cute5tupleIJNS5_1CILi1EEES8_S8_EEENS6_IJNS7_ILi128EEENS7_ILi96EEENS7_ILi64EEEEEELi256ENS_6half_tEfNS_4arch4Sm90ELb0ELb1ELb1ELb1ELb1ELb0ELb0ELb1ELb0ELb1ELb1ELb0EEENS1_21CollectiveEpilogueFwdINS6_IJSA_NS7_ILi256EEESB_EEES9_SE_SG_Li256ELb1ELb1ELb1ELb0EEENS1_36VarlenDynamicPersistentTileSchedulerILi128ELi96ELi256ELi128ELb1ELb1ELb1ELb1ELb0ELb1EEEEEEEEEvNT_6ParamsE)
        /*00ec*/ 	.word	0x00000000


	//----- nvinfo : EIATTR_REGCOUNT
	.align		4
.L_50:
        /*00f0*/ 	.byte	0x04, 0x2f
        /*00f2*/ 	.short	(.L_52 - .L_51)
	.align		4
.L_51:
        /*00f4*/ 	.word	index@(_ZN7cutlass13device_kernelIN5flash11enable_sm90INS1_16FlashAttnFwdSm90INS1_25CollectiveMainloopFwdSm90ILi2EN4cute5tupleIJNS5_1CILi1EEES8_S8_EEENS6_IJNS7_ILi128EEENS7_ILi96EEENS7_ILi64EEEEEELi256ENS_6half_tEfNS_4arch4Sm90ELb0ELb1ELb1ELb0ELb1ELb0ELb1ELb1ELb0ELb1ELb1ELb0EEENS1_21CollectiveEpilogueFwdINS6_IJSA_NS7_ILi256EEESB_EEES9_SE_SG_Li256ELb0ELb1ELb1ELb0EEENS1_19SingleTileSchedulerILb0ELb1ELb1ELi128EEEEEEEEEvNT_6ParamsE)
        /*00f8*/ 	.word	0x00000004


	//----- nvinfo : EIATTR_FRAME_SIZE
	.align		4
.L_52:
        /*00fc*/ 	.byte	0x04, 0x11
        /*00fe*/ 	.short	(.L_54 - .L_53)
	.align		4
.L_53:
        /*0100*/ 	.word	index@(_ZN7cutlass13device_kernelIN5flash11enable_sm90INS1_16FlashAttnFwdSm90INS1_25CollectiveMainloopFwdSm90ILi2EN4cute5tupleIJNS5_1CILi1EEES8_S8_EEENS6_IJNS7_ILi128EEENS7_ILi96EEENS7_ILi64EEEEEELi256ENS_6half_tEfNS_4arch4Sm90ELb0ELb1ELb1ELb0ELb1ELb0ELb1ELb1ELb0ELb1ELb1ELb0EEENS1_21CollectiveEpilogueFwdINS6_IJSA_NS7_ILi256EEESB_EEES9_SE_SG_Li256ELb0ELb1ELb1ELb0EEENS1_19SingleTileSchedulerILb0ELb1ELb1ELi128EEEEEEEEEvNT_6ParamsE)
        /*0104*/ 	.word	0x00000000


	//----- nvinfo : EIATTR_REGCOUNT
	.align		4
.L_54:
        /*0108*/ 	.byte	0x04, 0x2f
        /*010a*/ 	.short	(.L_56 - .L_55)
	.align		4
.L_55:
        /*010c*/ 	.word	index@(_ZN7cutlass13device_kernelIN5flash11enable_sm90INS1_16FlashAttnFwdSm90INS1_25CollectiveMainloopFwdSm90ILi2EN4cute5tupleIJNS5_1CILi1EEES8_S8_EEENS6_IJNS7_ILi128EEENS7_ILi96EEENS7_ILi64EEEEEELi256ENS_6half_tEfNS_4arch4Sm90ELb0ELb1ELb1ELb0ELb1ELb0ELb0ELb1ELb0ELb1ELb1ELb0EEENS1_21CollectiveEpilogueFwdINS6_IJSA_NS7_ILi256EEESB_EEES9_SE_SG_Li256ELb0ELb1ELb1ELb0EEENS1_19SingleTileSchedulerILb0ELb1ELb1ELi128EEEEEEEEEvNT_6ParamsE)
        /*0110*/ 	.word	0x00000004


	//----- nvinfo : EIATTR_FRAME_SIZE
	.align		4
.L_56:
        /*0114*/ 	.byte	0x04, 0x11
        /*0116*/ 	.short	(.L_58 - .L_57)
	.align		4
.L_57:
        /*0118*/ 	.word	index@(_ZN7cutlass13device_kernelIN5flash11enable_sm90INS1_16FlashAttnFwdSm90INS1_25CollectiveMainloopFwdSm90ILi2EN4cute5tupleIJNS5_1CILi1EEES8_S8_EEENS6_IJNS7_ILi128EEENS7_ILi96EEENS7_ILi64EEEEEELi256ENS_6half_tEfNS_4arch4Sm90ELb0ELb1ELb1ELb0ELb1ELb0ELb0ELb1ELb0ELb1ELb1ELb0EEENS1_21CollectiveEpilogueFwdINS6_IJSA_NS7_ILi256EEESB_EEES9_SE_SG_Li256ELb0ELb1ELb1ELb0EEENS1_19SingleTileSchedulerILb0ELb1ELb1ELi128EEEEEEEEEvNT_6ParamsE)
        /*011c*/ 	.word	0x00000000


	//----- nvinfo : EIATTR_REGCOUNT
	.align		4
.L_58:
        /*0120*/ 	.byte	0x04, 0x2f
        /*0122*/ 	.short	(.L_60 - .L_59)
	.align		4
.L_59:
        /*0124*/ 	.word	index@(_ZN7cutlass13device_kernelIN5flash11enable_sm90INS1_16FlashAttnFwdSm90INS1_25CollectiveMainloopFwdSm90ILi2EN4cute5tupleIJNS5_1CILi1EEES8_S8_EEENS6_IJNS7_ILi128EEENS7_ILi96EEENS7_ILi64EEEEEELi256ENS_6half_tEfNS_4arch4Sm90ELb0ELb0ELb1ELb1ELb1ELb1ELb1ELb1ELb0ELb1ELb1ELb0EEENS1_21CollectiveEpilogueFwdINS6_IJSA_NS7_ILi256EEESB_EEES9_SE_SG_Li256ELb1ELb1ELb1ELb0EEENS1_36VarlenDynamicPersistentTileSchedulerILi128ELi96ELi256ELi128ELb1ELb1ELb1ELb0ELb1ELb1EEEEEEEEEvNT_6ParamsE)
        /*0128*/ 	.word	0x00000004


	//----- nvinfo : EIATTR_FRAME_SIZE
	.align		4
.L_60:
        /*012c*/ 	.byte	0x04, 0x11
        /*012e*/ 	.short	(.L_62 - .L_61)
	.align		4
.L_61:
        /*0130*/ 	.word	index@(_ZN7cutlass13device_kernelIN5flash11enable_sm90INS1_16FlashAttnFwdSm90INS1_25CollectiveMainloopFwdSm90ILi2EN4cute5tupleIJNS5_1CILi1EEES8_S8_EEENS6_IJNS7_ILi128EEENS7_ILi96EEENS7_ILi64EEEEEELi256ENS_6half_tEfNS_4arch4Sm90ELb0ELb0ELb1ELb1ELb1ELb1ELb1ELb1ELb0ELb1ELb1ELb0EEENS1_21CollectiveEpilogueFwdINS6_IJSA_NS7_ILi256EEESB_EEES9_SE_SG_Li256ELb1ELb1ELb1ELb0EEENS1_36VarlenDynamicPersistentTileSchedulerILi128ELi96ELi256ELi128ELb1ELb1ELb1ELb0ELb1ELb1EEEEEEEEEvNT_6ParamsE)
        /*0134*/ 	.word	0x00000000


	//----- nvinfo : EIATTR_REGCOUNT
	.align		4
.L_62:
        /*0138*/ 	.byte	0x04, 0x2f
        /*013a*/ 	.short	(.L_64 - .L_63)
	.align		4
.L_63:
        /*013c*/ 	.word	index@(_ZN7cutlass13device_kernelIN5flash11enable_sm90INS1_16FlashAttnFwdSm90INS1_25CollectiveMainloopFwdSm90ILi2EN4cute5tupleIJNS5_1CILi1EEES8_S8_EEENS6_IJNS7_ILi128EEENS7_ILi96EEENS7_ILi64EEEEEELi256ENS_6half_tEfNS_4arch4Sm90ELb0ELb0ELb1ELb1ELb1ELb0ELb1ELb1ELb0ELb1ELb1ELb0EEENS1_21CollectiveEpilogueFwdINS6_IJSA_NS7_ILi256EEESB_EEES9_SE_SG_Li256ELb1ELb1ELb1ELb0EEENS1_36VarlenDynamicPersistentTileSchedulerILi128ELi96ELi256ELi128ELb1ELb1ELb1ELb0ELb1ELb1EEEEEEEEEvNT_6ParamsE)
        /*0140*/ 	.word	0x00000004


	//----- nvinfo : EIATTR_FRAME_SIZE
	.align		4
.L_64:
        /*0144*/ 	.byte	0x04, 0x11
        /*0146*/ 	.short	(.L_66 - .L_65)
	.align		4
.L_65:
        /*0148*/ 	.word	index@(_ZN7cutlass13device_kernelIN5flash11enable_sm90INS1_16FlashAttnFwdSm90INS1_25CollectiveMainloopFwdSm90ILi2EN4cute5tupleIJNS5_1CILi1EEES8_S8_EEENS6_IJNS7_ILi128EEENS7_ILi96EEENS7_ILi64EEEEEELi256ENS_6half_tEfNS_4arch4Sm90ELb0ELb0ELb1ELb1ELb1ELb0ELb1ELb1ELb0ELb1ELb1ELb0EEENS1_21CollectiveEpilogueFwdINS6_IJSA_NS7_ILi256EEESB_EEES9_SE_SG_Li256ELb1ELb1ELb1ELb0EEENS1_36VarlenDynamicPersistentTileSchedulerILi128ELi96ELi256ELi128ELb1ELb1ELb1ELb0ELb1ELb1EEEEEEEEEvNT_6ParamsE)
        /*014c*/ 	.word	0x00000000


	//----- nvinfo : EIATTR_REGCOUNT
	.align		4
.L_66:
        /*0150*/ 	.byte	0x04, 0x2f
        /*0152*/ 	.short	(.L_68 - .L_67)
	.align		4
.L_67:
        /*0154*/ 	.word	index@(_ZN7cutlass13device_kernelIN5flash11enable_sm90INS1_16FlashAttnFwdSm90INS1_25CollectiveMainloopFwdSm90ILi2EN4cute5tupleIJNS5_1CILi1EEES8_S8_EEENS6_IJNS7_ILi128EEENS7_ILi96EEENS7_ILi64EEEEEELi256ENS_6half_tEfNS_4arch4Sm90ELb0ELb0ELb1ELb1ELb1ELb1ELb0ELb1ELb0ELb1ELb1ELb0EEENS1_21CollectiveEpilogueFwdINS6_IJSA_NS7_ILi256EEESB_EEES9_SE_SG_Li256ELb1ELb1ELb1ELb0EEENS1_36VarlenDynamicPersistentTileSchedulerILi128ELi96ELi256ELi128ELb1ELb1ELb1ELb0ELb1ELb1EEEEEEEEEvNT_6ParamsE)
        /*0158*/ 	.word	0x00000004


	//----- nvinfo : EIATTR_FRAME_SIZE
	.align		4
.L_68:
        /*015c*/ 	.byte	0x04, 0x11
        /*015e*/ 	.short	(.L_70 - .L_69)
	.align		4
.L_69:
        /*0160*/ 	.word	index@(_ZN7cutlass13device_kernelIN5flash11enable_sm90INS1_16FlashAttnFwdSm90INS1_25CollectiveMainloopFwdSm90ILi2EN4cute5tupleIJNS5_1CILi1EEES8_S8_EEENS6_IJNS7_ILi128EEENS7_ILi96EEENS7_ILi64EEEEEELi256ENS_6half_tEfNS_4arch4Sm90ELb0ELb0ELb1ELb1ELb1ELb1ELb0ELb1ELb0ELb1ELb1ELb0EEENS1_21CollectiveEpilogueFwdINS6_IJSA_NS7_ILi256EEESB_EEES9_SE_SG_Li256ELb1ELb1ELb1ELb0EEENS1_36VarlenDynamicPersistentTileSchedulerILi128ELi96ELi256ELi128ELb1ELb1ELb1ELb0ELb1ELb1EEEEEEEEEvNT_6ParamsE)
        /*0164*/ 	.word	0x00000000


	//----- nvinfo : EIATTR_REGCOUNT
	.align		4
.L_70:
        /*0168*/ 	.byte	0x04, 0x2f
        /*016a*/ 	.short	(.L_72 - .L_71)
	.align		4
.L_71:
        /*016c*/ 	.word	index@(_ZN7cutlass13device_kernelIN5flash11enable_sm90INS1_16FlashAttnFwdSm90INS1_25CollectiveMainloopFwdSm90ILi2EN4cute5tupleIJNS5_1CILi1EEES8_S8_EEENS6_IJNS7_ILi128EEENS7_ILi96EEENS7_ILi64EEEEEELi256ENS_6half_tEfNS_4arch4Sm90ELb0ELb0ELb1ELb1ELb1ELb0ELb0ELb1ELb0ELb1ELb1ELb0EEENS1_21CollectiveEpilogueFwdINS6_IJSA_NS7_ILi256EEESB_EEES9_SE_SG_Li256ELb1ELb1ELb1ELb0EEENS1_36VarlenDynamicPersistentTileSchedulerILi128ELi96ELi256ELi128ELb1ELb1ELb1ELb0ELb1ELb1EEEEEEEEEvNT_6ParamsE)
        /*0170*/ 	.word	0x00000004


	//----- nvinfo : EIATTR_FRAME_SIZE
	.align		4
.L_72:
        /*0174*/ 	.byte	0x04, 0x11
        /*0176*/ 	.short	(.L_74 - .L_73)
	.align		4
.L_73:
        /*0178*/ 	.word	index@(_ZN7cutlass13device_kernelIN5flash11enable_sm90INS1_16FlashAttnFwdSm90INS1_25CollectiveMainloopFwdSm90ILi2EN4cute5tupleIJNS5_1CILi1EEES8_S8_EEENS6_IJNS7_ILi128EEENS7_ILi96EEENS7_ILi64EEEEEELi256ENS_6half_tEfNS_4arch4Sm90ELb0ELb0ELb1ELb1ELb1ELb0ELb0ELb1ELb0ELb1ELb1ELb0EEENS1_21CollectiveEpilogueFwdINS6_IJSA_NS7_ILi256EEESB_EEES9_SE_SG_Li256ELb1ELb1ELb1ELb0EEENS1_36VarlenDynamicPersistentTileSchedulerILi128ELi96ELi256ELi128ELb1ELb1ELb1ELb0ELb1ELb1EEEEEEEEEvNT_6ParamsE)
        /*017c*/ 	.word	0x00000000


	//----- nvinfo : EIATTR_REGCOUNT
	.align		4
.L_74:
        /*0180*/ 	.byte	0x04, 0x2f
        /*0182*/ 	.short	(.L_76 - .L_75)
	.align		4
.L_75:
        /*0184*/ 	.word	index@(_ZN7cutlass13device_kernelIN5flash11enable_sm90INS1_16FlashAttnFwdSm90INS1_25CollectiveMainloopFwdSm90ILi2EN4cute5tupleIJNS5_1CILi1EEES8_S8_EEENS6_IJNS7_ILi128EEENS7_ILi96EEENS7_ILi64EEEEEELi256ENS_6half_tEfNS_4arch4Sm90ELb0ELb0ELb1ELb0ELb1ELb0ELb1ELb1ELb0ELb1ELb1ELb0EEENS1_21CollectiveEpilogueFwdINS6_IJSA_NS7_ILi256EEESB_EEES9_SE_SG_Li256ELb0ELb1ELb1ELb0EEENS1_19SingleTileSchedulerILb0ELb1ELb1ELi128EEEEEEEEEvNT_6ParamsE)
        /*0188*/ 	.word	0x00000004


	//----- nvinfo : EIATTR_FRAME_SIZE
	.align		4
.L_76:
        /*018c*/ 	.byte	0x04, 0x11
        /*018e*/ 	.short	(.L_78 - .L_77)
	.align		4
.L_77:
        /*0190*/ 	.word	index@(_ZN7cutlass13device_kernelIN5flash11enable_sm90INS1_16FlashAttnFwdSm90INS1_25CollectiveMainloopFwdSm90ILi2EN4cute5tupleIJNS5_1CILi1EEES8_S8_EEENS6_IJNS7_ILi128EEENS7_ILi96EEENS7_ILi64EEEEEELi256ENS_6half_tEfNS_4arch4Sm90ELb0ELb0ELb1ELb0ELb1ELb0ELb1ELb1ELb0ELb1ELb1ELb0EEENS1_21CollectiveEpilogueFwdINS6_IJSA_NS7_ILi256EEESB_EEES9_SE_SG_Li256ELb0ELb1ELb1ELb0EEENS1_19SingleTileSchedulerILb0ELb1ELb1ELi128EEEEEEEEEvNT_6ParamsE)
        /*0194*/ 	.word	0x00000000


	//----- nvinfo : EIATTR_REGCOUNT
	.align		4
.L_78:
        /*0198*/ 	.byte	0x04, 0x2f
        /*019a*/ 	.short	(.L_80 - .L_79)
	.align		4
.L_79:
        /*019c*/ 	.word	index@(_ZN7cutlass13device_kernelIN5flash11enable_sm90INS1_16FlashAttnFwdSm90INS1_25CollectiveMainloopFwdSm90ILi2EN4cute5tupleIJNS5_1CILi1EEES8_S8_EEENS6_IJNS7_ILi128EEENS7_ILi96EEENS7_ILi64EEEEEELi256ENS_6half_tEfNS_4arch4Sm90ELb0ELb0ELb1ELb0ELb1ELb0ELb0ELb1ELb0ELb1ELb1ELb0EEENS1_21CollectiveEpilogueFwdINS6_IJSA_NS7_ILi256EEESB_EEES9_SE_SG_Li256ELb0ELb1ELb1ELb0EEENS1_19SingleTileSchedulerILb0ELb1ELb1ELi128EEEEEEEEEvNT_6ParamsE)
        /*01a0*/ 	.word	0x00000004


	//----- nvinfo : EIATTR_FRAME_SIZE
	.align		4
.L_80:
        /*01a4*/ 	.byte	0x04, 0x11
        /*01a6*/ 	.short	(.L_82 - .L_81)
	.align		4
.L_81:
        /*01a8*/ 	.word	index@(_ZN7cutlass13device_kernelIN5flash11enable_sm90INS1_16FlashAttnFwdSm90INS1_25CollectiveMainloopFwdSm90ILi2EN4cute5tupleIJNS5_1CILi1EEES8_S8_EEENS6_IJNS7_ILi128EEENS7_ILi96EEENS7_ILi64EEEEEELi256ENS_6half_tEfNS_4arch4Sm90ELb0ELb0ELb1ELb0ELb1ELb0ELb0ELb1ELb0ELb1ELb1ELb0EEENS1_21CollectiveEpilogueFwdINS6_IJSA_NS7_ILi256EEESB_EEES9_SE_SG_Li256ELb0ELb1ELb1ELb0EEENS1_19SingleTileSchedulerILb0ELb1ELb1ELi128EEEEEEEEEvNT_6ParamsE)
        /*01ac*/ 	.word	0x00000000


	//----- nvinfo : EIATTR_REGCOUNT
	.align		4
.L_82:
        /*01b0*/ 	.byte	0x04, 0x2f
        /*01b2*/ 	.short	(.L_84 - .L_83)
	.align		4
.L_83:
        /*01b4*/ 	.word	index@(_ZN7cutlass13device_kernelIN5flash11enable_sm90INS1_16FlashAttnFwdSm90INS1_25CollectiveMainloopFwdSm90ILi2EN4cute5tupleIJNS5_1CILi1EEES8_S8_EEENS6_IJNS7_ILi64EEESA_SA_EEELi512ENS_6half_tEfNS_4arch4Sm90ELb1ELb0ELb1ELb1ELb1ELb1ELb1ELb0ELb0ELb1ELb1ELb0EEENS1_21CollectiveEpilogueFwdINS6_IJSA_NS7_ILi512EEESA_EEES9_SC_SE_Li256ELb1ELb1ELb1ELb0EEENS1_36VarlenDynamicPersistentTileSchedulerILi64ELi64ELi256ELi128ELb1ELb1ELb1ELb1ELb1ELb1EEEEEEEEEvNT_6ParamsE)
        /*01b8*/ 	.word	0x00000004


	//----- nvinfo : EIATTR_FRAME_SIZE
	.align		4
.L_84:
        /*01bc*/ 	.byte	0x04, 0x11
        /*01be*/ 	.short	(.L_86 - .L_85)
	.align		4
.L_85:
        /*01c0*/ 	.word	index@(_ZN7cutlass13device_kernelIN5flash11enable_sm90INS1_16FlashAttnFwdSm90INS1_25CollectiveMainloopFwdSm90ILi2EN4cute5tupleIJNS5_1CILi1EEES8_S8_EEENS6_IJNS7_ILi64EEESA_SA_EEELi512ENS_6half_tEfNS_4arch4Sm90ELb1ELb0ELb1ELb1ELb1ELb1ELb1ELb0ELb0ELb1ELb1ELb0EEENS1_21CollectiveEpilogueFwdINS6_IJSA_NS7_ILi512EEESA_EEES9_SC_SE_Li256ELb1ELb1ELb1ELb0EEENS1_36VarlenDynamicPersistentTileSchedulerILi64ELi64ELi256ELi128ELb1ELb1ELb1ELb1ELb1ELb1EEEEEEEEEvNT_6ParamsE)
        /*01c4*/ 	.word	0x00000000


	//----- nvinfo : EIATTR_REGCOUNT
	.align		4
.L_86:
        /*01c8*/ 	.byte	0x04, 0x2f
        /*01ca*/ 	.short	(.L_88 - .L_87)
	.align		4
.L_87:
        /*01cc*/ 	.word	index@(_ZN7cutlass13device_kernelIN5flash11enable_sm90INS1_16FlashAttnFwdSm90INS1_25CollectiveMainloopFwdSm90ILi2EN4cute5tupleIJNS5_1CILi1EEES8_S8_EEENS6_IJNS7_ILi64EEESA_SA_EEELi512ENS_6half_tEfNS_4arch4Sm90ELb1ELb0ELb1ELb1ELb1ELb0ELb1ELb0ELb0ELb1ELb1ELb0EEENS1_21CollectiveEpilogueFwdINS6_IJSA_NS7_ILi512EEESA_EEES9_SC_SE_Li256ELb1ELb1ELb1ELb0EEENS1_36VarlenDynamicPersistentTileSchedulerILi64ELi64ELi256ELi128ELb1ELb1ELb1ELb1ELb1ELb1EEEEEEEEEvNT_6ParamsE)
        /*01d0*/ 	.word	0x00000004


	//----- nvinfo : EIATTR_FRAME_SIZE
	.align		4
.L_88:
        /*01d4*/ 	.byte	0x04, 0x11
        /*01d6*/ 	.short	(.L_90 - .L_89)
	.align		4
.L_89:
        /*01d8*/ 	.word	index@(_ZN7cutlass13device_kernelIN5flash11enable_sm90INS1_16FlashAttnFwdSm90INS1_25CollectiveMainloopFwdSm90ILi2EN4cute5tupleIJNS5_1CILi1EEES8_S8_EEENS6_IJNS7_ILi64EEESA_SA_EEELi512ENS_6half_tEfNS_4arch4Sm90ELb1ELb0ELb1ELb1ELb1ELb0ELb1ELb0ELb0ELb1ELb1ELb0EEENS1_21CollectiveEpilogueFwdINS6_IJSA_NS7_ILi512EEESA_EEES9_SC_SE_Li256ELb1ELb1ELb1ELb0EEENS1_36VarlenDynamicPersistentTileSchedulerILi64ELi64ELi256ELi128ELb1ELb1ELb1ELb1ELb1ELb1EEEEEEEEEvNT_6ParamsE)
        /*01dc*/ 	.word	0x00000000


	//----- nvinfo : EIATTR_REGCOUNT
	.align		4
.L_90:
        /*01e0*/ 	.byte	0x04, 0x2f
        /*01e2*/ 	.short	(.L_92 - .L_91)
	.align		4
.L_91:
        /*01e4*/ 	.word	index@(_ZN7cutlass13device_kernelIN5flash11enable_sm90INS1_16FlashAttnFwdSm90INS1_25CollectiveMainloopFwdSm90ILi2EN4cute5tupleIJNS5_1CILi1EEES8_S8_EEENS6_IJNS7_ILi64EEESA_SA_EEELi512ENS_6half_tEfNS_4arch4Sm90ELb1ELb0ELb1ELb1ELb1ELb1ELb0ELb0ELb0ELb1ELb1ELb0EEENS1_21CollectiveEpilogueFwdINS6_IJSA_NS7_ILi512EEESA_EEES9_SC_SE_Li256ELb1ELb1ELb1ELb0EEENS1_36VarlenDynamicPersistentTileSchedulerILi64ELi64ELi256ELi128ELb1ELb1ELb1ELb1ELb1ELb1EEEEEEEEEvNT_6ParamsE)
        /*01e8*/ 	.word	0x00000004


	//----- nvinfo : EIATTR_FRAME_SIZE
	.align		4
.L_92:
        /*01ec*/ 	.byte	0x04, 0x11
        /*01ee*/ 	.short	(.L_94 - .L_93)
	.align		4
.L_93:
        /*01f0*/ 	.word	index@(_ZN7cutlass13device_kernelIN5flash11enable_sm90INS1_16FlashAttnFwdSm90INS1_25CollectiveMainloopFwdSm90ILi2EN4cute5tupleIJNS5_1CILi1EEES8_S8_EEENS6_IJNS7_ILi64EEESA_SA_EEELi512ENS_6half_tEfNS_4arch4Sm90ELb1ELb0ELb1ELb1ELb1ELb1ELb0ELb0ELb0ELb1ELb1ELb0EEENS1_21CollectiveEpilogueFwdINS6_IJSA_NS7_ILi512EEESA_EEES9_SC_SE_Li256ELb1ELb1ELb1ELb0EEENS1_36VarlenDynamicPersistentTileSchedulerILi64ELi64ELi256ELi128ELb1ELb1ELb1ELb1ELb1ELb1EEEEEEEEEvNT_6ParamsE)
        /*01f4*/ 	.word	0x00000000


	//----- nvinfo : EIATTR_REGCOUNT
	.align		4
.L_94:
        /*01f8*/ 	.byte	0x04, 0x2f
        /*01fa*/ 	.short	(.L_96 - .L_95)
	.align		4
.L_95:
        /*01fc*/ 	.word	index@(_ZN7cutlass13device_kernelIN5flash11enable_sm90INS1_16FlashAttnFwdSm90INS1_25CollectiveMainloopFwdSm90ILi2EN4cute5tupleIJNS5_1CILi1EEES8_S8_EEENS6_IJNS7_ILi64EEESA_SA_EEELi512ENS_6half_tEfNS_4arch4Sm90ELb1ELb0ELb1ELb1ELb1ELb0ELb0ELb0ELb0ELb1ELb1ELb0EEENS1_21CollectiveEpilogueFwdINS6_IJSA_NS7_ILi512EEESA_EEES9_SC_SE_Li256ELb1ELb1ELb1ELb0EEENS1_36VarlenDynamicPersistentTileSchedulerILi64ELi64ELi256ELi128ELb1ELb1ELb1ELb1ELb1ELb1EEEEEEEEEvNT_6ParamsE)
        /*0200*/ 	.word	0x00000004


	//----- nvinfo : EIATTR_FRAME_SIZE
	.align		4
.L_96:
        /*0204*/ 	.byte	0x04, 0x11
        /*0206*/ 	.short	(.L_98 - .L_97)
	.align		4
.L_97:
        /*0208*/ 	.word	index@(_ZN7cutlass13device_kernelIN5flash11enable_sm90INS1_16FlashAttnFwdSm90INS1_25CollectiveMainloopFwdSm90ILi2EN4cute5tupleIJNS5_1CILi1EEES8_S8_EEENS6_IJNS7_ILi64EEESA_SA_EEELi512ENS_6half_tEfNS_4arch4Sm90ELb1ELb0ELb1ELb1ELb1ELb0ELb0ELb0ELb0ELb1ELb1ELb0EEENS1_21CollectiveEpilogueFwdINS6_IJSA_NS7_ILi512EEESA_EEES9_SC_SE_Li256ELb1ELb1ELb1ELb0EEENS1_36VarlenDynamicPersistentTileSchedulerILi64ELi64ELi256ELi128ELb1ELb1ELb1ELb1ELb1ELb1EEEEEEEEEvNT_6ParamsE)
        /*020c*/ 	.word	0x00000000


	//----- nvinfo : EIATTR_REGCOUNT
	.align		4
.L_98:
        /*0210*/ 	.byte	0x04, 0x2f
        /*0212*/ 	.short	(.L_100 - .L_99)
	.align		4
.L_99:
        /*0214*/ 	.word	index@(_ZN7cutlass13device_kernelIN5flash11enable_sm90INS1_16FlashAttnFwdSm90INS1_25CollectiveMainloopFwdSm90ILi2EN4cute5tupleIJNS5_1CILi1EEES8_S8_EEENS6_IJNS7_ILi64EEESA_SA_EEELi512ENS_6half_tEfNS_4arch4Sm90ELb1ELb0ELb1ELb0ELb1ELb0ELb1ELb0ELb0ELb1ELb1ELb0EEENS1_21CollectiveEpilogueFwdINS6_IJSA_NS7_ILi512EEESA_EEES9_SC_SE_Li256ELb0ELb1ELb1ELb0EEENS1_19SingleTileSchedulerILb0ELb1ELb1ELi64EEEEEEEEEvNT_6ParamsE)
        /*0218*/ 	.word	0x00000004


	//----- nvinfo : EIATTR_FRAME_SIZE
	.align		4
.L_100:
        /*021c*/ 	.byte	0x04, 0x11
        /*021e*/ 	.short	(.L_102 - .L_101)
	.align		4
.L_101:
        /*0220*/ 	.word	index@(_ZN7cutlass13device_kernelIN5flash11enable_sm90INS1_16FlashAttnFwdSm90INS1_25CollectiveMainloopFwdSm90ILi2EN4cute5tupleIJNS5_1CILi1EEES8_S8_EEENS6_IJNS7_ILi64EEESA_SA_EEELi512ENS_6half_tEfNS_4arch4Sm90ELb1ELb0ELb1ELb0ELb1ELb0ELb1ELb0ELb0ELb1ELb1ELb0EEENS1_21CollectiveEpilogueFwdINS6_IJSA_NS7_ILi512EEESA_EEES9_SC_SE_Li256ELb0ELb1ELb1ELb0EEENS1_19SingleTileSchedulerILb0ELb1ELb1ELi64EEEEEEEEEvNT_6ParamsE)
        /*0224*/ 	.word	0x00000000


	//----- nvinfo : EIATTR_REGCOUNT
	.align		4
.L_102:
        /*0228*/ 	.byte	0x04, 0x2f
        /*022a*/ 	.short	(.L_104 - .L_103)
	.align		4
.L_103:
        /*022c*/ 	.word	index@(_ZN7cutlass13device_kernelIN5flash11enable_sm90INS1_16FlashAttnFwdSm90INS1_25CollectiveMainloopFwdSm90ILi2EN4cute5tupleIJNS5_1CILi1EEES8_S8_EEENS6_IJNS7_ILi64EEESA_SA_EEELi512ENS_6half_tEfNS_4arch4Sm90ELb1ELb0ELb1ELb0ELb1ELb0ELb0ELb0ELb0ELb1ELb1ELb0EEENS1_21CollectiveEpilogueFwdINS6_IJSA_NS7_ILi512EEESA_EEES9_SC_SE_Li256ELb0ELb1ELb1ELb0EEENS1_19SingleTileSchedulerILb0ELb1ELb1ELi64EEEEEEEEEvNT_6ParamsE)
        /*0230*/ 	.word	0x00000004


	//----- nvinfo : EIATTR_FRAME_SIZE
	.align		4
.L_104:
        /*0234*/ 	.byte	0x04, 0x11
        /*0236*/ 	.short	(.L_106 - .L_105)
	.align		4
.L_105:
        /*0238*/ 	.word	index@(_ZN7cutlass13device_kernelIN5flash11enable_sm90INS1_16FlashAttnFwdSm90INS1_25CollectiveMainloopFwdSm90ILi2EN4cute5tupleIJNS5_1CILi1EEES8_S8_EEENS6_IJNS7_ILi64EEESA_SA_EEELi512ENS_6half_tEfNS_4arch4Sm90ELb1ELb0ELb1ELb0ELb1ELb0ELb0ELb0ELb0ELb1ELb1ELb0EEENS1_21CollectiveEpilogueFwdINS6_IJSA_NS7_ILi512EEESA_EEES9_SC_SE_Li256ELb0ELb1ELb1ELb0EEENS1_19SingleTileSchedulerILb0ELb1ELb1ELi64EEEEEEEEEvNT_6ParamsE)
        /*023c*/ 	.word	0x00000000


	//----- nvinfo : EIATTR_REGCOUNT
	.align		4
.L_106:
        /*0240*/ 	.byte	0x04, 0x2f
        /*0242*/ 	.short	(.L_108 - .L_107)
	.align		4
.L_107:
        /*0244*/ 	.word	index@(_ZN7cutlass13device_kernelIN5flash11enable_sm90INS1_16FlashAttnFwdSm90INS1_25CollectiveMainloopFwdSm90ILi2EN4cute5tupleIJNS5_1CILi1EEES8_S8_EEENS6_IJNS7_ILi64EEESA_SA_EEELi512ENS_6half_tEfNS_4arch4Sm90ELb0ELb1ELb1ELb1ELb1ELb1ELb1ELb0ELb0ELb1ELb1ELb0EEENS1_21CollectiveEpilogueFwdINS6_IJSA_NS7_ILi512EEESA_EEES9_SC_SE_Li256ELb1ELb1ELb1ELb0EEENS1_36VarlenDynamicPersistentTileSchedulerILi64ELi64ELi256ELi128ELb1ELb1ELb1ELb1ELb0ELb1EEEEEEEEEvNT_6ParamsE)
        /*0248*/ 	.word	0x00000004


	//----- nvinfo : EIATTR_FRAME_SIZE
	.align		4
.L_108:
        /*024c*/ 	.byte	0x04, 0x11
        /*024e*/ 	.short	(.L_110 - .L_109)
	.align		4
.L_109:
        /*0250*/ 	.word	index@(_ZN7cutlass13device_kernelIN5flash11enable_sm90INS1_16FlashAttnFwdSm90INS1_25CollectiveMainloopFwdSm90ILi2EN4cute5tupleIJNS5_1CILi1EEES8_S8_EEENS6_IJNS7_ILi64EEESA_SA_EEELi512ENS_6half_tEfNS_4arch4Sm90ELb0ELb1ELb1ELb1ELb1ELb1ELb1ELb0ELb0ELb1ELb1ELb0EEENS1_21CollectiveEpilogueFwdINS6_IJSA_NS7_ILi512EEESA_EEES9_SC_SE_Li256ELb1ELb1ELb1ELb0EEENS1_36VarlenDynamicPersistentTileSchedulerILi64ELi64ELi256ELi128ELb1ELb1ELb1ELb1ELb0ELb1EEEEEEEEEvNT_6ParamsE)
        /*0254*/ 	.word	0x00000000


	//----- nvinfo : EIATTR_REGCOUNT
	.align		4
.L_110:
        /*0258*/ 	.byte	0x04, 0x2f
        /*025a*/ 	.short	(.L_112 - .L_111)
	.align		4
.L_111:
        /*025c*/ 	.word	index@(_ZN7cutlass13device_kernelIN5flash11enable_sm90INS1_16FlashAttnFwdSm90INS1_25CollectiveMainloopFwdSm90ILi2EN4cute5tupleIJNS5_1CILi1EEES8_S8_EEENS6_IJNS7_ILi64EEESA_SA_EEELi512ENS_6half_tEfNS_4arch4Sm90ELb0ELb1ELb1ELb1ELb1ELb0ELb1ELb0ELb0ELb1ELb1ELb0EEENS1_21CollectiveEpilogueFwdINS6_IJSA_NS7_ILi512EEESA_EEES9_SC_SE_Li256ELb1ELb1ELb1ELb0EEENS1_36VarlenDynamicPersistentTileSchedulerILi64ELi64ELi256ELi128ELb1ELb1ELb1ELb1ELb0ELb1EEEEEEEEEvNT_6ParamsE)
        /*0260*/ 	.word	0x00000004


	//----- nvinfo : EIATTR_FRAME_SIZE
	.align		4
.L_112:
        /*0264*/ 	.byte	0x04, 0x11
        /*0266*/ 	.short	(.L_114 - .L_113)
	.align		4
.L_113:
        /*0268*/ 	.word	index@(_ZN7cutlass13device_kernelIN5flash11enable_sm90INS1_16FlashAttnFwdSm90INS1_25CollectiveMainloopFwdSm90ILi2EN4cute5tupleIJNS5_1CILi1EEES8_S8_EEENS6_IJNS7_ILi64EEESA_SA_EEELi512ENS_6half_tEfNS_4arch4Sm90ELb0ELb1ELb1ELb1ELb1ELb0ELb1ELb0ELb0ELb1ELb1ELb0EEENS1_21CollectiveEpilogueFwdINS6_IJSA_NS7_ILi512EEESA_EEES9_SC_SE_Li256ELb1ELb1ELb1ELb0EEENS1_36VarlenDynamicPersistentTileSchedulerILi64ELi64ELi256ELi128ELb1ELb1ELb1ELb1ELb0ELb1EEEEEEEEEvNT_6ParamsE)
        /*026c*/ 	.word	0x00000000


	//----- nvinfo : EIATTR_REGCOUNT
	.align		4
.L_114:
        /*0270*/ 	.byte	0x04, 0x2f
        /*0272*/ 	.short	(.L_116 - .L_115)
	.align		4
.L_115:
        /*0274*/ 	.word	index@(_ZN7cutlass13device_kernelIN5flash11enable_sm90INS1_16FlashAttnFwdSm90INS1_25CollectiveMainloopFwdSm90ILi2EN4cute5tupleIJNS5_1CILi1EEES8_S8_EEENS6_IJNS7_ILi64EEESA_SA_EEELi512ENS_6half_tEfNS_4arch4Sm90ELb0ELb1ELb1ELb1ELb1ELb1ELb0ELb0ELb0ELb1ELb1ELb0EEENS1_21CollectiveEpilogueFwdINS6_IJSA_NS7_ILi512EEESA_EEES9_SC_SE_Li256ELb1ELb1ELb1ELb0EEENS1_36VarlenDynamicPersistentTileSchedulerILi64ELi64ELi256ELi128ELb1ELb1ELb1ELb1ELb0ELb1EEEEEEEEEvNT_6ParamsE)
        /*0278*/ 	.word	0x00000004


	//----- nvinfo : EIATTR_FRAME_SIZE
	.align		4
.L_116:
        /*027c*/ 	.byte	0x04, 0x11
        /*027e*/ 	.short	(.L_118 - .L_117)
	.align		4
.L_117:
        /*0280*/ 	.word	index@(_ZN7cutlass13device_kernelIN5flash11enable_sm90INS1_16FlashAttnFwdSm90INS1_25CollectiveMainloopFwdSm90ILi2EN4cute5tupleIJNS5_1CILi1EEES8_S8_EEENS6_IJNS7_ILi64EEESA_SA_EEELi512ENS_6half_tEfNS_4arch4Sm90ELb0ELb1ELb1ELb1ELb1ELb1ELb0ELb0ELb0ELb1ELb1ELb0EEENS1_21CollectiveEpilogueFwdINS6_IJSA_NS7_ILi512EEESA_EEES9_SC_SE_Li256ELb1ELb1ELb1ELb0EEENS1_36VarlenDynamicPersistentTileSchedulerILi64ELi64ELi256ELi128ELb1ELb1ELb1ELb1ELb0ELb1EEEEEEEEEvNT_6ParamsE)
        /*0284*/ 	.word	0x00000000


	//----- nvinfo : EIATTR_REGCOUNT
	.align		4
.L_118:
        /*0288*/ 	.byte	0x04, 0x2f
        /*028a*/ 	.short	(.L_120 - .L_119)
	.align		4
.L_119:
        /*028c*/ 	.word	index@(_ZN7cutlass13device_kernelIN5flash11enable_sm90INS1_16FlashAttnFwdSm90INS1_25CollectiveMainloopFwdSm90ILi2EN4cute5tupleIJNS5_1CILi1EEES8_S8_EEENS6_IJNS7_ILi64EEESA_SA_EEELi512ENS_6half_tEfNS_4arch4Sm90ELb0ELb1ELb1ELb1ELb1ELb0ELb0ELb0ELb0ELb1ELb1ELb0EEENS1_21CollectiveEpilogueFwdINS6_IJSA_NS7_ILi512EEESA_EEES9_SC_SE_Li256ELb1ELb1ELb1ELb0EEENS1_36VarlenDynamicPersistentTileSchedulerILi64ELi64ELi256ELi128ELb1ELb1ELb1ELb1ELb0ELb1EEEEEEEEEvNT_6ParamsE)
        /*0290*/ 	.word	0x00000004


	//----- nvinfo : EIATTR_FRAME_SIZE
	.align		4
.L_120:
        /*0294*/ 	.byte	0x04, 0x11
        /*0296*/ 	.short	(.L_122 - .L_121)
	.align		4
.L_121:
        /*0298*/ 	.word	index@(_ZN7cutlass13device_kernelIN5flash11enable_sm90INS1_16FlashAttnFwdSm90INS1_25CollectiveMainloopFwdSm90ILi2EN4cute5tupleIJNS5_1CILi1EEES8_S8_EEENS6_IJNS7_ILi64EEESA_SA_EEELi512ENS_6half_tEfNS_4arch4Sm90ELb0ELb1ELb1ELb1ELb1ELb0ELb0ELb0ELb0ELb1ELb1ELb0EEENS1_21CollectiveEpilogueFwdINS6_IJSA_NS7_ILi512EEESA_EEES9_SC_SE_Li256ELb1ELb1ELb1ELb0EEENS1_36VarlenDynamicPersistentTileSchedulerILi64ELi64ELi256ELi128ELb1ELb1ELb1ELb1ELb0ELb1EEEEEEEEEvNT_6ParamsE)
        /*029c*/ 	.word	0x00000000


	//----- nvinfo : EIATTR_REGCOUNT
	.align		4
.L_122:
        /*02a0*/ 	.byte	0x04, 0x2f
        /*02a2*/ 	.short	(.L_124 - .L_123)
	.align		4
.L_123:
        /*02a4*/ 	.word	index@(_ZN7cutlass13device_kernelIN5flash11enable_sm90INS1_16FlashAttnFwdSm90INS1_25CollectiveMainloopFwdSm90ILi2EN4cute5tupleIJNS5_1CILi1EEES8_S8_EEENS6_IJNS7_ILi64EEESA_SA_EEELi512ENS_6half_tEfNS_4arch4Sm90ELb0ELb1ELb1ELb0ELb1ELb0ELb1ELb0ELb0ELb1ELb1ELb0EEENS1_21CollectiveEpilogueFwdINS6_IJSA_NS7_ILi512EEESA_EEES9_SC_SE_Li256ELb0ELb1ELb1ELb0EEENS1_19SingleTileSchedulerILb0ELb1ELb1ELi64EEEEEEEEEvNT_6ParamsE)
        /*02a8*/ 	.word	0x00000004


	//----- nvinfo : EIATTR_FRAME_SIZE
	.align		4
.L_124:
        /*02ac*/ 	.byte	0x04, 0x11
        /*02ae*/ 	.short	(.L_126 - .L_125)
	.align		4
.L_125:
        /*02b0*/ 	.word	index@(_ZN7cutlass13device_kernelIN5flash11enable_sm90INS1_16FlashAttnFwdSm90INS1_25CollectiveMainloopFwdSm90ILi2EN4cute5tupleIJNS5_1CILi1EEES8_S8_EEENS6_IJNS7_ILi64EEESA_SA_EEELi512ENS_6half_tEfNS_4arch4Sm90ELb0ELb1ELb1ELb0ELb1ELb0ELb1ELb0ELb0ELb1ELb1ELb0EEENS1_21CollectiveEpilogueFwdINS6_IJSA_NS7_ILi512EEESA_EEES9_SC_SE_Li256ELb0ELb1ELb1ELb0EEENS1_19SingleTileSchedulerILb0ELb1ELb1ELi64EEEEEEEEEvNT_6ParamsE)
        /*02b4*/ 	.word	0x00000000


	//----- nvinfo : EIATTR_REGCOUNT
	.align		4
.L_126:
        /*02b8*/ 	.byte	0x04, 0x2f
        /*02ba*/ 	.short	(.L_128 - .L_127)
	.align		4
.L_127:
        /*02bc*/ 	.word	index@(_ZN7cutlass13device_kernelIN5flash11enable_sm90INS1_16FlashAttnFwdSm90INS1_25CollectiveMainloopFwdSm90ILi2EN4cute5tupleIJNS5_1CILi1EEES8_S8_EEENS6_IJNS7_ILi64EEESA_SA_EEELi512ENS_6half_tEfNS_4arch4Sm90ELb0ELb1ELb1ELb0ELb1ELb0ELb0ELb0ELb0ELb1ELb1ELb0EEENS1_21CollectiveEpilogueFwdINS6_IJSA_NS7_ILi512EEESA_EEES9_SC_SE_Li256ELb0ELb1ELb1ELb0EEENS1_19SingleTileSchedulerILb0ELb1ELb1ELi64EEEEEEEEEvNT_6ParamsE)
        /*02c0*/ 	.word	0x00000004


	//----- nvinfo : EIATTR_FRAME_SIZE
	.align		4
.L_128:
        /*02c4*/ 	.byte	0x04, 0x11
        /*02c6*/ 	.short	(.L_130 - .L_129)
	.align		4
.L_129:
        /*02c8*/ 	.word	index@(_ZN7cutlass13device_kernelIN5flash11enable_sm90INS1_16FlashAttnFwdSm90INS1_25CollectiveMainloopFwdSm90ILi2EN4cute5tupleIJNS5_1CILi1EEES8_S8_EEENS6_IJNS7_ILi64EEESA_SA_EEELi512ENS_6half_tEfNS_4arch4Sm90ELb0ELb1ELb1ELb0ELb1ELb0ELb0ELb0ELb0ELb1ELb1ELb0EEENS1_21CollectiveEpilogueFwdINS6_IJSA_NS7_ILi512EEESA_EEES9_SC_SE_Li256ELb0ELb1ELb1ELb0EEENS1_19SingleTileSchedulerILb0ELb1ELb1ELi64EEEEEEEEEvNT_6ParamsE)
        /*02cc*/ 	.word	0x00000000


	//----- nvinfo : EIATTR_REGCOUNT
	.align		4
.L_130:
        /*02d0*/ 	.byte	0x04, 0x2f
        /*02d2*/ 	.short	(.L_132 - .L_131)
	.align		4
.L_131:
        /*02d4*/ 	.word	index@(_ZN7cutlass13device_kernelIN5flash11enable_sm90INS1_16FlashAttnFwdSm90INS1_25CollectiveMainloopFwdSm90ILi2EN4cute5tupleIJNS5_1CILi1EEES8_S8_EEENS6_IJNS7_ILi64EEESA_SA_EEELi512ENS_6half_tEfNS_4arch4Sm90ELb0ELb0ELb1ELb1ELb1ELb1ELb1ELb0ELb0ELb1ELb1ELb0EEENS1_21CollectiveEpilogueFwdINS6_IJSA_NS7_ILi512EEESA_EEES9_SC_SE_Li256ELb1ELb1ELb1ELb0EEENS1_36VarlenDynamicPersistentTileSchedulerILi64ELi64ELi256ELi128ELb1ELb1ELb1ELb0ELb1ELb1EEEEEEEEEvNT_6ParamsE)
        /*02d8*/ 	.word	0x00000004


	//----- nvinfo : EIATTR_FRAME_SIZE
	.align		4
.L_132:
        /*02dc*/ 	.byte	0x04, 0x11
        /*02de*/ 	.short	(.L_134 - .L_133)
	.align		4
.L_133:
        /*02e0*/ 	.word	index@(_ZN7cutlass13device_kernelIN5flash11enable_sm90INS1_16FlashAttnFwdSm90INS1_25CollectiveMainloopFwdSm90ILi2EN4cute5tupleIJNS5_1CILi1EEES8_S8_EEENS6_IJNS7_ILi64EEESA_SA_EEELi512ENS_6half_tEfNS_4arch4Sm90ELb0ELb0ELb1ELb1ELb1ELb1ELb1ELb0ELb0ELb1ELb1ELb0EEENS1_21CollectiveEpilogueFwdINS6_IJSA_NS7_ILi512EEESA_EEES9_SC_SE_Li256ELb1ELb1ELb1ELb0EEENS1_36VarlenDynamicPersistentTileSchedulerILi64ELi64ELi256ELi128ELb1ELb1ELb1ELb0ELb1ELb1EEEEEEEEEvNT_6ParamsE)
        /*02e4*/ 	.word	0x00000000


	//----- nvinfo : EIATTR_REGCOUNT
	.align		4
.L_134:
        /*02e8*/ 	.byte	0x04, 0x2f
        /*02ea*/ 	.short	(.L_136 - .L_135)
	.align		4
.L_135:
        /*02ec*/ 	.word	index@(_ZN7cutlass13device_kernelIN5flash11enable_sm90INS1_16FlashAttnFwdSm90INS1_25CollectiveMainloopFwdSm90ILi2EN4cute5tupleIJNS5_1CILi1EEES8_S8_EEENS6_IJNS7_ILi64EEESA_SA_EEELi512ENS_6half_tEfNS_4arch4Sm90ELb0ELb0ELb1ELb1ELb1ELb0ELb1ELb0ELb0ELb1ELb1ELb0EEENS1_21CollectiveEpilogueFwdINS6_IJSA_NS7_ILi512EEESA_EEES9_SC_SE_Li256ELb1ELb1ELb1ELb0EEENS1_36VarlenDynamicPersistentTileSchedulerILi64ELi64ELi256ELi128ELb1ELb1ELb1ELb0ELb1ELb1EEEEEEEEEvNT_6ParamsE)
        /*02f0*/ 	.word	0x00000004


	//----- nvinfo : EIATTR_FRAME_SIZE
	.align		4
.L_136:
        /*02f4*/ 	.byte	0x04, 0x11
        /*02f6*/ 	.short	(.L_138 - .L_137)
	.align		4
.L_137:
        /*02f8*/ 	.word	index@(_ZN7cutlass13device_kernelIN5flash11enable_sm90INS1_16FlashAttnFwdSm90INS1_25CollectiveMainloopFwdSm90ILi2EN4cute5tupleIJNS5_1CILi1EEES8_S8_EEENS6_IJNS7_ILi64EEESA_SA_EEELi512ENS_6half_tEfNS_4arch4Sm90ELb0ELb0ELb1ELb1ELb1ELb0ELb1ELb0ELb0ELb1ELb1ELb0EEENS1_21CollectiveEpilogueFwdINS6_IJSA_NS7_ILi512EEESA_EEES9_SC_SE_Li256ELb1ELb1ELb1ELb0EEENS1_36VarlenDynamicPersistentTileSchedulerILi64ELi64ELi256ELi128ELb1ELb1ELb1ELb0ELb1ELb1EEEEEEEEEvNT_6ParamsE)
        /*02fc*/ 	.word	0x00000000


	//----- nvinfo : EIATTR_REGCOUNT
	.align		4
.L_138:
        /*0300*/ 	.byte	0x04, 0x2f
        /*0302*/ 	.short	(.L_140 - .L_139)
	.align		4
.L_139:
        /*0304*/ 	.word	index@(_ZN7cutlass13device_kernelIN5flash11enable_sm90INS1_16FlashAttnFwdSm90INS1_25CollectiveMainloopFwdSm90ILi2EN4cute5tupleIJNS5_1CILi1EEES8_S8_EEENS6_IJNS7_ILi64EEESA_SA_EEELi512ENS_6half_tEfNS_4arch4Sm90ELb0ELb0ELb1ELb1ELb1ELb1ELb0ELb0ELb0ELb1ELb1ELb0EEENS1_21CollectiveEpilogueFwdINS6_IJSA_NS7_ILi512EEESA_EEES9_SC_SE_Li256ELb1ELb1ELb1ELb0EEENS1_36VarlenDynamicPersistentTileSchedulerILi64ELi64ELi256ELi128ELb1ELb1ELb1ELb0ELb1ELb1EEEEEEEEEvNT_6ParamsE)
        /*0308*/ 	.word	0x00000004


	//----- nvinfo : EIATTR_FRAME_SIZE
	.align		4
.L_140:
        /*030c*/ 	.byte	0x04, 0x11
        /*030e*/ 	.short	(.L_142 - .L_141)
	.align		4
.L_141:
        /*0310*/ 	.word	index@(_ZN7cutlass13device_kernelIN5flash11enable_sm90INS1_16FlashAttnFwdSm90INS1_25CollectiveMainloopFwdSm90ILi2EN4cute5tupleIJNS5_1CILi1EEES8_S8_EEENS6_IJNS7_ILi64EEESA_SA_EEELi512ENS_6half_tEfNS_4arch4Sm90ELb0ELb0ELb1ELb1ELb1ELb1ELb0ELb0ELb0ELb1ELb1ELb0EEENS1_21CollectiveEpilogueFwdINS6_IJSA_NS7_ILi512EEESA_EEES9_SC_SE_Li256ELb1ELb1ELb1ELb0EEENS1_36VarlenDynamicPersistentTileSchedulerILi64ELi64ELi256ELi128ELb1ELb1ELb1ELb0ELb1ELb1EEEEEEEEEvNT_6ParamsE)
        /*0314*/ 	.word	0x00000000


	//----- nvinfo : EIATTR_REGCOUNT
	.align		4
.L_142:
        /*0318*/ 	.byte	0x04, 0x2f
        /*031a*/ 	.short	(.L_144 - .L_143)
	.align		4
.L_143:
        /*031c*/ 	.word	index@(_ZN7cutlass13device_kernelIN5flash11enable_sm90INS1_16FlashAttnFwdSm90INS1_25CollectiveMainloopFwdSm90ILi2EN4cute5tupleIJNS5_1CILi1EEES8_S8_EEENS6_IJNS7_ILi64EEESA_SA_EEELi512ENS_6half_tEfNS_4arch4Sm90ELb0ELb0ELb1ELb1ELb1ELb0ELb0ELb0ELb0ELb1ELb1ELb0EEENS1_21CollectiveEpilogueFwdINS6_IJSA_NS7_ILi512EEESA_EEES9_SC_SE_Li256ELb1ELb1ELb1ELb0EEENS1_36VarlenDynamicPersistentTileSchedulerILi64ELi64ELi256ELi128ELb1ELb1ELb1ELb0ELb1ELb1EEEEEEEEEvNT_6ParamsE)
        /*0320*/ 	.word	0x00000004


	//----- nvinfo : EIATTR_FRAME_SIZE
	.align		4
.L_144:
        /*0324*/ 	.byte	0x04, 0x11
        /*0326*/ 	.short	(.L_146 - .L_145)
	.align		4
.L_145:
        /*0328*/ 	.word	index@(_ZN7cutlass13device_kernelIN5flash11enable_sm90INS1_16FlashAttnFwdSm90INS1_25CollectiveMainloopFwdSm90ILi2EN4cute5tupleIJNS5_1CILi1EEES8_S8_EEENS6_IJNS7_ILi64EEESA_SA_EEELi512ENS_6half_tEfNS_4arch4Sm90ELb0ELb0ELb1ELb1ELb1ELb0ELb0ELb0ELb0ELb1ELb1ELb0EEENS1_21CollectiveEpilogueFwdINS6_IJSA_NS7_ILi512EEESA_EEES9_SC_SE_Li256ELb1ELb1ELb1ELb0EEENS1_36VarlenDynamicPersistentTileSchedulerILi64ELi64ELi256ELi128ELb1ELb1ELb1ELb0ELb1ELb1EEEEEEEEEvNT_6ParamsE)
        /*032c*/ 	.word	0x00000000


	//----- nvinfo : EIATTR_REGCOUNT
	.align		4
.L_146:
        /*0330*/ 	.byte	0x04, 0x2f
        /*0332*/ 	.short	(.L_148 - .L_147)
	.align		4
.L_147:
        /*0334*/ 	.word	index@(_ZN7cutlass13device_kernelIN5flash11enable_sm90INS1_16FlashAttnFwdSm90INS1_25CollectiveMainloopFwdSm90ILi2EN4cute5tupleIJNS5_1CILi1EEES8_S8_EEENS6_IJNS7_ILi64EEESA_SA_EEELi512ENS_6half_tEfNS_4arch4Sm90ELb0ELb0ELb1ELb0ELb1ELb0ELb1ELb0ELb0ELb1ELb1ELb0EEENS1_21CollectiveEpilogueFwdINS6_IJSA_NS7_ILi512EEESA_EEES9_SC_SE_Li256ELb0ELb1ELb1ELb0EEENS1_19SingleTileSchedulerILb0ELb1ELb1ELi64EEEEEEEEEvNT_6ParamsE)
        /*0338*/ 	.word	0x00000004


	//----- nvinfo : EIATTR_FRAME_SIZE
	.align		4
.L_148:
        /*033c*/ 	.byte	0x04, 0x11
        /*033e*/ 	.short	(.L_150 - .L_149)
	.align		4
.L_149:
        /*0340*/ 	.word	index@(_ZN7cutlass13device_kernelIN5flash11enable_sm90INS1_16FlashAttnFwdSm90INS1_25CollectiveMainloopFwdSm90ILi2EN4cute5tupleIJNS5_1CILi1EEES8_S8_EEENS6_IJNS7_ILi64EEESA_SA_EEELi512ENS_6half_tEfNS_4arch4Sm90ELb0ELb0ELb1ELb0ELb1ELb0ELb1ELb0ELb0ELb1ELb1ELb0EEENS1_21CollectiveEpilogueFwdINS6_IJSA_NS7_ILi512EEESA_EEES9_SC_SE_Li256ELb0ELb1ELb1ELb0EEENS1_19SingleTileSchedulerILb0ELb1ELb1ELi64EEEEEEEEEvNT_6ParamsE)
        /*0344*/ 	.word	0x00000000


	//----- nvinfo : EIATTR_REGCOUNT
	.align		4
.L_150:
        /*0348*/ 	.byte	0x04, 0x2f
        /*034a*/ 	.short	(.L_152 - .L_151)
	.align		4
.L_151:
        /*034c*/ 	.word	index@(_ZN7cutlass13device_kernelIN5flash11enable_sm90INS1_16FlashAttnFwdSm90INS1_25CollectiveMainloopFwdSm90ILi2EN4cute5tupleIJNS5_1CILi1EEES8_S8_EEENS6_IJNS7_ILi64EEESA_SA_EEELi512ENS_6half_tEfNS_4arch4Sm90ELb0ELb0ELb1ELb0ELb1ELb0ELb0ELb0ELb0ELb1ELb1ELb0EEENS1_21CollectiveEpilogueFwdINS6_IJSA_NS7_ILi512EEESA_EEES9_SC_SE_Li256ELb0ELb1ELb1ELb0EEENS1_19SingleTileSchedulerILb0ELb1ELb1ELi64EEEEEEEEEvNT_6ParamsE)
        /*0350*/ 	.word	0x00000004


	//----- nvinfo : EIATTR_FRAME_SIZE
	.align		4
.L_152:
        /*0354*/ 	.byte	0x04, 0x11
        /*0356*/ 	.short	(.L_154 - .L_153)
	.align		4
.L_153:
        /*0358*/ 	.word	index@(_ZN7cutlass13device_kernelIN5flash11enable_sm90INS1_16FlashAttnFwdSm90INS1_25CollectiveMainloopFwdSm90ILi2EN4cute5tupleIJNS5_1CILi1EEES8_S8_EEENS6_IJNS7_ILi64EEESA_SA_EEELi512ENS_6half_tEfNS_4arch4Sm90ELb0ELb0ELb1ELb0ELb1ELb0ELb0ELb0ELb0ELb1ELb1ELb0EEENS1_21CollectiveEpilogueFwdINS6_IJSA_NS7_ILi512EEESA_EEES9_SC_SE_Li256ELb0ELb1ELb1ELb0EEENS1_19SingleTileSchedulerILb0ELb1ELb1ELi64EEEEEEEEEvNT_6ParamsE)
        /*035c*/ 	.word	0x00000000


	//----- nvinfo : EIATTR_REGCOUNT
	.align		4
.L_154:
        /*0360*/ 	.byte	0x04, 0x2f
        /*0362*/ 	.short	(.L_156 - .L_155)
	.align		4
.L_155:
        /*0364*/ 	.word	index@(_ZN7cutlass13device_kernelIN5flash11enable_sm90INS1_16FlashAttnFwdSm90INS1_25CollectiveMainloopFwdSm90ILi2EN4cute5tupleIJNS5_1CILi1EEES8_S8_EEENS6_IJNS7_ILi128EEENS7_ILi96EEENS7_ILi192EEEEEELi128ENS_6half_tEfNS_4arch4Sm90ELb1ELb0ELb1ELb1ELb1ELb1ELb0ELb1ELb1ELb1ELb1ELb0EEENS1_21CollectiveEpilogueFwdINS6_IJSA_SA_SB_EEES9_SE_SG_Li256ELb1ELb1ELb1ELb0EEENS1_36VarlenDynamicPersistentTileSchedulerILi128ELi96ELi256ELi128ELb1ELb1ELb1ELb1ELb1ELb1EEEEEEEEEvNT_6ParamsE)
        /*0368*/ 	.word	0x00000004


	//----- nvinfo : EIATTR_FRAME_SIZE
	.align		4
.L_156:
        /*036c*/ 	.byte	0x04, 0x11
        /*036e*/ 	.short	(.L_158 - .L_157)
	.align		4
.L_157:
        /*0370*/ 	.word	index@(_ZN7cutlass13device_kernelIN5flash11enable_sm90INS1_16FlashAttnFwdSm90INS1_25CollectiveMainloopFwdSm90ILi2EN4cute5tupleIJNS5_1CILi1EEES8_S8_EEENS6_IJNS7_ILi128EEENS7_ILi96EEENS7_ILi192EEEEEELi128ENS_6half_tEfNS_4arch4Sm90ELb1ELb0ELb1ELb1ELb1ELb1ELb0ELb1ELb1ELb1ELb1ELb0EEENS1_21CollectiveEpilogueFwdINS6_IJSA_SA_SB_EEES9_SE_SG_Li256ELb1ELb1ELb1ELb0EEENS1_36VarlenDynamicPersistentTileSchedulerILi128ELi96ELi256ELi128ELb1ELb1ELb1ELb1ELb1ELb1EEEEEEEEEvNT_6ParamsE)
        /*0374*/ 	.word	0x00000000


	//----- nvinfo : EIATTR_REGCOUNT
	.align		4
.L_158:
        /*0378*/ 	.byte	0x04, 0x2f
        /*037a*/ 	.short	(.L_160 - .L_159)
	.align		4
.L_159:
        /*037c*/ 	.word	index@(_ZN7cutlass13device_kernelIN5flash11enable_sm90INS1_16FlashAttnFwdSm90INS1_25CollectiveMainloopFwdSm90ILi2EN4cute5tupleIJNS5_1CILi1EEES8_S8_EEENS6_IJNS7_ILi128EEENS7_ILi96EEENS7_ILi192EEEEEELi128ENS_6half_tEfNS_4arch4Sm90ELb1ELb0ELb1ELb1ELb1ELb0ELb0ELb1ELb1ELb1ELb1ELb0EEENS1_21CollectiveEpilogueFwdINS6_IJSA_SA_SB_EEES9_SE_SG_Li256ELb1ELb1ELb1ELb0EEENS1_36VarlenDynamicPersistentTileSchedulerILi128ELi96ELi256ELi128ELb1ELb1ELb1ELb1ELb1ELb1EEEEEEEEEvNT_6ParamsE)
        /*0380*/ 	.word	0x00000004


	//----- nvinfo : EIATTR_FRAME_SIZE
	.align		4
.L_160:
        /*0384*/ 	.byte	0x04, 0x11
        /*0386*/ 	.short	(.L_162 - .L_161)
	.align		4
.L_161:
        /*0388*/ 	.word	index@(_ZN7cutlass13device_kernelIN5flash11enable_sm90INS1_16FlashAttnFwdSm90INS1_25CollectiveMainloopFwdSm90ILi2EN4cute5tupleIJNS5_1CILi1EEES8_S8_EEENS6_IJNS7_ILi128EEENS7_ILi96EEENS7_ILi192EEEEEELi128ENS_6half_tEfNS_4arch4Sm90ELb1ELb0ELb1ELb1ELb1ELb0ELb0ELb1ELb1ELb1ELb1ELb0EEENS1_21CollectiveEpilogueFwdINS6_IJSA_SA_SB_EEES9_SE_SG_Li256ELb1ELb1ELb1ELb0EEENS1_36VarlenDynamicPersistentTileSchedulerILi128ELi96ELi256ELi128ELb1ELb1ELb1ELb1ELb1ELb1EEEEEEEEEvNT_6ParamsE)
        /*038c*/ 	.word	0x00000000


	//----- nvinfo : EIATTR_REGCOUNT
	.align		4
.L_162:
        /*0390*/ 	.byte	0x04, 0x2f
        /*0392*/ 	.short	(.L_164 - .L_163)
	.align		4
.L_163:
        /*0394*/ 	.word	index@(_ZN7cutlass13device_kernelIN5flash11enable_sm90INS1_16FlashAttnFwdSm90INS1_25CollectiveMainloopFwdSm90ILi2EN4cute5tupleIJNS5_1CILi1EEES8_S8_EEENS6_IJNS7_ILi128EEENS7_ILi96EEENS7_ILi192EEEEEELi128ENS_6half_tEfNS_4arch4Sm90ELb1ELb0ELb1ELb0ELb1ELb0ELb0ELb1ELb1ELb1ELb1ELb0EEENS1_21CollectiveEpilogueFwdINS6_IJSA_SA_SB_EEES9_SE_SG_Li256ELb0ELb1ELb1ELb0EEENS1_19SingleTileSchedulerILb0ELb1ELb1ELi128EEEEEEEEEvNT_6ParamsE)
        /*0398*/ 	.word	0x00000004


	//----- nvinfo : EIATTR_FRAME_SIZE
	.align		4
.L_164:
        /*039c*/ 	.byte	0x04, 0x11
        /*039e*/ 	.short	(.L_166 - .L_165)
	.align		4
.L_165:
        /*03a0*/ 	.word	index@(_ZN7cutlass13device_kernelIN5flash11enable_sm90INS1_16FlashAttnFwdSm90INS1_25CollectiveMainloopFwdSm90ILi2EN4cute5tupleIJNS5_1CILi1EEES8_S8_EEENS6_IJNS7_ILi128EEENS7_ILi96EEENS7_ILi192EEEEEELi128ENS_6half_tEfNS_4arch4Sm90ELb1ELb0ELb1ELb0ELb1ELb0ELb0ELb1ELb1ELb1ELb1ELb0EEENS1_21CollectiveEpilogueFwdINS6_IJSA_SA_SB_EEES9_SE_SG_Li256ELb0ELb1ELb1ELb0EEENS1_19SingleTileSchedulerILb0ELb1ELb1ELi128EEEEEEEEEvNT_6ParamsE)
        /*03a4*/ 	.word	0x00000000


	//----- nvinfo : EIATTR_REGCOUNT
	.align		4
.L_166:
        /*03a8*/ 	.byte	0x04, 0x2f
        /*03aa*/ 	.short	(.L_168 - .L_167)
	.align		4
.L_167:
        /*03ac*/ 	.word	index@(_ZN7cutlass13device_kernelIN5flash11enable_sm90INS1_16FlashAttnFwdSm90INS1_25CollectiveMainloopFwdSm90ILi2EN4cute5tupleIJNS5_1CILi1EEES8_S8_EEENS6_IJNS7_ILi128EEENS7_ILi96EEENS7_ILi192EEEEEELi128ENS_6half_tEfNS_4arch4Sm90ELb0ELb1ELb1ELb1ELb1ELb1ELb0ELb1ELb1ELb1ELb1ELb0EEENS1_21CollectiveEpilogueFwdINS6_IJSA_SA_SB_EEES9_SE_SG_Li256ELb1ELb1ELb1ELb0EEENS1_36VarlenDynamicPersistentTileSchedulerILi128ELi96ELi256ELi128ELb1ELb1ELb1ELb1ELb0ELb1EEEEEEEEEvNT_6ParamsE)
        /*03b0*/ 	.word	0x00000004


	//----- nvinfo : EIATTR_FRAME_SIZE
	.align		4
.L_168:
        /*03b4*/ 	.byte	0x04, 0x11
        /*03b6*/ 	.short	(.L_170 - .L_169)
	.align		4
.L_169:
        /*03b8*/ 	.word	index@(_ZN7cutlass13device_kernelIN5flash11enable_sm90INS1_16FlashAttnFwdSm90INS1_25CollectiveMainloopFwdSm90ILi2EN4cute5tupleIJNS5_1CILi1EEES8_S8_EEENS6_IJNS7_ILi128EEENS7_ILi96EEENS7_ILi192EEEEEELi128ENS_6half_tEfNS_4arch4Sm90ELb0ELb1ELb1ELb1ELb1ELb1ELb0ELb1ELb1ELb1ELb1ELb0EEENS1_21CollectiveEpilogueFwdINS6_IJSA_SA_SB_EEES9_SE_SG_Li256ELb1ELb1ELb1ELb0EEENS1_36VarlenDynamicPersistentTileSchedulerILi128ELi96ELi256ELi128ELb1ELb1ELb1ELb1ELb0ELb1EEEEEEEEEvNT_6ParamsE)
        /*03bc*/ 	.word	0x00000000


	//----- nvinfo : EIATTR_REGCOUNT
	.align		4
.L_170:
        /*03c0*/ 	.byte	0x04, 0x2f
        /*03c2*/ 	.short	(.L_172 - .L_171)
	.align		4
.L_171:
        /*03c4*/ 	.word	index@(_ZN7cutlass13device_kernelIN5flash11enable_sm90INS1_16FlashAttnFwdSm90INS1_25CollectiveMainloopFwdSm90ILi2EN4cute5tupleIJNS5_1CILi1EEES8_S8_EEENS6_IJNS7_ILi128EEENS7_ILi96EEENS7_ILi192EEEEEELi128ENS_6half_tEfNS_4arch4Sm90ELb0ELb1ELb1ELb1ELb1ELb0ELb0ELb1ELb1ELb1ELb1ELb0EEENS1_21CollectiveEpilogueFwdINS6_IJSA_SA_SB_EEES9_SE_SG_Li256ELb1ELb1ELb1ELb0EEENS1_36VarlenDynamicPersistentTileSchedulerILi128ELi96ELi256ELi128ELb1ELb1ELb1ELb1ELb0ELb1EEEEEEEEEvNT_6ParamsE)
        /*03c8*/ 	.word	0x00000004


	//----- nvinfo : EIATTR_FRAME_SIZE
	.align		4
.L_172:
        /*03cc*/ 	.byte	0x04, 0x11
        /*03ce*/ 	.short	(.L_174 - .L_173)
	.align		4
.L_173:
        /*03d0*/ 	.word	index@(_ZN7cutlass13device_kernelIN5flash11enable_sm90INS1_16FlashAttnFwdSm90INS1_25CollectiveMainloopFwdSm90ILi2EN4cute5tupleIJNS5_1CILi1EEES8_S8_EEENS6_IJNS7_ILi128EEENS7_ILi96EEENS7_ILi192EEEEEELi128ENS_6half_tEfNS_4arch4Sm90ELb0ELb1ELb1ELb1ELb1ELb0ELb0ELb1ELb1ELb1ELb1ELb0EEENS1_21CollectiveEpilogueFwdINS6_IJSA_SA_SB_EEES9_SE_SG_Li256ELb1ELb1ELb1ELb0EEENS1_36VarlenDynamicPersistentTileSchedulerILi128ELi96ELi256ELi128ELb1ELb1ELb1ELb1ELb0ELb1EEEEEEEEEvNT_6ParamsE)
        /*03d4*/ 	.word	0x00000000


	//----- nvinfo : EIATTR_REGCOUNT
	.align		4
.L_174:
        /*03d8*/ 	.byte	0x04, 0x2f
        /*03da*/ 	.short	(.L_176 - .L_175)
	.align		4
.L_175:
        /*03dc*/ 	.word	index@(_ZN7cutlass13device_kernelIN5flash11enable_sm90INS1_16FlashAttnFwdSm90INS1_25CollectiveMainloopFwdSm90ILi2EN4cute5tupleIJNS5_1CILi1EEES8_S8_EEENS6_IJNS7_ILi128EEENS7_ILi96EEENS7_ILi192EEEEEELi128ENS_6half_tEfNS_4arch4Sm90ELb0ELb1ELb1ELb0ELb1ELb0ELb0ELb1ELb1ELb1ELb1ELb0EEENS1_21CollectiveEpilogueFwdINS6_IJSA_SA_SB_EEES9_SE_SG_Li256ELb0ELb1ELb1ELb0EEENS1_19SingleTileSchedulerILb0ELb1ELb1ELi128EEEEEEEEEvNT_6ParamsE)
        /*03e0*/ 	.word	0x00000004


	//----- nvinfo : EIATTR_FRAME_SIZE
	.align		4
.L_176:
        /*03e4*/ 	.byte	0x04, 0x11
        /*03e6*/ 	.short	(.L_178 - .L_177)
	.align		4
.L_177:
        /*03e8*/ 	.word	index@(_ZN7cutlass13device_kernelIN5flash11enable_sm90INS1_16FlashAttnFwdSm90INS1_25CollectiveMainloopFwdSm90ILi2EN4cute5tupleIJNS5_1CILi1EEES8_S8_EEENS6_IJNS7_ILi128EEENS7_ILi96EEENS7_ILi192EEEEEELi128ENS_6half_tEfNS_4arch4Sm90ELb0ELb1ELb1ELb0ELb1ELb0ELb0ELb1ELb1ELb1ELb1ELb0EEENS1_21CollectiveEpilogueFwdINS6_IJSA_SA_SB_EEES9_SE_SG_Li256ELb0ELb1ELb1ELb0EEENS1_19SingleTileSchedulerILb0ELb1ELb1ELi128EEEEEEEEEvNT_6ParamsE)
        /*03ec*/ 	.word	0x00000000


	//----- nvinfo : EIATTR_REGCOUNT
	.align		4
.L_178:
        /*03f0*/ 	.byte	0x04, 0x2f
        /*03f2*/ 	.short	(.L_180 - .L_179)
	.align		4
.L_179:
        /*03f4*/ 	.word	index@(_ZN7cutlass13device_kernelIN5flash11enable_sm90INS1_16FlashAttnFwdSm90INS1_25CollectiveMainloopFwdSm90ILi2EN4cute5tupleIJNS5_1CILi1EEES8_S8_EEENS6_IJNS7_ILi128EEENS7_ILi96EEENS7_ILi192EEEEEELi128ENS_6half_tEfNS_4arch4Sm90ELb0ELb0ELb1ELb1ELb1ELb1ELb0ELb1ELb1ELb1ELb1ELb0EEENS1_21CollectiveEpilogueFwdINS6_IJSA_SA_SB_EEES9_SE_SG_Li256ELb1ELb1ELb1ELb0EEENS1_36VarlenDynamicPersistentTileSchedulerILi128ELi96ELi256ELi128ELb1ELb1ELb1ELb0ELb1ELb1EEEEEEEEEvNT_6ParamsE)
        /*03f8*/ 	.word	0x00000004


	//----- nvinfo : EIATTR_FRAME_SIZE
	.align		4
.L_180:
        /*03fc*/ 	.byte	0x04, 0x11
        /*03fe*/ 	.short	(.L_182 - .L_181)
	.align		4
.L_181:
        /*0400*/ 	.word	index@(_ZN7cutlass13device_kernelIN5flash11enable_sm90INS1_16FlashAttnFwdSm90INS1_25CollectiveMainloopFwdSm90ILi2EN4cute5tupleIJNS5_1CILi1EEES8_S8_EEENS6_IJNS7_ILi128EEENS7_ILi96EEENS7_ILi192EEEEEELi128ENS_6half_tEfNS_4arch4Sm90ELb0ELb0ELb1ELb1ELb1ELb1ELb0ELb1ELb1ELb1ELb1ELb0EEENS1_21CollectiveEpilogueFwdINS6_IJSA_SA_SB_EEES9_SE_SG_Li256ELb1ELb1ELb1ELb0EEENS1_36VarlenDynamicPersistentTileSchedulerILi128ELi96ELi256ELi128ELb1ELb1ELb1ELb0ELb1ELb1EEEEEEEEEvNT_6ParamsE)
        /*0404*/ 	.word	0x00000000


	//----- nvinfo : EIATTR_REGCOUNT
	.align		4
.L_182:
        /*0408*/ 	.byte	0x04, 0x2f
        /*040a*/ 	.short	(.L_184 - .L_183)
	.align		4
.L_183:
        /*040c*/ 	.word	index@(_ZN7cutlass13device_kernelIN5flash11enable_sm90INS1_16FlashAttnFwdSm90INS1_25CollectiveMainloopFwdSm90ILi2EN4cute5tupleIJNS5_1CILi1EEES8_S8_EEENS6_IJNS7_ILi128EEENS7_ILi96EEENS7_ILi192EEEEEELi128ENS_6half_tEfNS_4arch4Sm90ELb0ELb0ELb1ELb1ELb1ELb0ELb0ELb1ELb1ELb1ELb1ELb0EEENS1_21CollectiveEpilogueFwdINS6_IJSA_SA_SB_EEES9_SE_SG_Li256ELb1ELb1ELb1ELb0EEENS1_36VarlenDynamicPersistentTileSchedulerILi128ELi96ELi256ELi128ELb1ELb1ELb1ELb0ELb1ELb1EEEEEEEEEvNT_6ParamsE)
        /*0410*/ 	.word	0x00000004


	//----- nvinfo : EIATTR_FRAME_SIZE
	.align		4
.L_184:
        /*0414*/ 	.byte	0x04, 0x11
        /*0416*/ 	.short	(.L_186 - .L_185)
	.align		4
.L_185:
        /*0418*/ 	.word	index@(_ZN7cutlass13device_kernelIN5flash11enable_sm90INS1_16FlashAttnFwdSm90INS1_25CollectiveMainloopFwdSm90ILi2EN4cute5tupleIJNS5_1CILi1EEES8_S8_EEENS6_IJNS7_ILi128EEENS7_ILi96EEENS7_ILi192EEEEEELi128ENS_6half_tEfNS_4arch4Sm90ELb0ELb0ELb1ELb1ELb1ELb0ELb0ELb1ELb1ELb1ELb1ELb0EEENS1_21CollectiveEpilogueFwdINS6_IJSA_SA_SB_EEES9_SE_SG_Li256ELb1ELb1ELb1ELb0EEENS1_36VarlenDynamicPersistentTileSchedulerILi128ELi96ELi256ELi128ELb1ELb1ELb1ELb0ELb1ELb1EEEEEEEEEvNT_6ParamsE)
        /*041c*/ 	.word	0x00000000


	//----- nvinfo : EIATTR_REGCOUNT
	.align		4
.L_186:
        /*0420*/ 	.byte	0x04, 0x2f
        /*0422*/ 	.short	(.L_188 - .L_187)
	.align		4
.L_187:
        /*0424*/ 	.word	index@(_ZN7cutlass13device_kernelIN5flash11enable_sm90INS1_16FlashAttnFwdSm90INS1_25CollectiveMainloopFwdSm90ILi2EN4cute5tupleIJNS5_1CILi1EEES8_S8_EEENS6_IJNS7_ILi128EEENS7_ILi96EEENS7_ILi192EEEEEELi128ENS_6half_tEfNS_4arch4Sm90ELb0ELb0ELb1ELb0ELb1ELb0ELb0ELb1ELb1ELb1ELb1ELb0EEENS1_21CollectiveEpilogueFwdINS6_IJSA_SA_SB_EEES9_SE_SG_Li256ELb0ELb1ELb1ELb0EEENS1_19SingleTileSchedulerILb0ELb1ELb1ELi128EEEEEEEEEvNT_6ParamsE)
        /*0428*/ 	.word	0x00000004


	//----- nvinfo : EIATTR_FRAME_SIZE
	.align		4
.L_188:
        /*042c*/ 	.byte	0x04, 0x11
        /*042e*/ 	.short	(.L_190 - .L_189)
	.align		4
.L_189:
        /*0430*/ 	.word	index@(_ZN7cutlass13device_kernelIN5flash11enable_sm90INS1_16FlashAttnFwdSm90INS1_25CollectiveMainloopFwdSm90ILi2EN4cute5tupleIJNS5_1CILi1EEES8_S8_EEENS6_IJNS7_ILi128EEENS7_ILi96EEENS7_ILi192EEEEEELi128ENS_6half_tEfNS_4arch4Sm90ELb0ELb0ELb1ELb0ELb1ELb0ELb0ELb1ELb1ELb1ELb1ELb0EEENS1_21CollectiveEpilogueFwdINS6_IJSA_SA_SB_EEES9_SE_SG_Li256ELb0ELb1ELb1ELb0EEENS1_19SingleTileSchedulerILb0ELb1ELb1ELi128EEEEEEEEEvNT_6ParamsE)
        /*0434*/ 	.word	0x00000000


	//----- nvinfo : EIATTR_MIN_STACK_SIZE
	.align		4
.L_190:
        /*0438*/ 	.byte	0x04, 0x12
        /*043a*/ 	.short	(.L_192 - .L_191)
	.align		4
.L_191:
        /*043c*/ 	.word	index@(_ZN7cutlass13device_kernelIN5flash11enable_sm90INS1_16FlashAttnFwdSm90INS1_25CollectiveMainloopFwdSm90ILi2EN4cute5tupleIJNS5_1CILi1EEES8_S8_EEENS6_IJNS7_ILi128EEENS7_ILi96EEENS7_ILi192EEEEEELi128ENS_6half_tEfNS_4arch4Sm90ELb0ELb0ELb1ELb0ELb1ELb0ELb0ELb1ELb1ELb1ELb1ELb0EEENS1_21CollectiveEpilogueFwdINS6_IJSA_SA_SB_EEES9_SE_SG_Li256ELb0ELb1ELb1ELb0EEENS1_19SingleTileSchedulerILb0ELb1ELb1ELi128EEEEEEEEEvNT_6ParamsE)
        /*0440*/ 	.word	0x00000000


	//----- nvinfo : EIATTR_MIN_STACK_SIZE
	.align		4
.L_192:
        /*0444*/ 	.byte	0x04, 0x12
        /*0446*/ 	.short	(.L_194 - .L_193)
	.align		4
.L_193:
        /*0448*/ 	.word	index@(_ZN7cutlass13device_kernelIN5flash11enable_sm90INS1_16FlashAttnFwdSm90INS1_25CollectiveMainloopFwdSm90ILi2EN4cute5tupleIJNS5_1CILi1EEES8_S8_EEENS6_IJNS7_ILi128EEENS7_ILi96EEENS7_ILi192EEEEEELi128ENS_6half_tEfNS_4arch4Sm90ELb0ELb0ELb1ELb1ELb1ELb0ELb0ELb1ELb1ELb1ELb1ELb0EEENS1_21CollectiveEpilogueFwdINS6_IJSA_SA_SB_EEES9_SE_SG_Li256ELb1ELb1ELb1ELb0EEENS1_36VarlenDynamicPersistentTileSchedulerILi128ELi96ELi256ELi128ELb1ELb1ELb1ELb0ELb1ELb1EEEEEEEEEvNT_6ParamsE)
        /*044c*/ 	.word	0x00000000


	//----- nvinfo : EIATTR_MIN_STACK_SIZE
	.align		4
.L_194:
        /*0450*/ 	.byte	0x04, 0x12
        /*0452*/ 	.short	(.L_196 - .L_195)
	.align		4
.L_195:
        /*0454*/ 	.word	index@(_ZN7cutlass13device_kernelIN5flash11enable_sm90INS1_16FlashAttnFwdSm90INS1_25CollectiveMainloopFwdSm90ILi2EN4cute5tupleIJNS5_1CILi1EEES8_S8_EEENS6_IJNS7_ILi128EEENS7_ILi96EEENS7_ILi192EEEEEELi128ENS_6half_tEfNS_4arch4Sm90ELb0ELb0ELb1ELb1ELb1ELb1ELb0ELb1ELb1ELb1ELb1ELb0EEENS1_21CollectiveEpilogueFwdINS6_IJSA_SA_SB_EEES9_SE_SG_Li256ELb1ELb1ELb1ELb0EEENS1_36VarlenDynamicPersistentTileSchedulerILi128ELi96ELi256ELi128ELb1ELb1ELb1ELb0ELb1ELb1EEEEEEEEEvNT_6ParamsE)
        /*0458*/ 	.word	0x00000000


	//----- nvinfo : EIATTR_MIN_STACK_SIZE
	.align		4
.L_196:
        /*045c*/ 	.byte	0x04, 0x12
        /*045e*/ 	.short	(.L_198 - .L_197)
	.align		4
.L_197:
        /*0460*/ 	.word	index@(_ZN7cutlass13device_kernelIN5flash11enable_sm90INS1_16FlashAttnFwdSm90INS1_25CollectiveMainloopFwdSm90ILi2EN4cute5tupleIJNS5_1CILi1EEES8_S8_EEENS6_IJNS7_ILi128EEENS7_ILi96EEENS7_ILi192EEEEEELi128ENS_6half_tEfNS_4arch4Sm90ELb0ELb1ELb1ELb0ELb1ELb0ELb0ELb1ELb1ELb1ELb1ELb0EEENS1_21CollectiveEpilogueFwdINS6_IJSA_SA_SB_EEES9_SE_SG_Li256ELb0ELb1ELb1ELb0EEENS1_19SingleTileSchedulerILb0ELb1ELb1ELi128EEEEEEEEEvNT_6ParamsE)
        /*0464*/ 	.word	0x00000000


	//----- nvinfo : EIATTR_MIN_STACK_SIZE
	.align		4
.L_198:
        /*0468*/ 	.byte	0x04, 0x12
        /*046a*/ 	.short	(.L_200 - .L_199)
	.align		4
.L_199:
        /*046c*/ 	.word	index@(_ZN7cutlass13device_kernelIN5flash11enable_sm90INS1_16FlashAttnFwdSm90INS1_25CollectiveMainloopFwdSm90ILi2EN4cute5tupleIJNS5_1CILi1EEES8_S8_EEENS6_IJNS7_ILi128EEENS7_ILi96EEENS7_ILi192EEEEEELi128ENS_6half_tEfNS_4arch4Sm90ELb0ELb1ELb1ELb1ELb1ELb0ELb0ELb1ELb1ELb1ELb1ELb0EEENS1_21CollectiveEpilogueFwdINS6_IJSA_SA_SB_EEES9_SE_SG_Li256ELb1ELb1ELb1ELb0EEENS1_36VarlenDynamicPersistentTileSchedulerILi128ELi96ELi256ELi128ELb1ELb1ELb1ELb1ELb0ELb1EEEEEEEEEvNT_6ParamsE)
        /*0470*/ 	.word	0x00000000


	//----- nvinfo : EIATTR_MIN_STACK_SIZE
	.align		4
.L_200:
        /*0474*/ 	.byte	0x04, 0x12
        /*0476*/ 	.short	(.L_202 - .L_201)
	.align		4
.L_201:
        /*0478*/ 	.word	index@(_ZN7cutlass13device_kernelIN5flash11enable_sm90INS1_16FlashAttnFwdSm90INS1_25CollectiveMainloopFwdSm90ILi2EN4cute5tupleIJNS5_1CILi1EEES8_S8_EEENS6_IJNS7_ILi128EEENS7_ILi96EEENS7_ILi192EEEEEELi128ENS_6half_tEfNS_4arch4Sm90ELb0ELb1ELb1ELb1ELb1ELb1ELb0ELb1ELb1ELb1ELb1ELb0EEENS1_21CollectiveEpilogueFwdINS6_IJSA_SA_SB_EEES9_SE_SG_Li256ELb1ELb1ELb1ELb0EEENS1_36VarlenDynamicPersistentTileSchedulerILi128ELi96ELi256ELi128ELb1ELb1ELb1ELb1ELb0ELb1EEEEEEEEEvNT_6ParamsE)
        /*047c*/ 	.word	0x00000000


	//----- nvinfo : EIATTR_MIN_STACK_SIZE
	.align		4
.L_202:
        /*0480*/ 	.byte	0x04, 0x12
        /*0482*/ 	.short	(.L_204 - .L_203)
	.align		4
.L_203:
        /*0484*/ 	.word	index@(_ZN7cutlass13device_kernelIN5flash11enable_sm90INS1_16FlashAttnFwdSm90INS1_25CollectiveMainloopFwdSm90ILi2EN4cute5tupleIJNS5_1CILi1EEES8_S8_EEENS6_IJNS7_ILi128EEENS7_ILi96EEENS7_ILi192EEEEEELi128ENS_6half_tEfNS_4arch4Sm90ELb1ELb0ELb1ELb0ELb1ELb0ELb0ELb1ELb1ELb1ELb1ELb0EEENS1_21CollectiveEpilogueFwdINS6_IJSA_SA_SB_EEES9_SE_SG_Li256ELb0ELb1ELb1ELb0EEENS1_19SingleTileSchedulerILb0ELb1ELb1ELi128EEEEEEEEEvNT_6ParamsE)
        /*0488*/ 	.word	0x00000000


	//----- nvinfo : EIATTR_MIN_STACK_SIZE
	.align		4
.L_204:
        /*048c*/ 	.byte	0x04, 0x12
        /*048e*/ 	.short	(.L_206 - .L_205)
	.align		4
.L_205:
        /*0490*/ 	.word	index@(_ZN7cutlass13device_kernelIN5flash11enable_sm90INS1_16FlashAttnFwdSm90INS1_25CollectiveMainloopFwdSm90ILi2EN4cute5tupleIJNS5_1CILi1EEES8_S8_EEENS6_IJNS7_ILi128EEENS7_ILi96EEENS7_ILi192EEEEEELi128ENS_6half_tEfNS_4arch4Sm90ELb1ELb0ELb1ELb1ELb1ELb0ELb0ELb1ELb1ELb1ELb1ELb0EEENS1_21CollectiveEpilogueFwdINS6_IJSA_SA_SB_EEES9_SE_SG_Li256ELb1ELb1ELb1ELb0EEENS1_36VarlenDynamicPersistentTileSchedulerILi128ELi96ELi256ELi128ELb1ELb1ELb1ELb1ELb1ELb1EEEEEEEEEvNT_6ParamsE)
        /*0494*/ 	.word	0x00000000


	//----- nvinfo : EIATTR_MIN_STACK_SIZE
	.align		4
.L_206:
        /*0498*/ 	.byte	0x04, 0x12
        /*049a*/ 	.short	(.L_208 - .L_207)
	.align		4
.L_207:
        /*049c*/ 	.word	index@(_ZN7cutlass13device_kernelIN5flash11enable_sm90INS1_16FlashAttnFwdSm90INS1_25CollectiveMainloopFwdSm90ILi2EN4cute5tupleIJNS5_1CILi1EEES8_S8_EEENS6_IJNS7_ILi128EEENS7_ILi96EEENS7_ILi192EEEEEELi128ENS_6half_tEfNS_4arch4Sm90ELb1ELb0ELb1ELb1ELb1ELb1ELb0ELb1ELb1ELb1ELb1ELb0EEENS1_21CollectiveEpilogueFwdINS6_IJSA_SA_SB_EEES9_SE_SG_Li256ELb1ELb1ELb1ELb0EEENS1_36VarlenDynamicPersistentTileSchedulerILi128ELi96ELi256ELi128ELb1ELb1ELb1ELb1ELb1ELb1EEEEEEEEEvNT_6ParamsE)
        /*04a0*/ 	.word	0x00000000


	//----- nvinfo : EIATTR_MIN_STACK_SIZE
	.align		4
.L_208:
        /*04a4*/ 	.byte	0x04, 0x12
        /*04a6*/ 	.short	(.L_210 - .L_209)
	.align		4
.L_209:
        /*04a8*/ 	.word	index@(_ZN7cutlass13device_kernelIN5flash11enable_sm90INS1_16FlashAttnFwdSm90INS1_25CollectiveMainloopFwdSm90ILi2EN4cute5tupleIJNS5_1CILi1EEES8_S8_EEENS6_IJNS7_ILi64EEESA_SA_EEELi512ENS_6half_tEfNS_4arch4Sm90ELb0ELb0ELb1ELb0ELb1ELb0ELb0ELb0ELb0ELb1ELb1ELb0EEENS1_21CollectiveEpilogueFwdINS6_IJSA_NS7_ILi512EEESA_EEES9_SC_SE_Li256ELb0ELb1ELb1ELb0EEENS1_19SingleTileSchedulerILb0ELb1ELb1ELi64EEEEEEEEEvNT_6ParamsE)
        /*04ac*/ 	.word	0x00000000


	//----- nvinfo : EIATTR_MIN_STACK_SIZE
	.align		4
.L_210:
        /*04b0*/ 	.byte	0x04, 0x12
        /*04b2*/ 	.short	(.L_212 - .L_211)
	.align		4
.L_211:
        /*04b4*/ 	.word	index@(_ZN7cutlass13device_kernelIN5flash11enable_sm90INS1_16FlashAttnFwdSm90INS1_25CollectiveMainloopFwdSm90ILi2EN4cute5tupleIJNS5_1CILi1EEES8_S8_EEENS6_IJNS7_ILi64EEESA_SA_EEELi512ENS_6half_tEfNS_4arch4Sm90ELb0ELb0ELb1ELb0ELb1ELb0ELb1ELb0ELb0ELb1ELb1ELb0EEENS1_21CollectiveEpilogueFwdINS6_IJSA_NS7_ILi512EEESA_EEES9_SC_SE_Li256ELb0ELb1ELb1ELb0EEENS1_19SingleTileSchedulerILb0ELb1ELb1ELi64EEEEEEEEEvNT_6ParamsE)
        /*04b8*/ 	.word	0x00000000


	//----- nvinfo : EIATTR_MIN_STACK_SIZE
	.align		4
.L_212:
        /*04bc*/ 	.byte	0x04, 0x12
        /*04be*/ 	.short	(.L_214 - .L_213)
	.align		4
.L_213:
        /*04c0*/ 	.word	index@(_ZN7cutlass13device_kernelIN5flash11enable_sm90INS1_16FlashAttnFwdSm90INS1_25CollectiveMainloopFwdSm90ILi2EN4cute5tupleIJNS5_1CILi1EEES8_S8_EEENS6_IJNS7_ILi64EEESA_SA_EEELi512ENS_6half_tEfNS_4arch4Sm90ELb0ELb0ELb1ELb1ELb1ELb0ELb0ELb0ELb0ELb1ELb1ELb0EEENS1_21CollectiveEpilogueFwdINS6_IJSA_NS7_ILi512EEESA_EEES9_SC_SE_Li256ELb1ELb1ELb1ELb0EEENS1_36VarlenDynamicPersistentTileSchedulerILi64ELi64ELi256ELi128ELb1ELb1ELb1ELb0ELb1ELb1EEEEEEEEEvNT_6ParamsE)
        /*04c4*/ 	.word	0x00000000


	//----- nvinfo : EIATTR_MIN_STACK_SIZE
	.align		4
.L_214:
        /*04c8*/ 	.byte	0x04, 0x12
        /*04ca*/ 	.short	(.L_216 - .L_215)
	.align		4
.L_215:
        /*04cc*/ 	.word	index@(_ZN7cutlass13device_kernelIN5flash11enable_sm90INS1_16FlashAttnFwdSm90INS1_25CollectiveMainloopFwdSm90ILi2EN4cute5tupleIJNS5_1CILi1EEES8_S8_EEENS6_IJNS7_ILi64EEESA_SA_EEELi512ENS_6half_tEfNS_4arch4Sm90ELb0ELb0ELb1ELb1ELb1ELb1ELb0ELb0ELb0ELb1ELb1ELb0EEENS1_21CollectiveEpilogueFwdINS6_IJSA_NS7_ILi512EEESA_EEES9_SC_SE_Li256ELb1ELb1ELb1ELb0EEENS1_36VarlenDynamicPersistentTileSchedulerILi64ELi64ELi256ELi128ELb1ELb1ELb1ELb0ELb1ELb1EEEEEEEEEvNT_6ParamsE)
        /*04d0*/ 	.word	0x00000000


	//----- nvinfo : EIATTR_MIN_STACK_SIZE
	.align		4
.L_216:
        /*04d4*/ 	.byte	0x04, 0x12
        /*04d6*/ 	.short	(.L_218 - .L_217)
	.align		4
.L_217:
        /*04d8*/ 	.word	index@(_ZN7cutlass13device_kernelIN5flash11enable_sm90INS1_16FlashAttnFwdSm90INS1_25CollectiveMainloopFwdSm90ILi2EN4cute5tupleIJNS5_1CILi1EEES8_S8_EEENS6_IJNS7_ILi64EEESA_SA_EEELi512ENS_6half_tEfNS_4arch4Sm90ELb0ELb0ELb1ELb1ELb1ELb0ELb1ELb0ELb0ELb1ELb1ELb0EEENS1_21CollectiveEpilogueFwdINS6_IJSA_NS7_ILi512EEESA_EEES9_SC_SE_Li256ELb1ELb1ELb1ELb0EEENS1_36VarlenDynamicPersistentTileSchedulerILi64ELi64ELi256ELi128ELb1ELb1ELb1ELb0ELb1ELb1EEEEEEEEEvNT_6ParamsE)
        /*04dc*/ 	.word	0x00000000


	//----- nvinfo : EIATTR_MIN_STACK_SIZE
	.align		4
.L_218:
        /*04e0*/ 	.byte	0x04, 0x12
        /*04e2*/ 	.short	(.L_220 - .L_219)
	.align		4
.L_219:
        /*04e4*/ 	.word	index@(_ZN7cutlass13device_kernelIN5flash11enable_sm90INS1_16FlashAttnFwdSm90INS1_25CollectiveMainloopFwdSm90ILi2EN4cute5tupleIJNS5_1CILi1EEES8_S8_EEENS6_IJNS7_ILi64EEESA_SA_EEELi512ENS_6half_tEfNS_4arch4Sm90ELb0ELb0ELb1ELb1ELb1ELb1ELb1ELb0ELb0ELb1ELb1ELb0EEENS1_21CollectiveEpilogueFwdINS6_IJSA_NS7_ILi512EEESA_EEES9_SC_SE_Li256ELb1ELb1ELb1ELb0EEENS1_36VarlenDynamicPersistentTileSchedulerILi64ELi64ELi256ELi128ELb1ELb1ELb1ELb0ELb1ELb1EEEEEEEEEvNT_6ParamsE)
        /*04e8*/ 	.word	0x00000000


	//----- nvinfo : EIATTR_MIN_STACK_SIZE
	.align		4
.L_220:
        /*04ec*/ 	.byte	0x04, 0x12
        /*04ee*/ 	.short	(.L_222 - .L_221)
	.align		4
.L_221:
        /*04f0*/ 	.word	index@(_ZN7cutlass13device_kernelIN5flash11enable_sm90INS1_16FlashAttnFwdSm90INS1_25CollectiveMainloopFwdSm90ILi2EN4cute5tupleIJNS5_1CILi1EEES8_S8_EEENS6_IJNS7_ILi64EEESA_SA_EEELi512ENS_6half_tEfNS_4arch4Sm90ELb0ELb1ELb1ELb0ELb1ELb0ELb0ELb0ELb0ELb1ELb1ELb0EEENS1_21CollectiveEpilogueFwdINS6_IJSA_NS7_ILi512EEESA_EEES9_SC_SE_Li256ELb0ELb1ELb1ELb0EEENS1_19SingleTileSchedulerILb0ELb1ELb1ELi64EEEEEEEEEvNT_6ParamsE)
        /*04f4*/ 	.word	0x00000000


	//----- nvinfo : EIATTR_MIN_STACK_SIZE
	.align		4
.L_222:
        /*04f8*/ 	.byte	0x04, 0x12
        /*04fa*/ 	.short	(.L_224 - .L_223)
	.align		4
.L_223:
        /*04fc*/ 	.word	index@(_ZN7cutlass13device_kernelIN5flash11enable_sm90INS1_16FlashAttnFwdSm90INS1_25CollectiveMainloopFwdSm90ILi2EN4cute5tupleIJNS5_1CILi1EEES8_S8_EEENS6_IJNS7_ILi64EEESA_SA_EEELi512ENS_6half_tEfNS_4arch4Sm90ELb0ELb1ELb1ELb0ELb1ELb0ELb1ELb0ELb0ELb1ELb1ELb0EEENS1_21CollectiveEpilogueFwdINS6_IJSA_NS7_ILi512EEESA_EEES9_SC_SE_Li256ELb0ELb1ELb1ELb0EEENS1_19SingleTileSchedulerILb0ELb1ELb1ELi64EEEEEEEEEvNT_6ParamsE)
        /*0500*/ 	.word	0x00000000


	//----- nvinfo : EIATTR_MIN_STACK_SIZE
	.align		4
.L_224:
        /*0504*/ 	.byte	0x04, 0x12
        /*0506*/ 	.short	(.L_226 - .L_225)
	.align		4
.L_225:
        /*0508*/ 	.word	index@(_ZN7cutlass13device_kernelIN5flash11enable_sm90INS1_16FlashAttnFwdSm90INS1_25CollectiveMainloopFwdSm90ILi2EN4cute5tupleIJNS5_1CILi1EEES8_S8_EEENS6_IJNS7_ILi64EEESA_SA_EEELi512ENS_6half_tEfNS_4arch4Sm90ELb0ELb1ELb1ELb1ELb1ELb0ELb0ELb0ELb0ELb1ELb1ELb0EEENS1_21CollectiveEpilogueFwdINS6_IJSA_NS7_ILi512EEESA_EEES9_SC_SE_Li256ELb1ELb1ELb1ELb0EEENS1_36VarlenDynamicPersistentTileSchedulerILi64ELi64ELi256ELi128ELb1ELb1ELb1ELb1ELb0ELb1EEEEEEEEEvNT_6ParamsE)
        /*050c*/ 	.word	0x00000000


	//----- nvinfo : EIATTR_MIN_STACK_SIZE
	.align		4
.L_226:
        /*0510*/ 	.byte	0x04, 0x12
        /*0512*/ 	.short	(.L_228 - .L_227)
	.align		4
.L_227:
        /*0514*/ 	.word	index@(_ZN7cutlass13device_kernelIN5flash11enable_sm90INS1_16FlashAttnFwdSm90INS1_25CollectiveMainloopFwdSm90ILi2EN4cute5tupleIJNS5_1CILi1EEES8_S8_EEENS6_IJNS7_ILi64EEESA_SA_EEELi512ENS_6half_tEfNS_4arch4Sm90ELb0ELb1ELb1ELb1ELb1ELb1ELb0ELb0ELb0ELb1ELb1ELb0EEENS1_21CollectiveEpilogueFwdINS6_IJSA_NS7_ILi512EEESA_EEES9_SC_SE_Li256ELb1ELb1ELb1ELb0EEENS1_36VarlenDynamicPersistentTileSchedulerILi64ELi64ELi256ELi128ELb1ELb1ELb1ELb1ELb0ELb1EEEEEEEEEvNT_6ParamsE)
        /*0518*/ 	.word	0x00000000


	//----- nvinfo : EIATTR_MIN_STACK_SIZE
	.align		4
.L_228:
        /*051c*/ 	.byte	0x04, 0x12
        /*051e*/ 	.short	(.L_230 - .L_229)
	.align		4
.L_229:
        /*0520*/ 	.word	index@(_ZN7cutlass13device_kernelIN5flash11enable_sm90INS1_16FlashAttnFwdSm90INS1_25CollectiveMainloopFwdSm90ILi2EN4cute5tupleIJNS5_1CILi1EEES8_S8_EEENS6_IJNS7_ILi64EEESA_SA_EEELi512ENS_6half_tEfNS_4arch4Sm90ELb0ELb1ELb1ELb1ELb1ELb0ELb1ELb0ELb0ELb1ELb1ELb0EEENS1_21CollectiveEpilogueFwdINS6_IJSA_NS7_ILi512EEESA_EEES9_SC_SE_Li256ELb1ELb1ELb1ELb0EEENS1_36VarlenDynamicPersistentTileSchedulerILi64ELi64ELi256ELi128ELb1ELb1ELb1ELb1ELb0ELb1EEEEEEEEEvNT_6ParamsE)
        /*0524*/ 	.word	0x00000000


	//----- nvinfo : EIATTR_MIN_STACK_SIZE
	.align		4
.L_230:
        /*0528*/ 	.byte	0x04, 0x12
        /*052a*/ 	.short	(.L_232 - .L_231)
	.align		4
.L_231:
        /*052c*/ 	.word	index@(_ZN7cutlass13device_kernelIN5flash11enable_sm90INS1_16FlashAttnFwdSm90INS1_25CollectiveMainloopFwdSm90ILi2EN4cute5tupleIJNS5_1CILi1EEES8_S8_EEENS6_IJNS7_ILi64EEESA_SA_EEELi512ENS_6half_tEfNS_4arch4Sm90ELb0ELb1ELb1ELb1ELb1ELb1ELb1ELb0ELb0ELb1ELb1ELb0EEENS1_21CollectiveEpilogueFwdINS6_IJSA_NS7_ILi512EEESA_EEES9_SC_SE_Li256ELb1ELb1ELb1ELb0EEENS1_36VarlenDynamicPersistentTileSchedulerILi64ELi64ELi256ELi128ELb1ELb1ELb1ELb1ELb0ELb1EEEEEEEEEvNT_6ParamsE)
        /*0530*/ 	.word	0x00000000


	//----- nvinfo : EIATTR_MIN_STACK_SIZE
	.align		4
.L_232:
        /*0534*/ 	.byte	0x04, 0x12
        /*0536*/ 	.short	(.L_234 - .L_233)
	.align		4
.L_233:
        /*0538*/ 	.word	index@(_ZN7cutlass13device_kernelIN5flash11enable_sm90INS1_16FlashAttnFwdSm90INS1_25CollectiveMainloopFwdSm90ILi2EN4cute5tupleIJNS5_1CILi1EEES8_S8_EEENS6_IJNS7_ILi64EEESA_SA_EEELi512ENS_6half_tEfNS_4arch4Sm90ELb1ELb0ELb1ELb0ELb1ELb0ELb0ELb0ELb0ELb1ELb1ELb0EEENS1_21CollectiveEpilogueFwdINS6_IJSA_NS7_ILi512EEESA_EEES9_SC_SE_Li256ELb0ELb1ELb1ELb0EEENS1_19SingleTileSchedulerILb0ELb1ELb1ELi64EEEEEEEEEvNT_6ParamsE)
        /*053c*/ 	.word	0x00000000


	//----- nvinfo : EIATTR_MIN_STACK_SIZE
	.align		4
.L_234:
        /*0540*/ 	.byte	0x04, 0x12
        /*0542*/ 	.short	(.L_236 - .L_235)
	.align		4
.L_235:
        /*0544*/ 	.word	index@(_ZN7cutlass13device_kernelIN5flash11enable_sm90INS1_16FlashAttnFwdSm90INS1_25CollectiveMainloopFwdSm90ILi2EN4cute5tupleIJNS5_1CILi1EEES8_S8_EEENS6_IJNS7_ILi64EEESA_SA_EEELi512ENS_6half_tEfNS_4arch4Sm90ELb1ELb0ELb1ELb0ELb1ELb0ELb1ELb0ELb0ELb1ELb1ELb0EEENS1_21CollectiveEpilogueFwdINS6_IJSA_NS7_ILi512EEESA_EEES9_SC_SE_Li256ELb0ELb1ELb1ELb0EEENS1_19SingleTileSchedulerILb0ELb1ELb1ELi64EEEEEEEEEvNT_6ParamsE)
        /*0548*/ 	.word	0x00000000


	//----- nvinfo : EIATTR_MIN_STACK_SIZE
	.align		4
.L_236:
        /*054c*/ 	.byte	0x04, 0x12
        /*054e*/ 	.short	(.L_238 - .L_237)
	.align		4
.L_237:
        /*0550*/ 	.word	index@(_ZN7cutlass13device_kernelIN5flash11enable_sm90INS1_16FlashAttnFwdSm90INS1_25CollectiveMainloopFwdSm90ILi2EN4cute5tupleIJNS5_1CILi1EEES8_S8_EEENS6_IJNS7_ILi64EEESA_SA_EEELi512ENS_6half_tEfNS_4arch4Sm90ELb1ELb0ELb1ELb1ELb1ELb0ELb0ELb0ELb0ELb1ELb1ELb0EEENS1_21CollectiveEpilogueFwdINS6_IJSA_NS7_ILi512EEESA_EEES9_SC_SE_Li256ELb1ELb1ELb1ELb0EEENS1_36VarlenDynamicPersistentTileSchedulerILi64ELi64ELi256ELi128ELb1ELb1ELb1ELb1ELb1ELb1EEEEEEEEEvNT_6ParamsE)
        /*0554*/ 	.word	0x00000000


	//----- nvinfo : EIATTR_MIN_STACK_SIZE
	.align		4
.L_238:
        /*0558*/ 	.byte	0x04, 0x12
        /*055a*/ 	.short	(.L_240 - .L_239)
	.align		4
.L_239:
        /*055c*/ 	.word	index@(_ZN7cutlass13device_kernelIN5flash11enable_sm90INS1_16FlashAttnFwdSm90INS1_25CollectiveMainloopFwdSm90ILi2EN4cute5tupleIJNS5_1CILi1EEES8_S8_EEENS6_IJNS7_ILi64EEESA_SA_EEELi512ENS_6half_tEfNS_4arch4Sm90ELb1ELb0ELb1ELb1ELb1ELb1ELb0ELb0ELb0ELb1ELb1ELb0EEENS1_21CollectiveEpilogueFwdINS6_IJSA_NS7_ILi512EEESA_EEES9_SC_SE_Li256ELb1ELb1ELb1ELb0EEENS1_36VarlenDynamicPersistentTileSchedulerILi64ELi64ELi256ELi128ELb1ELb1ELb1ELb1ELb1ELb1EEEEEEEEEvNT_6ParamsE)
        /*0560*/ 	.word	0x00000000


	//----- nvinfo : EIATTR_MIN_STACK_SIZE
	.align		4
.L_240:
        /*0564*/ 	.byte	0x04, 0x12
        /*0566*/ 	.short	(.L_242 - .L_241)
	.align		4
.L_241:
        /*0568*/ 	.word	index@(_ZN7cutlass13device_kernelIN5flash11enable_sm90INS1_16FlashAttnFwdSm90INS1_25CollectiveMainloopFwdSm90ILi2EN4cute5tupleIJNS5_1CILi1EEES8_S8_EEENS6_IJNS7_ILi64EEESA_SA_EEELi512ENS_6half_tEfNS_4arch4Sm90ELb1ELb0ELb1ELb1ELb1ELb0ELb1ELb0ELb0ELb1ELb1ELb0EEENS1_21CollectiveEpilogueFwdINS6_IJSA_NS7_ILi512EEESA_EEES9_SC_SE_Li256ELb1ELb1ELb1ELb0EEENS1_36VarlenDynamicPersistentTileSchedulerILi64ELi64ELi256ELi128ELb1ELb1ELb1ELb1ELb1ELb1EEEEEEEEEvNT_6ParamsE)
        /*056c*/ 	.word	0x00000000


	//----- nvinfo : EIATTR_MIN_STACK_SIZE
	.align		4
.L_242:
        /*0570*/ 	.byte	0x04, 0x12
        /*0572*/ 	.short	(.L_244 - .L_243)
	.align		4
.L_243:
        /*0574*/ 	.word	index@(_ZN7cutlass13device_kernelIN5flash11enable_sm90INS1_16FlashAttnFwdSm90INS1_25CollectiveMainloopFwdSm90ILi2EN4cute5tupleIJNS5_1CILi1EEES8_S8_EEENS6_IJNS7_ILi64EEESA_SA_EEELi512ENS_6half_tEfNS_4arch4Sm90ELb1ELb0ELb1ELb1ELb1ELb1ELb1ELb0ELb0ELb1ELb1ELb0EEENS1_21CollectiveEpilogueFwdINS6_IJSA_NS7_ILi512EEESA_EEES9_SC_SE_Li256ELb1ELb1ELb1ELb0EEENS1_36VarlenDynamicPersistentTileSchedulerILi64ELi64ELi256ELi128ELb1ELb1ELb1ELb1ELb1ELb1EEEEEEEEEvNT_6ParamsE)
        /*0578*/ 	.word	0x00000000


	//----- nvinfo : EIATTR_MIN_STACK_SIZE
	.align		4
.L_244:
        /*057c*/ 	.byte	0x04, 0x12
        /*057e*/ 	.short	(.L_246 - .L_245)
	.align		4
.L_245:
        /*0580*/ 	.word	index@(_ZN7cutlass13device_kernelIN5flash11enable_sm90INS1_16FlashAttnFwdSm90INS1_25CollectiveMainloopFwdSm90ILi2EN4cute5tupleIJNS5_1CILi1EEES8_S8_EEENS6_IJNS7_ILi128EEENS7_ILi96EEENS7_ILi64EEEEEELi256ENS_6half_tEfNS_4arch4Sm90ELb0ELb0ELb1ELb0ELb1ELb0ELb0ELb1ELb0ELb1ELb1ELb0EEENS1_21CollectiveEpilogueFwdINS6_IJSA_NS7_ILi256EEESB_EEES9_SE_SG_Li256ELb0ELb1ELb1ELb0EEENS1_19SingleTileSchedulerILb0ELb1ELb1ELi128EEEEEEEEEvNT_6ParamsE)
        /*0584*/ 	.word	0x00000000


	//----- nvinfo : EIATTR_MIN_STACK_SIZE
	.align		4
.L_246:
        /*0588*/ 	.byte	0x04, 0x12
        /*058a*/ 	.short	(.L_248 - .L_247)
	.align		4
.L_247:
        /*058c*/ 	.word	index@(_ZN7cutlass13device_kernelIN5flash11enable_sm90INS1_16FlashAttnFwdSm90INS1_25CollectiveMainloopFwdSm90ILi2EN4cute5tupleIJNS5_1CILi1EEES8_S8_EEENS6_IJNS7_ILi128EEENS7_ILi96EEENS7_ILi64EEEEEELi256ENS_6half_tEfNS_4arch4Sm90ELb0ELb0ELb1ELb0ELb1ELb0ELb1ELb1ELb0ELb1ELb1ELb0EEENS1_21CollectiveEpilogueFwdINS6_IJSA_NS7_ILi256EEESB_EEES9_SE_SG_Li256ELb0ELb1ELb1ELb0EEENS1_19SingleTileSchedulerILb0ELb1ELb1ELi128EEEEEEEEEvNT_6ParamsE)
        /*0590*/ 	.word	0x00000000


	//----- nvinfo : EIATTR_MIN_STACK_SIZE
	.align		4
.L_248:
        /*0594*/ 	.byte	0x04, 0x12
        /*0596*/ 	.short	(.L_250 - .L_249)
	.align		4
.L_249:
        /*0598*/ 	.word	index@(_ZN7cutlass13device_kernelIN5flash11enable_sm90INS1_16FlashAttnFwdSm90INS1_25CollectiveMainloopFwdSm90ILi2EN4cute5tupleIJNS5_1CILi1EEES8_S8_EEENS6_IJNS7_ILi128EEENS7_ILi96EEENS7_ILi64EEEEEELi256ENS_6half_tEfNS_4arch4Sm90ELb0ELb0ELb1ELb1ELb1ELb0ELb0ELb1ELb0ELb1ELb1ELb0EEENS1_21CollectiveEpilogueFwdINS6_IJSA_NS7_ILi256EEESB_EEES9_SE_SG_Li256ELb1ELb1ELb1ELb0EEENS1_36VarlenDynamicPersistentTileSchedulerILi128ELi96ELi256ELi128ELb1ELb1ELb1ELb0ELb1ELb1EEEEEEEEEvNT_6ParamsE)
        /*059c*/ 	.word	0x00000000


	//----- nvinfo : EIATTR_MIN_STACK_SIZE
	.align		4
.L_250:
        /*05a0*/ 	.byte	0x04, 0x12
        /*05a2*/ 	.short	(.L_252 - .L_251)
	.align		4
.L_251:
        /*05a4*/ 	.word	index@(_ZN7cutlass13device_kernelIN5flash11enable_sm90INS1_16FlashAttnFwdSm90INS1_25CollectiveMainloopFwdSm90ILi2EN4cute5tupleIJNS5_1CILi1EEES8_S8_EEENS6_IJNS7_ILi128EEENS7_ILi96EEENS7_ILi64EEEEEELi256ENS_6half_tEfNS_4arch4Sm90ELb0ELb0ELb1ELb1ELb1ELb1ELb0ELb1ELb0ELb1ELb1ELb0EEENS1_21CollectiveEpilogueFwdINS6_IJSA_NS7_ILi256EEESB_EEES9_SE_SG_Li256ELb1ELb1ELb1ELb0EEENS1_36VarlenDynamicPersistentTileSchedulerILi128ELi96ELi256ELi128ELb1ELb1ELb1ELb0ELb1ELb1EEEEEEEEEvNT_6ParamsE)
        /*05a8*/ 	.word	0x00000000


	//----- nvinfo : EIATTR_MIN_STACK_SIZE
	.align		4
.L_252:
        /*05ac*/ 	.byte	0x04, 0x12
        /*05ae*/ 	.short	(.L_254 - .L_253)
	.align		4
.L_253:
        /*05b0*/ 	.word	index@(_ZN7cutlass13device_kernelIN5flash11enable_sm90INS1_16FlashAttnFwdSm90INS1_25CollectiveMainloopFwdSm90ILi2EN4cute5tupleIJNS5_1CILi1EEES8_S8_EEENS6_IJNS7_ILi128EEENS7_ILi96EEENS7_ILi64EEEEEELi256ENS_6half_tEfNS_4arch4Sm90ELb0ELb0ELb1ELb1ELb1ELb0ELb1ELb1ELb0ELb1ELb1ELb0EEENS1_21CollectiveEpilogueFwdINS6_IJSA_NS7_ILi256EEESB_EEES9_SE_SG_Li256ELb1ELb1ELb1ELb0EEENS1_36VarlenDynamicPersistentTileSchedulerILi128ELi96ELi256ELi128ELb1ELb1ELb1ELb0ELb1ELb1EEEEEEEEEvNT_6ParamsE)
        /*05b4*/ 	.word	0x00000000


	//----- nvinfo : EIATTR_MIN_STACK_SIZE
	.align		4
.L_254:
        /*05b8*/ 	.byte	0x04, 0x12
        /*05ba*/ 	.short	(.L_256 - .L_255)
	.align		4
.L_255:
        /*05bc*/ 	.word	index@(_ZN7cutlass13device_kernelIN5flash11enable_sm90INS1_16FlashAttnFwdSm90INS1_25CollectiveMainloopFwdSm90ILi2EN4cute5tupleIJNS5_1CILi1EEES8_S8_EEENS6_IJNS7_ILi128EEENS7_ILi96EEENS7_ILi64EEEEEELi256ENS_6half_tEfNS_4arch4Sm90ELb0ELb0ELb1ELb1ELb1ELb1ELb1ELb1ELb0ELb1ELb1ELb0EEENS1_21CollectiveEpilogueFwdINS6_IJSA_NS7_ILi256EEESB_EEES9_SE_SG_Li256ELb1ELb1ELb1ELb0EEENS1_36VarlenDynamicPersistentTileSchedulerILi128ELi96ELi256ELi128ELb1ELb1ELb1ELb0ELb1ELb1EEEEEEEEEvNT_6ParamsE)
        /*05c0*/ 	.word	0x00000000


	//----- nvinfo : EIATTR_MIN_STACK_SIZE
	.align		4
.L_256:
        /*05c4*/ 	.byte	0x04, 0x12
        /*05c6*/ 	.short	(.L_258 - .L_257)
	.align		4
.L_257:
        /*05c8*/ 	.word	index@(_ZN7cutlass13device_kernelIN5flash11enable_sm90INS1_16FlashAttnFwdSm90INS1_25CollectiveMainloopFwdSm90ILi2EN4cute5tupleIJNS5_1CILi1EEES8_S8_EEENS6_IJNS7_ILi128EEENS7_ILi96EEENS7_ILi64EEEEEELi256ENS_6half_tEfNS_4arch4Sm90ELb0ELb1ELb1ELb0ELb1ELb0ELb0ELb1ELb0ELb1ELb1ELb0EEENS1_21CollectiveEpilogueFwdINS6_IJSA_NS7_ILi256EEESB_EEES9_SE_SG_Li256ELb0ELb1ELb1ELb0EEENS1_19SingleTileSchedulerILb0ELb1ELb1ELi128EEEEEEEEEvNT_6ParamsE)
        /*05cc*/ 	.word	0x00000000


	//----- nvinfo : EIATTR_MIN_STACK_SIZE
	.align		4
.L_258:
        /*05d0*/ 	.byte	0x04, 0x12
        /*05d2*/ 	.short	(.L_260 - .L_259)
	.align		4
.L_259:
        /*05d4*/ 	.word	index@(_ZN7cutlass13device_kernelIN5flash11enable_sm90INS1_16FlashAttnFwdSm90INS1_25CollectiveMainloopFwdSm90ILi2EN4cute5tupleIJNS5_1CILi1EEES8_S8_EEENS6_IJNS7_ILi128EEENS7_ILi96EEENS7_ILi64EEEEEELi256ENS_6half_tEfNS_4arch4Sm90ELb0ELb1ELb1ELb0ELb1ELb0ELb1ELb1ELb0ELb1ELb1ELb0EEENS1_21CollectiveEpilogueFwdINS6_IJSA_NS7_ILi256EEESB_EEES9_SE_SG_Li256ELb0ELb1ELb1ELb0EEENS1_19SingleTileSchedulerILb0ELb1ELb1ELi128EEEEEEEEEvNT_6ParamsE)
        /*05d8*/ 	.word	0x00000000


	//----- nvinfo : EIATTR_MIN_STACK_SIZE
	.align		4
.L_260:
        /*05dc*/ 	.byte	0x04, 0x12
        /*05de*/ 	.short	(.L_262 - .L_261)
	.align		4
.L_261:
        /*05e0*/ 	.word	index@(_ZN7cutlass13device_kernelIN5flash11enable_sm90INS1_16FlashAttnFwdSm90INS1_25CollectiveMainloopFwdSm90ILi2EN4cute5tupleIJNS5_1CILi1EEES8_S8_EEENS6_IJNS7_ILi128EEENS7_ILi96EEENS7_ILi64EEEEEELi256ENS_6half_tEfNS_4arch4Sm90ELb0ELb1ELb1ELb1ELb1ELb0ELb0ELb1ELb0ELb1ELb1ELb0EEENS1_21CollectiveEpilogueFwdINS6_IJSA_NS7_ILi256EEESB_EEES9_SE_SG_Li256ELb1ELb1ELb1ELb0EEENS1_36VarlenDynamicPersistentTileSchedulerILi128ELi96ELi256ELi128ELb1ELb1ELb1ELb1ELb0ELb1EEEEEEEEEvNT_6ParamsE)
        /*05e4*/ 	.word	0x00000000


	//----- nvinfo : EIATTR_MIN_STACK_SIZE
	.align		4
.L_262:
        /*05e8*/ 	.byte	0x04, 0x12
        /*05ea*/ 	.short	(.L_264 - .L_263)
	.align		4
.L_263:
        /*05ec*/ 	.word	index@(_ZN7cutlass13device_kernelIN5flash11enable_sm90INS1_16FlashAttnFwdSm90INS1_25CollectiveMainloopFwdSm90ILi2EN4cute5tupleIJNS5_1CILi1EEES8_S8_EEENS6_IJNS7_ILi128EEENS7_ILi96EEENS7_ILi64EEEEEELi256ENS_6half_tEfNS_4arch4Sm90ELb0ELb1ELb1ELb1ELb1ELb1ELb0ELb1ELb0ELb1ELb1ELb0EEENS1_21CollectiveEpilogueFwdINS6_IJSA_NS7_ILi256EEESB_EEES9_SE_SG_Li256ELb1ELb1ELb1ELb0EEENS1_36VarlenDynamicPersistentTileSchedulerILi128ELi96ELi256ELi128ELb1ELb1ELb1ELb1ELb0ELb1EEEEEEEEEvNT_6ParamsE)
        /*05f0*/ 	.word	0x00000000


	//----- nvinfo : EIATTR_MIN_STACK_SIZE
	.align		4
.L_264:
        /*05f4*/ 	.byte	0x04, 0x12
        /*05f6*/ 	.short	(.L_266 - .L_265)
	.align		4
.L_265:
        /*05f8*/ 	.word	index@(_ZN7cutlass13device_kernelIN5flash11enable_sm90INS1_16FlashAttnFwdSm90INS1_25CollectiveMainloopFwdSm90ILi2EN4cute5tupleIJNS5_1CILi1EEES8_S8_EEENS6_IJNS7_ILi128EEENS7_ILi96EEENS7_ILi64EEEEEELi256ENS_6half_tEfNS_4arch4Sm90ELb0ELb1ELb1ELb1ELb1ELb0ELb1ELb1ELb0ELb1ELb1ELb0EEENS1_21CollectiveEpilogueFwdINS6_IJSA_NS7_ILi256EEESB_EEES9_SE_SG_Li256ELb1ELb1ELb1ELb0EEENS1_36VarlenDynamicPersistentTileSchedulerILi128ELi96ELi256ELi128ELb1ELb1ELb1ELb1ELb0ELb1EEEEEEEEEvNT_6ParamsE)
        /*05fc*/ 	.word	0x00000000


	//----- nvinfo : EIATTR_MIN_STACK_SIZE
	.align		4
.L_266:
        /*0600*/ 	.byte	0x04, 0x12
        /*0602*/ 	.short	(.L_268 - .L_267)
	.align		4
.L_267:
        /*0604*/ 	.word	index@(_ZN7cutlass13device_kernelIN5flash11enable_sm90INS1_16FlashAttnFwdSm90INS1_25CollectiveMainloopFwdSm90ILi2EN4cute5tupleIJNS5_1CILi1EEES8_S8_EEENS6_IJNS7_ILi128EEENS7_ILi96EEENS7_ILi64EEEEEELi256ENS_6half_tEfNS_4arch4Sm90ELb0ELb1ELb1ELb1ELb1ELb1ELb1ELb1ELb0ELb1ELb1ELb0EEENS1_21CollectiveEpilogueFwdINS6_IJSA_NS7_ILi256EEESB_EEES9_SE_SG_Li256ELb1ELb1ELb1ELb0EEENS1_36VarlenDynamicPersistentTileSchedulerILi128ELi96ELi256ELi128ELb1ELb1ELb1ELb1ELb0ELb1EEEEEEEEEvNT_6ParamsE)
        /*0608*/ 	.word	0x00000000


	//----- nvinfo : EIATTR_MIN_STACK_SIZE
	.align		4
.L_268:
        /*060c*/ 	.byte	0x04, 0x12
        /*060e*/ 	.short	(.L_270 - .L_269)
	.align		4
.L_269:
        /*0610*/ 	.word	index@(_ZN7cutlass13device_kernelIN5flash11enable_sm90INS1_16FlashAttnFwdSm90INS1_25CollectiveMainloopFwdSm90ILi2EN4cute5tupleIJNS5_1CILi1EEES8_S8_EEENS6_IJNS7_ILi128EEENS7_ILi96EEENS7_ILi64EEEEEELi256ENS_6half_tEfNS_4arch4Sm90ELb1ELb0ELb1ELb0ELb1ELb0ELb0ELb1ELb0ELb1ELb1ELb0EEENS1_21CollectiveEpilogueFwdINS6_IJSA_NS7_ILi256EEESB_EEES9_SE_SG_Li256ELb0ELb1ELb1ELb0EEENS1_19SingleTileSchedulerILb0ELb1ELb1ELi128EEEEEEEEEvNT_6ParamsE)
        /*0614*/ 	.word	0x00000000


	//----- nvinfo : EIATTR_MIN_STACK_SIZE
	.align		4
.L_270:
        /*0618*/ 	.byte	0x04, 0x12
        /*061a*/ 	.short	(.L_272 - .L_271)
	.align		4
.L_271:
        /*061c*/ 	.word	index@(_ZN7cutlass13device_kernelIN5flash11enable_sm90INS1_16FlashAttnFwdSm90INS1_25CollectiveMainloopFwdSm90ILi2EN4cute5tupleIJNS5_1CILi1EEES8_S8_EEENS6_IJNS7_ILi128EEENS7_ILi96EEENS7_ILi64EEEEEELi256ENS_6half_tEfNS_4arch4Sm90ELb1ELb0ELb1ELb0ELb1ELb0ELb1ELb1ELb0ELb1ELb1ELb0EEENS1_21CollectiveEpilogueFwdINS6_IJSA_NS7_ILi256EEESB_EEES9_SE_SG_Li256ELb0ELb1ELb1ELb0EEENS1_19SingleTileSchedulerILb0ELb1ELb1ELi128EEEEEEEEEvNT_6ParamsE)
        /*0620*/ 	.word	0x00000000


	//----- nvinfo : EIATTR_MIN_STACK_SIZE
	.align		4
.L_272:
        /*0624*/ 	.byte	0x04, 0x12
        /*0626*/ 	.short	(.L_274 - .L_273)
	.align		4
.L_273:
        /*0628*/ 	.word	index@(_ZN7cutlass13device_kernelIN5flash11enable_sm90INS1_16FlashAttnFwdSm90INS1_25CollectiveMainloopFwdSm90ILi2EN4cute5tupleIJNS5_1CILi1EEES8_S8_EEENS6_IJNS7_ILi128EEENS7_ILi96EEENS7_ILi64EEEEEELi256ENS_6half_tEfNS_4arch4Sm90ELb1ELb0ELb1ELb1ELb1ELb0ELb0ELb1ELb0ELb1ELb1ELb0EEENS1_21CollectiveEpilogueFwdINS6_IJSA_NS7_ILi256EEESB_EEES9_SE_SG_Li256ELb1ELb1ELb1ELb0EEENS1_36VarlenDynamicPersistentTileSchedulerILi128ELi96ELi256ELi128ELb1ELb1ELb1ELb1ELb1ELb1EEEEEEEEEvNT_6ParamsE)
        /*062c*/ 	.word	0x00000000


	//----- nvinfo : EIATTR_MIN_STACK_SIZE
	.align		4
.L_274:
        /*0630*/ 	.byte	0x04, 0x12
        /*0632*/ 	.short	(.L_276 - .L_275)
	.align		4
.L_275:
        /*0634*/ 	.word	index@(_ZN7cutlass13device_kernelIN5flash11enable_sm90INS1_16FlashAttnFwdSm90INS1_25CollectiveMainloopFwdSm90ILi2EN4cute5tupleIJNS5_1CILi1EEES8_S8_EEENS6_IJNS7_ILi128EEENS7_ILi96EEENS7_ILi64EEEEEELi256ENS_6half_tEfNS_4arch4Sm90ELb1ELb0ELb1ELb1ELb1ELb1ELb0ELb1ELb0ELb1ELb1ELb0EEENS1_21CollectiveEpilogueFwdINS6_IJSA_NS7_ILi256EEESB_EEES9_SE_SG_Li256ELb1ELb1ELb1ELb0EEENS1_36VarlenDynamicPersistentTileSchedulerILi128ELi96ELi256ELi128ELb1ELb1ELb1ELb1ELb1ELb1EEEEEEEEEvNT_6ParamsE)
        /*0638*/ 	.word	0x00000000


	//----- nvinfo : EIATTR_MIN_STACK_SIZE
	.align		4
.L_276:
        /*063c*/ 	.byte	0x04, 0x12
        /*063e*/ 	.short	(.L_278 - .L_277)
	.align		4
.L_277:
        /*0640*/ 	.word	index@(_ZN7cutlass13device_kernelIN5flash11enable_sm90INS1_16FlashAttnFwdSm90INS1_25CollectiveMainloopFwdSm90ILi2EN4cute5tupleIJNS5_1CILi1EEES8_S8_EEENS6_IJNS7_ILi128EEENS7_ILi96EEENS7_ILi64EEEEEELi256ENS_6half_tEfNS_4arch4Sm90ELb1ELb0ELb1ELb1ELb1ELb0ELb1ELb1ELb0ELb1ELb1ELb0EEENS1_21CollectiveEpilogueFwdINS6_IJSA_NS7_ILi256EEESB_EEES9_SE_SG_Li256ELb1ELb1ELb1ELb0EEENS1_36VarlenDynamicPersistentTileSchedulerILi128ELi96ELi256ELi128ELb1ELb1ELb1ELb1ELb1ELb1EEEEEEEEEvNT_6ParamsE)
        /*0644*/ 	.word	0x00000000


	//----- nvinfo : EIATTR_MIN_STACK_SIZE
	.align		4
.L_278:
        /*0648*/ 	.byte	0x04, 0x12
        /*064a*/ 	.short	(.L_280 - .L_279)
	.align		4
.L_279:
        /*064c*/ 	.word	index@(_ZN7cutlass13device_kernelIN5flash11enable_sm90INS1_16FlashAttnFwdSm90INS1_25CollectiveMainloopFwdSm90ILi2EN4cute5tupleIJNS5_1CILi1EEES8_S8_EEENS6_IJNS7_ILi128EEENS7_ILi96EEENS7_ILi64EEEEEELi256ENS_6half_tEfNS_4arch4Sm90ELb1ELb0ELb1ELb1ELb1ELb1ELb1ELb1ELb0ELb1ELb1ELb0EEENS1_21CollectiveEpilogueFwdINS6_IJSA_NS7_ILi256EEESB_EEES9_SE_SG_Li256ELb1ELb1ELb1ELb0EEENS1_36VarlenDynamicPersistentTileSchedulerILi128ELi96ELi256ELi128ELb1ELb1ELb1ELb1ELb1ELb1EEEEEEEEEvNT_6ParamsE)
        /*0650*/ 	.word	0x00000000
.L_280:


//--------------------- .nv.compat                --------------------------
	.section	.nv.compat,"",@"SHT_CUDA_COMPAT_INFO"
	.align	4
        /*0000*/ 	.byte	0x02, 0x09, 0x01, 0x00, 0x02, 0x02, 0x01, 0x00, 0x02, 0x05, 0x05, 0x00, 0x03, 0x07, 0x01, 0x01
        /*0010*/ 	.byte	0x02, 0x03, 0x00, 0x00, 0x02, 0x06, 0x01, 0x00, 0x04, 0x0b, 0x08, 0x00, 0x00, 0x00, 0x00, 0x00
        /*0020*/ 	.byte	0x00, 0x00, 0x00, 0x00


//--------------------- .nv.info._ZN7cutlass13device_kernelIN5flash11enable_sm90INS1_16FlashAttnFwdSm90INS1_25CollectiveMainloopFwdSm90ILi2EN4cute5tupleIJNS5_1CILi1EEES8_S8_EEENS6_IJNS7_ILi128EEENS7_ILi96EEENS7_ILi192EEEEEELi128ENS_6half_tEfNS_4arch4Sm90ELb0ELb0ELb1ELb0ELb1ELb0ELb0ELb1ELb1ELb1ELb1ELb0EEENS1_21CollectiveEpilogueFwdINS6_IJSA_SA_SB_EEES9_SE_SG_Li256ELb0ELb1ELb1ELb0EEENS1_19SingleTileSchedulerILb0ELb1ELb1ELi128EEEEEEEEEvNT_6ParamsE --------------------------
	.section	.nv.info._ZN7cutlass13device_kernelIN5flash11enable_sm90INS1_16FlashAttnFwdSm90INS1_25CollectiveMainloopFwdSm90ILi2EN4cute5tupleIJNS5_1CILi1EEES8_S8_EEENS6_IJNS7_ILi128EEENS7_ILi96EEENS7_ILi192EEEEEELi128ENS_6half_tEfNS_4arch4Sm90ELb0ELb0ELb1ELb0ELb1ELb0ELb0ELb1ELb1ELb1ELb1ELb0EEENS1_21CollectiveEpilogueFwdINS6_IJSA_SA_SB_EEES9_SE_SG_Li256ELb0ELb1ELb1ELb0EEENS1_19SingleTileSchedulerILb0ELb1ELb1ELi128EEEEEEEEEvNT_6ParamsE,"",@"SHT_CUDA_INFO"
	.sectionflags	@""
	.align	4


	//----- nvinfo : EIATTR_CUDA_API_VERSION
	.align		4
        /*0000*/ 	.byte	0x04, 0x37
        /*0002*/ 	.short	(.L_282 - .L_281)
.L_281:
        /*0004*/ 	.word	0x00000082


	//----- nvinfo : EIATTR_KPARAM_INFO
	.align		4
.L_282:
        /*0008*/ 	.byte	0x04, 0x17
        /*000a*/ 	.short	(.L_284 - .L_283)
.L_283:
        /*000c*/ 	.word	0x00000000
        /*0010*/ 	.short	0x0000
        /*0012*/ 	.short	0x0000
        /*0014*/ 	.byte	0x00, 0xf0, 0x01, 0x28


	//----- nvinfo : EIATTR_SPARSE_MMA_MASK
	.align		4
.L_284:
        /*0018*/ 	.byte	0x03, 0x50
        /*001a*/ 	.short	0x0000


	//----- nvinfo : EIATTR_MAXREG_COUNT
	.align		4
        /*001c*/ 	.byte	0x03, 0x1b
        /*001e*/ 	.short	0x00a8


	//----- nvinfo : EIATTR_MERCURY_ISA_VERSION
	.align		4
        /*0020*/ 	.byte	0x03, 0x5f
        /*0022*/ 	.short	0x0101


	//----- nvinfo : EIATTR_VRC_CTA_INIT_COUNT
	.align		4
        /*0024*/ 	.byte	0x02, 0x4a
	.zero		1
	.zero		1


	//----- nvinfo : EIATTR_EXIT_INSTR_OFFSETS
	.align		4
        /*0028*/ 	.byte	0x04, 0x1c
        /*002a*/ 	.short	(.L_286 - .L_285)


	//   ....[0]....
.L_285:
        /*002c*/ 	.word	0x00000010


	//----- nvinfo : EIATTR_MAX_THREADS
	.align		4
.L_286:
        /*0030*/ 	.byte	0x04, 0x05
        /*0032*/ 	.short	(.L_288 - .L_287)
.L_287:
        /*0034*/ 	.word	0x00000180
        /*0038*/ 	.word	0x00000001
        /*003c*/ 	.word	0x00000001


	//----- nvinfo : EIATTR_CBANK_PARAM_SIZE
	.align		4
.L_288:
        /*0040*/ 	.byte	0x03, 0x19
        /*0042*/ 	.short	0x0a00


	//----- nvinfo : EIATTR_PARAM_CBANK
	.align		4
        /*0044*/ 	.byte	0x04, 0x0a
        /*0046*/ 	.short	(.L_290 - .L_289)
	.align		4
.L_289:
        /*0048*/ 	.word	index@(.nv.constant0._ZN7cutlass13device_kernelIN5flash11enable_sm90INS1_16FlashAttnFwdSm90INS1_25CollectiveMainloopFwdSm90ILi2EN4cute5tupleIJNS5_1CILi1EEES8_S8_EEENS6_IJNS7_ILi128EEENS7_ILi96EEENS7_ILi192EEEEEELi128ENS_6half_tEfNS_4arch4Sm90ELb0ELb0ELb1ELb0ELb1ELb0ELb0ELb1ELb1ELb1ELb1ELb0EEENS1_21CollectiveEpilogueFwdINS6_IJSA_SA_SB_EEES9_SE_SG_Li256ELb0ELb1ELb1ELb0EEENS1_19SingleTileSchedulerILb0ELb1ELb1ELi128EEEEEEEEEvNT_6ParamsE)
        /*004c*/ 	.short	0x0380
        /*004e*/ 	.short	0x0a00


	//----- nvinfo : EIATTR_SW_WAR
	.align		4
.L_290:
        /*0050*/ 	.byte	0x04, 0x36
        /*0052*/ 	.short	(.L_292 - .L_291)
.L_291:
        /*0054*/ 	.word	0x00000008
.L_292:


//--------------------- .nv.info._ZN7cutlass13device_kernelIN5flash11enable_sm90INS1_16FlashAttnFwdSm90INS1_25CollectiveMainloopFwdSm90ILi2EN4cute5tupleIJNS5_1CILi1EEES8_S8_EEENS6_IJNS7_ILi128EEENS7_ILi96EEENS7_ILi192EEEEEELi128ENS_6half_tEfNS_4arch4Sm90ELb0ELb0ELb1ELb1ELb1ELb0ELb0ELb1ELb1ELb1ELb1ELb0EEENS1_21CollectiveEpilogueFwdINS6_IJSA_SA_SB_EEES9_SE_SG_Li256ELb1ELb1ELb1ELb0EEENS1_36VarlenDynamicPersistentTileSchedulerILi128ELi96ELi256ELi128ELb1ELb1ELb1ELb0ELb1ELb1EEEEEEEEEvNT_6ParamsE --------------------------
	.section	.nv.info._ZN7cutlass13device_kernelIN5flash11enable_sm90INS1_16FlashAttnFwdSm90INS1_25CollectiveMainloopFwdSm90ILi2EN4cute5tupleIJNS5_1CILi1EEES8_S8_EEENS6_IJNS7_ILi128EEENS7_ILi96EEENS7_ILi192EEEEEELi128ENS_6half_tEfNS_4arch4Sm90ELb0ELb0ELb1ELb1ELb1ELb0ELb0ELb1ELb1ELb1ELb1ELb0EEENS1_21CollectiveEpilogueFwdINS6_IJSA_SA_SB_EEES9_SE_SG_Li256ELb1ELb1ELb1ELb0EEENS1_36VarlenDynamicPersistentTileSchedulerILi128ELi96ELi256ELi128ELb1ELb1ELb1ELb0ELb1ELb1EEEEEEEEEvNT_6ParamsE,"",@"SHT_CUDA_INFO"
	.sectionflags	@""
	.align	4


	//----- nvinfo : EIATTR_CUDA_API_VERSION
	.align		4
        /*0000*/ 	.byte	0x04, 0x37
        /*0002*/ 	.short	(.L_294 - .L_293)
.L_293:
        /*0004*/ 	.word	0x00000082


	//----- nvinfo : EIATTR_KPARAM_INFO
	.align		4
.L_294:
        /*0008*/ 	.byte	0x04, 0x17
        /*000a*/ 	.short	(.L_296 - .L_295)
.L_295:
        /*000c*/ 	.word	0x00000000
        /*0010*/ 	.short	0x0000
        /*0012*/ 	.short	0x0000
        /*0014*/ 	.byte	0x00, 0xf0, 0x01, 0x2a


	//----- nvinfo : EIATTR_SPARSE_MMA_MASK
	.align		4
.L_296:
        /*0018*/ 	.byte	0x03, 0x50
        /*001a*/ 	.short	0x0000


	//----- nvinfo : EIATTR_MAXREG_COUNT
	.align		4
        /*001c*/ 	.byte	0x03, 0x1b
        /*001e*/ 	.short	0x00a8


	//----- nvinfo : EIATTR_MERCURY_ISA_VERSION
	.align		4
        /*0020*/ 	.byte	0x03, 0x5f
        /*0022*/ 	.short	0x0101


	//----- nvinfo : EIATTR_VRC_CTA_INIT_COUNT
	.align		4
        /*0024*/ 	.byte	0x02, 0x4a
	.zero		1
	.zero		1


	//----- nvinfo : EIATTR_EXIT_INSTR_OFFSETS
	.align		4
        /*0028*/ 	.byte	0x04, 0x1c
        /*002a*/ 	.short	(.L_298 - .L_297)


	//   ....[0]....
.L_297:
        /*002c*/ 	.word	0x00000010


	//----- nvinfo : EIATTR_MAX_THREADS
	.align		4
.L_298:
        /*0030*/ 	.byte	0x04, 0x05
        /*0032*/ 	.short	(.L_300 - .L_299)
.L_299:
        /*0034*/ 	.word	0x00000180
        /*0038*/ 	.word	0x00000001
        /*003c*/ 	.word	0x00000001


	//----- nvinfo : EIATTR_CBANK_PARAM_SIZE
	.align		4
.L_300:
        /*0040*/ 	.byte	0x03, 0x19
        /*0042*/ 	.short	0x0a80


	//----- nvinfo : EIATTR_PARAM_CBANK
	.align		4
        /*0044*/ 	.byte	0x04, 0x0a
        /*0046*/ 	.short	(.L_302 - .L_301)
	.align		4
.L_301:
        /*0048*/ 	.word	index@(.nv.constant0._ZN7cutlass13device_kernelIN5flash11enable_sm90INS1_16FlashAttnFwdSm90INS1_25CollectiveMainloopFwdSm90ILi2EN4cute5tupleIJNS5_1CILi1EEES8_S8_EEENS6_IJNS7_ILi128EEENS7_ILi96EEENS7_ILi192EEEEEELi128ENS_6half_tEfNS_4arch4Sm90ELb0ELb0ELb1ELb1ELb1ELb0ELb0ELb1ELb1ELb1ELb1ELb0EEENS1_21CollectiveEpilogueFwdINS6_IJSA_SA_SB_EEES9_SE_SG_Li256ELb1ELb1ELb1ELb0EEENS1_36VarlenDynamicPersistentTileSchedulerILi128ELi96ELi256ELi128ELb1ELb1ELb1ELb0ELb1ELb1EEEEEEEEEvNT_6ParamsE)
        /*004c*/ 	.short	0x0380
        /*004e*/ 	.short	0x0a80


	//----- nvinfo : EIATTR_SW_WAR
	.align		4
.L_302:
        /*0050*/ 	.byte	0x04, 0x36
        /*0052*/ 	.short	(.L_304 - .L_303)
.L_303:
        /*0054*/ 	.word	0x00000008
.L_304:


//--------------------- .nv.info._ZN7cutlass13device_kernelIN5flash11enable_sm90INS1_16FlashAttnFwdSm90INS1_25CollectiveMainloopFwdSm90ILi2EN4cute5tupleIJNS5_1CILi1EEES8_S8_EEENS6_IJNS7_ILi128EEENS7_ILi96EEENS7_ILi192EEEEEELi128ENS_6half_tEfNS_4arch4Sm90ELb0ELb0ELb1ELb1ELb1ELb1ELb0ELb1ELb1ELb1ELb1ELb0EEENS1_21CollectiveEpilogueFwdINS6_IJSA_SA_SB_EEES9_SE_SG_Li256ELb1ELb1ELb1ELb0EEENS1_36VarlenDynamicPersistentTileSchedulerILi128ELi96ELi256ELi128ELb1ELb1ELb1ELb0ELb1ELb1EEEEEEEEEvNT_6ParamsE --------------------------
	.section	.nv.info._ZN7cutlass13device_kernelIN5flash11enable_sm90INS1_16FlashAttnFwdSm90INS1_25CollectiveMainloopFwdSm90ILi2EN4cute5tupleIJNS5_1CILi1EEES8_S8_EEENS6_IJNS7_ILi128EEENS7_ILi96EEENS7_ILi192EEEEEELi128ENS_6half_tEfNS_4arch4Sm90ELb0ELb0ELb1ELb1ELb1ELb1ELb0ELb1ELb1ELb1ELb1ELb0EEENS1_21CollectiveEpilogueFwdINS6_IJSA_SA_SB_EEES9_SE_SG_Li256ELb1ELb1ELb1ELb0EEENS1_36VarlenDynamicPersistentTileSchedulerILi128ELi96ELi256ELi128ELb1ELb1ELb1ELb0ELb1ELb1EEEEEEEEEvNT_6ParamsE,"",@"SHT_CUDA_INFO"
	.sectionflags	@""
	.align	4


	//----- nvinfo : EIATTR_CUDA_API_VERSION
	.align		4
        /*0000*/ 	.byte	0x04, 0x37
        /*0002*/ 	.short	(.L_306 - .L_305)
.L_305:
        /*0004*/ 	.word	0x00000082


	//----- nvinfo : EIATTR_KPARAM_INFO
	.align		4
.L_306:
        /*0008*/ 	.byte	0x04, 0x17
        /*000a*/ 	.short	(.L_308 - .L_307)
.L_307:
        /*000c*/ 	.word	0x00000000
        /*0010*/ 	.short	0x0000
        /*0012*/ 	.short	0x0000
        /*0014*/ 	.byte	0x00, 0xf0, 0x01, 0x2a


	//----- nvinfo : EIATTR_SPARSE_MMA_MASK
	.align		4
.L_308:
        /*0018*/ 	.byte	0x03, 0x50
        /*001a*/ 	.short	0x0000


	//----- nvinfo : EIATTR_MAXREG_COUNT
	.align		4
        /*001c*/ 	.byte	0x03, 0x1b
        /*001e*/ 	.short	0x00a8


	//----- nvinfo : EIATTR_MERCURY_ISA_VERSION
	.align		4
        /*0020*/ 	.byte	0x03, 0x5f
        /*0022*/ 	.short	0x0101


	//----- nvinfo : EIATTR_VRC_CTA_INIT_COUNT
	.align		4
        /*0024*/ 	.byte	0x02, 0x4a
	.zero		1
	.zero		1


	//----- nvinfo : EIATTR_EXIT_INSTR_OFFSETS
	.align		4
        /*0028*/ 	.byte	0x04, 0x1c
        /*002a*/ 	.short	(.L_310 - .L_309)


	//   ....[0]....
.L_309:
        /*002c*/ 	.word	0x00000010


	//----- nvinfo : EIATTR_MAX_THREADS
	.align		4
.L_310:
        /*0030*/ 	.byte	0x04, 0x05
        /*0032*/ 	.short	(.L_312 - .L_311)
.L_311:
        /*0034*/ 	.word	0x00000180
        /*0038*/ 	.word	0x00000001
        /*003c*/ 	.word	0x00000001


	//----- nvinfo : EIATTR_CBANK_PARAM_SIZE
	.align		4
.L_312:
        /*0040*/ 	.byte	0x03, 0x19
        /*0042*/ 	.short	0x0a80


	//----- nvinfo : EIATTR_PARAM_CBANK
	.align		4
        /*0044*/ 	.byte	0x04, 0x0a
        /*0046*/ 	.short	(.L_314 - .L_313)
	.align		4
.L_313:
        /*0048*/ 	.word	index@(.nv.constant0._ZN7cutlass13device_kernelIN5flash11enable_sm90INS1_16FlashAttnFwdSm90INS1_25CollectiveMainloopFwdSm90ILi2EN4cute5tupleIJNS5_1CILi1EEES8_S8_EEENS6_IJNS7_ILi128EEENS7_ILi96EEENS7_ILi192EEEEEELi128ENS_6half_tEfNS_4arch4Sm90ELb0ELb0ELb1ELb1ELb1ELb1ELb0ELb1ELb1ELb1ELb1ELb0EEENS1_21CollectiveEpilogueFwdINS6_IJSA_SA_SB_EEES9_SE_SG_Li256ELb1ELb1ELb1ELb0EEENS1_36VarlenDynamicPersistentTileSchedulerILi128ELi96ELi256ELi128ELb1ELb1ELb1ELb0ELb1ELb1EEEEEEEEEvNT_6ParamsE)
        /*004c*/ 	.short	0x0380
        /*004e*/ 	.short	0x0a80


	//----- nvinfo : EIATTR_SW_WAR
	.align		4
.L_314:
        /*0050*/ 	.byte	0x04, 0x36
        /*0052*/ 	.short	(.L_316 - .L_315)
.L_315:
        /*0054*/ 	.word	0x00000008
.L_316:


//--------------------- .nv.info._ZN7cutlass13device_kernelIN5flash11enable_sm90INS1_16FlashAttnFwdSm90INS1_25CollectiveMainloopFwdSm90ILi2EN4cute5tupleIJNS5_1CILi1EEES8_S8_EEENS6_IJNS7_ILi128EEENS7_ILi96EEENS7_ILi192EEEEEELi128ENS_6half_tEfNS_4arch4Sm90ELb0ELb1ELb1ELb0ELb1ELb0ELb0ELb1ELb1ELb1ELb1ELb0EEENS1_21CollectiveEpilogueFwdINS6_IJSA_SA_SB_EEES9_SE_SG_Li256ELb0ELb1ELb1ELb0EEENS1_19SingleTileSchedulerILb0ELb1ELb1ELi128EEEEEEEEEvNT_6ParamsE --------------------------
	.section	.nv.info._ZN7cutlass13device_kernelIN5flash11enable_sm90INS1_16FlashAttnFwdSm90INS1_25CollectiveMainloopFwdSm90ILi2EN4cute5tupleIJNS5_1CILi1EEES8_S8_EEENS6_IJNS7_ILi128EEENS7_ILi96EEENS7_ILi192EEEEEELi128ENS_6half_tEfNS_4arch4Sm90ELb0ELb1ELb1ELb0ELb1ELb0ELb0ELb1ELb1ELb1ELb1ELb0EEENS1_21CollectiveEpilogueFwdINS6_IJSA_SA_SB_EEES9_SE_SG_Li256ELb0ELb1ELb1ELb0EEENS1_19SingleTileSchedulerILb0ELb1ELb1ELi128EEEEEEEEEvNT_6ParamsE,"",@"SHT_CUDA_INFO"
	.sectionflags	@""
	.align	4


	//----- nvinfo : EIATTR_CUDA_API_VERSION
	.align		4
        /*0000*/ 	.byte	0x04, 0x37
        /*0002*/ 	.short	(.L_318 - .L_317)
.L_317:
        /*0004*/ 	.word	0x00000082


	//----- nvinfo : EIATTR_KPARAM_INFO
	.align		4
.L_318:
        /*0008*/ 	.byte	0x04, 0x17
        /*000a*/ 	.short	(.L_320 - .L_319)
.L_319:
        /*000c*/ 	.word	0x00000000
        /*0010*/ 	.short	0x0000
        /*0012*/ 	.short	0x0000
        /*0014*/ 	.byte	0x00, 0xf0, 0x01, 0x28


	//----- nvinfo : EIATTR_SPARSE_MMA_MASK
	.align		4
.L_320:
        /*0018*/ 	.byte	0x03, 0x50
        /*001a*/ 	.short	0x0000


	//----- nvinfo : EIATTR_MAXREG_COUNT
	.align		4
        /*001c*/ 	.byte	0x03, 0x1b
        /*001e*/ 	.short	0x00a8


	//----- nvinfo : EIATTR_MERCURY_ISA_VERSION
	.align		4
        /*0020*/ 	.byte	0x03, 0x5f
        /*0022*/ 	.short	0x0101


	//----- nvinfo : EIATTR_VRC_CTA_INIT_COUNT
	.align		4
        /*0024*/ 	.byte	0x02, 0x4a
	.zero		1
	.zero		1


	//----- nvinfo : EIATTR_EXIT_INSTR_OFFSETS
	.align		4
        /*0028*/ 	.byte	0x04, 0x1c
        /*002a*/ 	.short	(.L_322 - .L_321)


	//   ....[0]....
.L_321:
        /*002c*/ 	.word	0x00000010


	//----- nvinfo : EIATTR_MAX_THREADS
	.align		4
.L_322:
        /*0030*/ 	.byte	0x04, 0x05
        /*0032*/ 	.short	(.L_324 - .L_323)
.L_323:
        /*0034*/ 	.word	0x00000180
        /*0038*/ 	.word	0x00000001
        /*003c*/ 	.word	0x00000001


	//----- nvinfo : EIATTR_CBANK_PARAM_SIZE
	.align		4
.L_324:
        /*0040*/ 	.byte	0x03, 0x19
        /*0042*/ 	.short	0x0a00


	//----- nvinfo : EIATTR_PARAM_CBANK
	.align		4
        /*0044*/ 	.byte	0x04, 0x0a
        /*0046*/ 	.short	(.L_326 - .L_325)
	.align		4
.L_325:
        /*0048*/ 	.word	index@(.nv.constant0._ZN7cutlass13device_kernelIN5flash11enable_sm90INS1_16FlashAttnFwdSm90INS1_25CollectiveMainloopFwdSm90ILi2EN4cute5tupleIJNS5_1CILi1EEES8_S8_EEENS6_IJNS7_ILi128EEENS7_ILi96EEENS7_ILi192EEEEEELi128ENS_6half_tEfNS_4arch4Sm90ELb0ELb1ELb1ELb0ELb1ELb0ELb0ELb1ELb1ELb1ELb1ELb0EEENS1_21CollectiveEpilogueFwdINS6_IJSA_SA_SB_EEES9_SE_SG_Li256ELb0ELb1ELb1ELb0EEENS1_19SingleTileSchedulerILb0ELb1ELb1ELi128EEEEEEEEEvNT_6ParamsE)
        /*004c*/ 	.short	0x0380
        /*004e*/ 	.short	0x0a00


	//----- nvinfo : EIATTR_SW_WAR
	.align		4
.L_326:
        /*0050*/ 	.byte	0x04, 0x36
        /*0052*/ 	.short	(.L_328 - .L_327)
.L_327:
        /*0054*/ 	.word	0x00000008
.L_328:


//--------------------- .nv.info._ZN7cutlass13device_kernelIN5flash11enable_sm90INS1_16FlashAttnFwdSm90INS1_25CollectiveMainloopFwdSm90ILi2EN4cute5tupleIJNS5_1CILi1EEES8_S8_EEENS6_IJNS7_ILi128EEENS7_ILi96EEENS7_ILi192EEEEEELi128ENS_6half_tEfNS_4arch4Sm90ELb0ELb1ELb1ELb1ELb1ELb0ELb0ELb1ELb1ELb1ELb1ELb0EEENS1_21CollectiveEpilogueFwdINS6_IJSA_SA_SB_EEES9_SE_SG_Li256ELb1ELb1ELb1ELb0EEENS1_36VarlenDynamicPersistentTileSchedulerILi128ELi96ELi256ELi128ELb1ELb1ELb1ELb1ELb0ELb1EEEEEEEEEvNT_6ParamsE --------------------------
	.section	.nv.info._ZN7cutlass13device_kernelIN5flash11enable_sm90INS1_16FlashAttnFwdSm90INS1_25CollectiveMainloopFwdSm90ILi2EN4cute5tupleIJNS5_1CILi1EEES8_S8_EEENS6_IJNS7_ILi128EEENS7_ILi96EEENS7_ILi192EEEEEELi128ENS_6half_tEfNS_4arch4Sm90ELb0ELb1ELb1ELb1ELb1ELb0ELb0ELb1ELb1ELb1ELb1ELb0EEENS1_21CollectiveEpilogueFwdINS6_IJSA_SA_SB_EEES9_SE_SG_Li256ELb1ELb1ELb1ELb0EEENS1_36VarlenDynamicPersistentTileSchedulerILi128ELi96ELi256ELi128ELb1ELb1ELb1ELb1ELb0ELb1EEEEEEEEEvNT_6ParamsE,"",@"SHT_CUDA_INFO"
	.sectionflags	@""
	.align	4


	//----- nvinfo : EIATTR_CUDA_API_VERSION
	.align		4
        /*0000*/ 	.byte	0x04, 0x37
        /*0002*/ 	.short	(.L_330 - .L_329)
.L_329:
        /*0004*/ 	.word	0x00000082


	//----- nvinfo : EIATTR_KPARAM_INFO
	.align		4
.L_330:
        /*0008*/ 	.byte	0x04, 0x17
        /*000a*/ 	.short	(.L_332 - .L_331)
.L_331:
        /*000c*/ 	.word	0x00000000
        /*0010*/ 	.short	0x0000
        /*0012*/ 	.short	0x0000
        /*0014*/ 	.byte	0x00, 0xf0, 0x01, 0x2a


	//----- nvinfo : EIATTR_SPARSE_MMA_MASK
	.align		4
.L_332:
        /*0018*/ 	.byte	0x03, 0x50
        /*001a*/ 	.short	0x0000


	//----- nvinfo : EIATTR_MAXREG_COUNT
	.align		4
        /*001c*/ 	.byte	0x03, 0x1b
        /*001e*/ 	.short	0x00a8


	//----- nvinfo : EIATTR_MERCURY_ISA_VERSION
	.align		4
        /*0020*/ 	.byte	0x03, 0x5f
        /*0022*/ 	.short	0x0101


	//----- nvinfo : EIATTR_VRC_CTA_INIT_COUNT
	.align		4
        /*0024*/ 	.byte	0x02, 0x4a
	.zero		1
	.zero		1


	//----- nvinfo : EIATTR_EXIT_INSTR_OFFSETS
	.align		4
        /*0028*/ 	.byte	0x04, 0x1c
        /*002a*/ 	.short	(.L_334 - .L_333)


	//   ....[0]....
.L_333:
        /*002c*/ 	.word	0x00000010


	//----- nvinfo : EIATTR_MAX_THREADS
	.align		4
.L_334:
        /*0030*/ 	.byte	0x04, 0x05
        /*0032*/ 	.short	(.L_336 - .L_335)
.L_335:
        /*0034*/ 	.word	0x00000180
        /*0038*/ 	.word	0x00000001
        /*003c*/ 	.word	0x00000001


	//----- nvinfo : EIATTR_CBANK_PARAM_SIZE
	.align		4
.L_336:
        /*0040*/ 	.byte	0x03, 0x19
        /*0042*/ 	.short	0x0a80


	//----- nvinfo : EIATTR_PARAM_CBANK
	.align		4
        /*0044*/ 	.byte	0x04, 0x0a
        /*0046*/ 	.short	(.L_338 - .L_337)
	.align		4
.L_337:
        /*0048*/ 	.word	index@(.nv.constant0._ZN7cutlass13device_kernelIN5flash11enable_sm90INS1_16FlashAttnFwdSm90INS1_25CollectiveMainloopFwdSm90ILi2EN4cute5tupleIJNS5_1CILi1EEES8_S8_EEENS6_IJNS7_ILi128EEENS7_ILi96EEENS7_ILi192EEEEEELi128ENS_6half_tEfNS_4arch4Sm90ELb0ELb1ELb1ELb1ELb1ELb0ELb0ELb1ELb1ELb1ELb1ELb0EEENS1_21CollectiveEpilogueFwdINS6_IJSA_SA_SB_EEES9_SE_SG_Li256ELb1ELb1ELb1ELb0EEENS1_36VarlenDynamicPersistentTileSchedulerILi128ELi96ELi256ELi128ELb1ELb1ELb1ELb1ELb0ELb1EEEEEEEEEvNT_6ParamsE)
        /*004c*/ 	.short	0x0380
        /*004e*/ 	.short	0x0a80


	//----- nvinfo : EIATTR_SW_WAR
	.align		4
.L_338:
        /*0050*/ 	.byte	0x04, 0x36
        /*0052*/ 	.short	(.L_340 - .L_339)
.L_339:
        /*0054*/ 	.word	0x00000008
.L_340:


//--------------------- .nv.info._ZN7cutlass13device_kernelIN5flash11enable_sm90INS1_16FlashAttnFwdSm90INS1_25CollectiveMainloopFwdSm90ILi2EN4cute5tupleIJNS5_1CILi1EEES8_S8_EEENS6_IJNS7_ILi128EEENS7_ILi96EEENS7_ILi192EEEEEELi128ENS_6half_tEfNS_4arch4Sm90ELb0ELb1ELb1ELb1ELb1ELb1ELb0ELb1ELb1ELb1ELb1ELb0EEENS1_21CollectiveEpilogueFwdINS6_IJSA_SA_SB_EEES9_SE_SG_Li256ELb1ELb1ELb1ELb0EEENS1_36VarlenDynamicPersistentTileSchedulerILi128ELi96ELi256ELi128ELb1ELb1ELb1ELb1ELb0ELb1EEEEEEEEEvNT_6ParamsE --------------------------
	.section	.nv.info._ZN7cutlass13device_kernelIN5flash11enable_sm90INS1_16FlashAttnFwdSm90INS1_25CollectiveMainloopFwdSm90ILi2EN4cute5tupleIJNS5_1CILi1EEES8_S8_EEENS6_IJNS7_ILi128EEENS7_ILi96EEENS7_ILi192EEEEEELi128ENS_6half_tEfNS_4arch4Sm90ELb0ELb1ELb1ELb1ELb1ELb1ELb0ELb1ELb1ELb1ELb1ELb0EEENS1_21CollectiveEpilogueFwdINS6_IJSA_SA_SB_EEES9_SE_SG_Li256ELb1ELb1ELb1ELb0EEENS1_36VarlenDynamicPersistentTileSchedulerILi128ELi96ELi256ELi128ELb1ELb1ELb1ELb1ELb0ELb1EEEEEEEEEvNT_6ParamsE,"",@"SHT_CUDA_INFO"
	.sectionflags	@""
	.align	4


	//----- nvinfo : EIATTR_CUDA_API_VERSION
	.align		4
        /*0000*/ 	.byte	0x04, 0x37
        /*0002*/ 	.short	(.L_342 - .L_341)
.L_341:
        /*0004*/ 	.word	0x00000082


	//----- nvinfo : EIATTR_KPARAM_INFO
	.align		4
.L_342:
        /*0008*/ 	.byte	0x04, 0x17
        /*000a*/ 	.short	(.L_344 - .L_343)
.L_343:
        /*000c*/ 	.word	0x00000000
        /*0010*/ 	.short	0x0000
        /*0012*/ 	.short	0x0000
        /*0014*/ 	.byte	0x00, 0xf0, 0x01, 0x2a


	//----- nvinfo : EIATTR_SPARSE_MMA_MASK
	.align		4
.L_344:
        /*0018*/ 	.byte	0x03, 0x50
        /*001a*/ 	.short	0x0000


	//----- nvinfo : EIATTR_MAXREG_COUNT
	.align		4
        /*001c*/ 	.byte	0x03, 0x1b
        /*001e*/ 	.short	0x00a8


	//----- nvinfo : EIATTR_MERCURY_ISA_VERSION
	.align		4
        /*0020*/ 	.byte	0x03, 0x5f
        /*0022*/ 	.short	0x0101


	//----- nvinfo : EIATTR_VRC_CTA_INIT_COUNT
	.align		4
        /*0024*/ 	.byte	0x02, 0x4a
	.zero		1
	.zero		1


	//----- nvinfo : EIATTR_EXIT_INSTR_OFFSETS
	.align		4
        /*0028*/ 	.byte	0x04, 0x1c
        /*002a*/ 	.short	(.L_346 - .L_345)


	//   ....[0]....
.L_345:
        /*002c*/ 	.word	0x00000010


	//----- nvinfo : EIATTR_MAX_THREADS
	.align		4
.L_346:
        /*0030*/ 	.byte	0x04, 0x05
        /*0032*/ 	.short	(.L_348 - .L_347)
.L_347:
        /*0034*/ 	.word	0x00000180
        /*0038*/ 	.word	0x00000001
        /*003c*/ 	.word	0x00000001


	//----- nvinfo : EIATTR_CBANK_PARAM_SIZE
	.align		4
.L_348:
        /*0040*/ 	.byte	0x03, 0x19
        /*0042*/ 	.short	0x0a80


	//----- nvinfo : EIATTR_PARAM_CBANK
	.align		4
        /*0044*/ 	.byte	0x04, 0x0a
        /*0046*/ 	.short	(.L_350 - .L_349)
	.align		4
.L_349:
        /*0048*/ 	.word	index@(.nv.constant0._ZN7cutlass13device_kernelIN5flash11enable_sm90INS1_16FlashAttnFwdSm90INS1_25CollectiveMainloopFwdSm90ILi2EN4cute5tupleIJNS5_1CILi1EEES8_S8_EEENS6_IJNS7_ILi128EEENS7_ILi96EEENS7_ILi192EEEEEELi128ENS_6half_tEfNS_4arch4Sm90ELb0ELb1ELb1ELb1ELb1ELb1ELb0ELb1ELb1ELb1ELb1ELb0EEENS1_21CollectiveEpilogueFwdINS6_IJSA_SA_SB_EEES9_SE_SG_Li256ELb1ELb1ELb1ELb0EEENS1_36VarlenDynamicPersistentTileSchedulerILi128ELi96ELi256ELi128ELb1ELb1ELb1ELb1ELb0ELb1EEEEEEEEEvNT_6ParamsE)
        /*004c*/ 	.short	0x0380
        /*004e*/ 	.short	0x0a80


	//----- nvinfo : EIATTR_SW_WAR
	.align		4
.L_350:
        /*0050*/ 	.byte	0x04, 0x36
        /*0052*/ 	.short	(.L_352 - .L_351)
.L_351:
        /*0054*/ 	.word	0x00000008
.L_352:


//--------------------- .nv.info._ZN7cutlass13device_kernelIN5flash11enable_sm90INS1_16FlashAttnFwdSm90INS1_25CollectiveMainloopFwdSm90ILi2EN4cute5tupleIJNS5_1CILi1EEES8_S8_EEENS6_IJNS7_ILi128EEENS7_ILi96EEENS7_ILi192EEEEEELi128ENS_6half_tEfNS_4arch4Sm90ELb1ELb0ELb1ELb0ELb1ELb0ELb0ELb1ELb1ELb1ELb1ELb0EEENS1_21CollectiveEpilogueFwdINS6_IJSA_SA_SB_EEES9_SE_SG_Li256ELb0ELb1ELb1ELb0EEENS1_19SingleTileSchedulerILb0ELb1ELb1ELi128EEEEEEEEEvNT_6ParamsE --------------------------
	.section	.nv.info._ZN7cutlass13device_kernelIN5flash11enable_sm90INS1_16FlashAttnFwdSm90INS1_25CollectiveMainloopFwdSm90ILi2EN4cute5tupleIJNS5_1CILi1EEES8_S8_EEENS6_IJNS7_ILi128EEENS7_ILi96EEENS7_ILi192EEEEEELi128ENS_6half_tEfNS_4arch4Sm90ELb1ELb0ELb1ELb0ELb1ELb0ELb0ELb1ELb1ELb1ELb1ELb0EEENS1_21CollectiveEpilogueFwdINS6_IJSA_SA_SB_EEES9_SE_SG_Li256ELb0ELb1ELb1ELb0EEENS1_19SingleTileSchedulerILb0ELb1ELb1ELi128EEEEEEEEEvNT_6ParamsE,"",@"SHT_CUDA_INFO"
	.sectionflags	@""
	.align	4


	//----- nvinfo : EIATTR_CUDA_API_VERSION
	.align		4
        /*0000*/ 	.byte	0x04, 0x37
        /*0002*/ 	.short	(.L_354 - .L_353)
.L_353:
        /*0004*/ 	.word	0x00000082


	//----- nvinfo : EIATTR_KPARAM_INFO
	.align		4
.L_354:
        /*0008*/ 	.byte	0x04, 0x17
        /*000a*/ 	.short	(.L_356 - .L_355)
.L_355:
        /*000c*/ 	.word	0x00000000
        /*0010*/ 	.short	0x0000
        /*0012*/ 	.short	0x0000
        /*0014*/ 	.byte	0x00, 0xf0, 0x01, 0x28


	//----- nvinfo : EIATTR_SPARSE_MMA_MASK
	.align		4
.L_356:
        /*0018*/ 	.byte	0x03, 0x50
        /*001a*/ 	.short	0x0000


	//----- nvinfo : EIATTR_MAXREG_COUNT
	.align		4
        /*001c*/ 	.byte	0x03, 0x1b
        /*001e*/ 	.short	0x00a8


	//----- nvinfo : EIATTR_MERCURY_ISA_VERSION
	.align		4
        /*0020*/ 	.byte	0x03, 0x5f
        /*0022*/ 	.short	0x0101


	//----- nvinfo : EIATTR_VRC_CTA_INIT_COUNT
	.align		4
        /*0024*/ 	.byte	0x02, 0x4a
	.zero		1
	.zero		1


	//----- nvinfo : EIATTR_EXIT_INSTR_OFFSETS
	.align		4
        /*0028*/ 	.byte	0x04, 0x1c
        /*002a*/ 	.short	(.L_358 - .L_357)


	//   ....[0]....
.L_357:
        /*002c*/ 	.word	0x00000010


	//----- nvinfo : EIATTR_MAX_THREADS
	.align		4
.L_358:
        /*0030*/ 	.byte	0x04, 0x05
        /*0032*/ 	.short	(.L_360 - .L_359)
.L_359:
        /*0034*/ 	.word	0x00000180
        /*0038*/ 	.word	0x00000001
        /*003c*/ 	.word	0x00000001


	//----- nvinfo : EIATTR_CBANK_PARAM_SIZE
	.align		4
.L_360:
        /*0040*/ 	.byte	0x03, 0x19
        /*0042*/ 	.short	0x0a00


	//----- nvinfo : EIATTR_PARAM_CBANK
	.align		4
        /*0044*/ 	.byte	0x04, 0x0a
        /*0046*/ 	.short	(.L_362 - .L_361)
	.align		4
.L_361:
        /*0048*/ 	.word	index@(.nv.constant0._ZN7cutlass13device_kernelIN5flash11enable_sm90INS1_16FlashAttnFwdSm90INS1_25CollectiveMainloopFwdSm90ILi2EN4cute5tupleIJNS5_1CILi1EEES8_S8_EEENS6_IJNS7_ILi128EEENS7_ILi96EEENS7_ILi192EEEEEELi128ENS_6half_tEfNS_4arch4Sm90ELb1ELb0ELb1ELb0ELb1ELb0ELb0ELb1ELb1ELb1ELb1ELb0EEENS1_21CollectiveEpilogueFwdINS6_IJSA_SA_SB_EEES9_SE_SG_Li256ELb0ELb1ELb1ELb0EEENS1_19SingleTileSchedulerILb0ELb1ELb1ELi128EEEEEEEEEvNT_6ParamsE)
        /*004c*/ 	.short	0x0380
        /*004e*/ 	.short	0x0a00


	//----- nvinfo : EIATTR_SW_WAR
	.align		4
.L_362:
        /*0050*/ 	.byte	0x04, 0x36
        /*0052*/ 	.short	(.L_364 - .L_363)
.L_363:
        /*0054*/ 	.word	0x00000008
.L_364:


//--------------------- .nv.info._ZN7cutlass13device_kernelIN5flash11enable_sm90INS1_16FlashAttnFwdSm90INS1_25CollectiveMainloopFwdSm90ILi2EN4cute5tupleIJNS5_1CILi1EEES8_S8_EEENS6_IJNS7_ILi128EEENS7_ILi96EEENS7_ILi192EEEEEELi128ENS_6half_tEfNS_4arch4Sm90ELb1ELb0ELb1ELb1ELb1ELb0ELb0ELb1ELb1ELb1ELb1ELb0EEENS1_21CollectiveEpilogueFwdINS6_IJSA_SA_SB_EEES9_SE_SG_Li256ELb1ELb1ELb1ELb0EEENS1_36VarlenDynamicPersistentTileSchedulerILi128ELi96ELi256ELi128ELb1ELb1ELb1ELb1ELb1ELb1EEEEEEEEEvNT_6ParamsE --------------------------
	.section	.nv.info._ZN7cutlass13device_kernelIN5flash11enable_sm90INS1_16FlashAttnFwdSm90INS1_25CollectiveMainloopFwdSm90ILi2EN4cute5tupleIJNS5_1CILi1EEES8_S8_EEENS6_IJNS7_ILi128EEENS7_ILi96EEENS7_ILi192EEEEEELi128ENS_6half_tEfNS_4arch4Sm90ELb1ELb0ELb1ELb1ELb1ELb0ELb0ELb1ELb1ELb1ELb1ELb0EEENS1_21CollectiveEpilogueFwdINS6_IJSA_SA_SB_EEES9_SE_SG_Li256ELb1ELb1ELb1ELb0EEENS1_36VarlenDynamicPersistentTileSchedulerILi128ELi96ELi256ELi128ELb1ELb1ELb1ELb1ELb1ELb1EEEEEEEEEvNT_6ParamsE,"",@"SHT_CUDA_INFO"
	.sectionflags	@""
	.align	4


	//----- nvinfo : EIATTR_CUDA_API_VERSION
	.align		4
        /*0000*/ 	.byte	0x04, 0x37
        /*0002*/ 	.short	(.L_366 - .L_365)
.L_365:
        /*0004*/ 	.word	0x00000082


	//----- nvinfo : EIATTR_KPARAM_INFO
	.align		4
.L_366:
        /*0008*/ 	.byte	0x04, 0x17
        /*000a*/ 	.short	(.L_368 - .L_367)
.L_367:
        /*000c*/ 	.word	0x00000000
        /*0010*/ 	.short	0x0000
        /*0012*/ 	.short	0x0000
        /*0014*/ 	.byte	0x00, 0xf0, 0x01, 0x2a


	//----- nvinfo : EIATTR_SPARSE_MMA_MASK
	.align		4
.L_368:
        /*0018*/ 	.byte	0x03, 0x50
        /*001a*/ 	.short	0x0000


	//----- nvinfo : EIATTR_MAXREG_COUNT
	.align		4
        /*001c*/ 	.byte	0x03, 0x1b
        /*001e*/ 	.short	0x00a8


	//----- nvinfo : EIATTR_MERCURY_ISA_VERSION
	.align		4
        /*0020*/ 	.byte	0x03, 0x5f
        /*0022*/ 	.short	0x0101


	//----- nvinfo : EIATTR_VRC_CTA_INIT_COUNT
	.align		4
        /*0024*/ 	.byte	0x02, 0x4a
	.zero		1
	.zero		1


	//----- nvinfo : EIATTR_EXIT_INSTR_OFFSETS
	.align		4
        /*0028*/ 	.byte	0x04, 0x1c
        /*002a*/ 	.short	(.L_370 - .L_369)


	//   ....[0]....
.L_369:
        /*002c*/ 	.word	0x00000010


	//----- nvinfo : EIATTR_MAX_THREADS
	.align		4
.L_370:
        /*0030*/ 	.byte	0x04, 0x05
        /*0032*/ 	.short	(.L_372 - .L_371)
.L_371:
        /*0034*/ 	.word	0x00000180
        /*0038*/ 	.word	0x00000001
        /*003c*/ 	.word	0x00000001


	//----- nvinfo : EIATTR_CBANK_PARAM_SIZE
	.align		4
.L_372:
        /*0040*/ 	.byte	0x03, 0x19
        /*0042*/ 	.short	0x0a80


	//----- nvinfo : EIATTR_PARAM_CBANK
	.align		4
        /*0044*/ 	.byte	0x04, 0x0a
        /*0046*/ 	.short	(.L_374 - .L_373)
	.align		4
.L_373:
        /*0048*/ 	.word	index@(.nv.constant0._ZN7cutlass13device_kernelIN5flash11enable_sm90INS1_16FlashAttnFwdSm90INS1_25CollectiveMainloopFwdSm90ILi2EN4cute5tupleIJNS5_1CILi1EEES8_S8_EEENS6_IJNS7_ILi128EEENS7_ILi96EEENS7_ILi192EEEEEELi128ENS_6half_tEfNS_4arch4Sm90ELb1ELb0ELb1ELb1ELb1ELb0ELb0ELb1ELb1ELb1ELb1ELb0EEENS1_21CollectiveEpilogueFwdINS6_IJSA_SA_SB_EEES9_SE_SG_Li256ELb1ELb1ELb1ELb0EEENS1_36VarlenDynamicPersistentTileSchedulerILi128ELi96ELi256ELi128ELb1ELb1ELb1ELb1ELb1ELb1EEEEEEEEEvNT_6ParamsE)
        /*004c*/ 	.short	0x0380
        /*004e*/ 	.short	0x0a80


	//----- nvinfo : EIATTR_SW_WAR
	.align		4
.L_374:
        /*0050*/ 	.byte	0x04, 0x36
        /*0052*/ 	.short	(.L_376 - .L_375)
.L_375:
        /*0054*/ 	.word	0x00000008
.L_376:


//--------------------- .nv.info._ZN7cutlass13device_kernelIN5flash11enable_sm90INS1_16FlashAttnFwdSm90INS1_25CollectiveMainloopFwdSm90ILi2EN4cute5tupleIJNS5_1CILi1EEES8_S8_EEENS6_IJNS7_ILi128EEENS7_ILi96EEENS7_ILi192EEEEEELi128ENS_6half_tEfNS_4arch4Sm90ELb1ELb0ELb1ELb1ELb1ELb1ELb0ELb1ELb1ELb1ELb1ELb0EEENS1_21CollectiveEpilogueFwdINS6_IJSA_SA_SB_EEES9_SE_SG_Li256ELb1ELb1ELb1ELb0EEENS1_36VarlenDynamicPersistentTileSchedulerILi128ELi96ELi256ELi128ELb1ELb1ELb1ELb1ELb1ELb1EEEEEEEEEvNT_6ParamsE --------------------------
	.section	.nv.info._ZN7cutlass13device_kernelIN5flash11enable_sm90INS1_16FlashAttnFwdSm90INS1_25CollectiveMainloopFwdSm90ILi2EN4cute5tupleIJNS5_1CILi1EEES8_S8_EEENS6_IJNS7_ILi128EEENS7_ILi96EEENS7_ILi192EEEEEELi128ENS_6half_tEfNS_4arch4Sm90ELb1ELb0ELb1ELb1ELb1ELb1ELb0ELb1ELb1ELb1ELb1ELb0EEENS1_21CollectiveEpilogueFwdINS6_IJSA_SA_SB_EEES9_SE_SG_Li256ELb1ELb1ELb1ELb0EEENS1_36VarlenDynamicPersistentTileSchedulerILi128ELi96ELi256ELi128ELb1ELb1ELb1ELb1ELb1ELb1EEEEEEEEEvNT_6ParamsE,"",@"SHT_CUDA_INFO"
	.sectionflags	@""
	.align	4


	//----- nvinfo : EIATTR_CUDA_API_VERSION
	.align		4
        /*0000*/ 	.byte	0x04, 0x37
        /*0002*/ 	.short	(.L_378 - .L_377)
.L_377:
        /*0004*/ 	.word	0x00000082


	//----- nvinfo : EIATTR_KPARAM_INFO
	.align		4
.L_378:
        /*0008*/ 	.byte	0x04, 0x17
        /*000a*/ 	.short	(.L_380 - .L_379)
.L_379:
        /*000c*/ 	.word	0x00000000
        /*0010*/ 	.short	0x0000
        /*0012*/ 	.short	0x0000
        /*0014*/ 	.byte	0x00, 0xf0, 0x01, 0x2a


	//----- nvinfo : EIATTR_SPARSE_MMA_MASK
	.align		4
.L_380:
        /*0018*/ 	.byte	0x03, 0x50
        /*001a*/ 	.short	0x0000


	//----- nvinfo : EIATTR_MAXREG_COUNT
	.align		4
        /*001c*/ 	.byte	0x03, 0x1b
        /*001e*/ 	.short	0x00a8


	//----- nvinfo : EIATTR_MERCURY_ISA_VERSION
	.align		4
        /*0020*/ 	.byte	0x03, 0x5f
        /*0022*/ 	.short	0x0101


	//----- nvinfo : EIATTR_VRC_CTA_INIT_COUNT
	.align		4
        /*0024*/ 	.byte	0x02, 0x4a
	.zero		1
	.zero		1


	//----- nvinfo : EIATTR_EXIT_INSTR_OFFSETS
	.align		4
        /*0028*/ 	.byte	0x04, 0x1c
        /*002a*/ 	.short	(.L_382 - .L_381)


	//   ....[0]....
.L_381:
        /*002c*/ 	.word	0x00000010


	//----- nvinfo : EIATTR_MAX_THREADS
	.align		4
.L_382:
        /*0030*/ 	.byte	0x04, 0x05
        /*0032*/ 	.short	(.L_384 - .L_383)
.L_383:
        /*0034*/ 	.word	0x00000180
        /*0038*/ 	.word	0x00000001
        /*003c*/ 	.word	0x00000001


	//----- nvinfo : EIATTR_CBANK_PARAM_SIZE
	.align		4
.L_384:
        /*0040*/ 	.byte	0x03, 0x19
        /*0042*/ 	.short	0x0a80


	//----- nvinfo : EIATTR_PARAM_CBANK
	.align		4
        /*0044*/ 	.byte	0x04, 0x0a
        /*0046*/ 	.short	(.L_386 - .L_385)
	.align		4
.L_385:
        /*0048*/ 	.word	index@(.nv.constant0._ZN7cutlass13device_kernelIN5flash11enable_sm90INS1_16FlashAttnFwdSm90INS1_25CollectiveMainloopFwdSm90ILi2EN4cute5tupleIJNS5_1CILi1EEES8_S8_EEENS6_IJNS7_ILi128EEENS7_ILi96EEENS7_ILi192EEEEEELi128ENS_6half_tEfNS_4arch4Sm90ELb1ELb0ELb1ELb1ELb1ELb1ELb0ELb1ELb1ELb1ELb1ELb0EEENS1_21CollectiveEpilogueFwdINS6_IJSA_SA_SB_EEES9_SE_SG_Li256ELb1ELb1ELb1ELb0EEENS1_36VarlenDynamicPersistentTileSchedulerILi128ELi96ELi256ELi128ELb1ELb1ELb1ELb1ELb1ELb1EEEEEEEEEvNT_6ParamsE)
        /*004c*/ 	.short	0x0380
        /*004e*/ 	.short	0x0a80


	//----- nvinfo : EIATTR_SW_WAR
	.align		4
.L_386:
        /*0050*/ 	.byte	0x04, 0x36
        /*0052*/ 	.short	(.L_388 - .L_387)
.L_387:
        /*0054*/ 	.word	0x00000008
.L_388:


//--------------------- .nv.info._ZN7cutlass13device_kernelIN5flash11enable_sm90INS1_16FlashAttnFwdSm90INS1_25CollectiveMainloopFwdSm90ILi2EN4cute5tupleIJNS5_1CILi1EEES8_S8_EEENS6_IJNS7_ILi64EEESA_SA_EEELi512ENS_6half_tEfNS_4arch4Sm90ELb0ELb0ELb1ELb0ELb1ELb0ELb0ELb0ELb0ELb1ELb1ELb0EEENS1_21CollectiveEpilogueFwdINS6_IJSA_NS7_ILi512EEESA_EEES9_SC_SE_Li256ELb0ELb1ELb1ELb0EEENS1_19SingleTileSchedulerILb0ELb1ELb1ELi64EEEEEEEEEvNT_6ParamsE --------------------------
	.section	.nv.info._ZN7cutlass13device_kernelIN5flash11enable_sm90INS1_16FlashAttnFwdSm90INS1_25CollectiveMainloopFwdSm90ILi2EN4cute5tupleIJNS5_1CILi1EEES8_S8_EEENS6_IJNS7_ILi64EEESA_SA_EEELi512ENS_6half_tEfNS_4arch4Sm90ELb0ELb0ELb1ELb0ELb1ELb0ELb0ELb0ELb0ELb1ELb1ELb0EEENS1_21CollectiveEpilogueFwdINS6_IJSA_NS7_ILi512EEESA_EEES9_SC_SE_Li256ELb0ELb1ELb1ELb0EEENS1_19SingleTileSchedulerILb0ELb1ELb1ELi64EEEEEEEEEvNT_6ParamsE,"",@"SHT_CUDA_INFO"
	.sectionflags	@""
	.align	4


	//----- nvinfo : EIATTR_CUDA_API_VERSION
	.align		4
        /*0000*/ 	.byte	0x04, 0x37
        /*0002*/ 	.short	(.L_390 - .L_389)
.L_389:
        /*0004*/ 	.word	0x00000082


	//----- nvinfo : EIATTR_KPARAM_INFO
	.align		4
.L_390:
        /*0008*/ 	.byte	0x04, 0x17
        /*000a*/ 	.short	(.L_392 - .L_391)
.L_391:
        /*000c*/ 	.word	0x00000000
        /*0010*/ 	.short	0x0000
        /*0012*/ 	.short	0x0000
        /*0014*/ 	.byte	0x00, 0xf0, 0x01, 0x28


	//----- nvinfo : EIATTR_SPARSE_MMA_MASK
	.align		4
.L_392:
        /*0018*/ 	.byte	0x03, 0x50
        /*001a*/ 	.short	0x0000


	//----- nvinfo : EIATTR_MAXREG_COUNT
	.align		4
        /*001c*/ 	.byte	0x03, 0x1b
        /*001e*/ 	.short	0x00a8


	//----- nvinfo : EIATTR_MERCURY_ISA_VERSION
	.align		4
        /*0020*/ 	.byte	0x03, 0x5f
        /*0022*/ 	.short	0x0101


	//----- nvinfo : EIATTR_VRC_CTA_INIT_COUNT
	.align		4
        /*0024*/ 	.byte	0x02, 0x4a
	.zero		1
	.zero		1


	//----- nvinfo : EIATTR_EXIT_INSTR_OFFSETS
	.align		4
        /*0028*/ 	.byte	0x04, 0x1c
        /*002a*/ 	.short	(.L_394 - .L_393)


	//   ....[0]....
.L_393:
        /*002c*/ 	.word	0x00000010


	//----- nvinfo : EIATTR_MAX_THREADS
	.align		4
.L_394:
        /*0030*/ 	.byte	0x04, 0x05
        /*0032*/ 	.short	(.L_396 - .L_395)
.L_395:
        /*0034*/ 	.word	0x00000180
        /*0038*/ 	.word	0x00000001
        /*003c*/ 	.word	0x00000001


	//----- nvinfo : EIATTR_CBANK_PARAM_SIZE
	.align		4
.L_396:
        /*0040*/ 	.byte	0x03, 0x19
        /*0042*/ 	.short	0x0a00


	//----- nvinfo : EIATTR_PARAM_CBANK
	.align		4
        /*0044*/ 	.byte	0x04, 0x0a
        /*0046*/ 	.short	(.L_398 - .L_397)
	.align		4
.L_397:
        /*0048*/ 	.word	index@(.nv.constant0._ZN7cutlass13device_kernelIN5flash11enable_sm90INS1_16FlashAttnFwdSm90INS1_25CollectiveMainloopFwdSm90ILi2EN4cute5tupleIJNS5_1CILi1EEES8_S8_EEENS6_IJNS7_ILi64EEESA_SA_EEELi512ENS_6half_tEfNS_4arch4Sm90ELb0ELb0ELb1ELb0ELb1ELb0ELb0ELb0ELb0ELb1ELb1ELb0EEENS1_21CollectiveEpilogueFwdINS6_IJSA_NS7_ILi512EEESA_EEES9_SC_SE_Li256ELb0ELb1ELb1ELb0EEENS1_19SingleTileSchedulerILb0ELb1ELb1ELi64EEEEEEEEEvNT_6ParamsE)
        /*004c*/ 	.short	0x0380
        /*004e*/ 	.short	0x0a00


	//----- nvinfo : EIATTR_SW_WAR
	.align		4
.L_398:
        /*0050*/ 	.byte	0x04, 0x36
        /*0052*/ 	.short	(.L_400 - .L_399)
.L_399:
        /*0054*/ 	.word	0x00000008
.L_400:


//--------------------- .nv.info._ZN7cutlass13device_kernelIN5flash11enable_sm90INS1_16FlashAttnFwdSm90INS1_25CollectiveMainloopFwdSm90ILi2EN4cute5tupleIJNS5_1CILi1EEES8_S8_EEENS6_IJNS7_ILi64EEESA_SA_EEELi512ENS_6half_tEfNS_4arch4Sm90ELb0ELb0ELb1ELb0ELb1ELb0ELb1ELb0ELb0ELb1ELb1ELb0EEENS1_21CollectiveEpilogueFwdINS6_IJSA_NS7_ILi512EEESA_EEES9_SC_SE_Li256ELb0ELb1ELb1ELb0EEENS1_19SingleTileSchedulerILb0ELb1ELb1ELi64EEEEEEEEEvNT_6ParamsE --------------------------
	.section	.nv.info._ZN7cutlass13device_kernelIN5flash11enable_sm90INS1_16FlashAttnFwdSm90INS1_25CollectiveMainloopFwdSm90ILi2EN4cute5tupleIJNS5_1CILi1EEES8_S8_EEENS6_IJNS7_ILi64EEESA_SA_EEELi512ENS_6half_tEfNS_4arch4Sm90ELb0ELb0ELb1ELb0ELb1ELb0ELb1ELb0ELb0ELb1ELb1ELb0EEENS1_21CollectiveEpilogueFwdINS6_IJSA_NS7_ILi512EEESA_EEES9_SC_SE_Li256ELb0ELb1ELb1ELb0EEENS1_19SingleTileSchedulerILb0ELb1ELb1ELi64EEEEEEEEEvNT_6ParamsE,"",@"SHT_CUDA_INFO"
	.sectionflags	@""
	.align	4


	//----- nvinfo : EIATTR_CUDA_API_VERSION
	.align		4
        /*0000*/ 	.byte	0x04, 0x37
        /*0002*/ 	.short	(.L_402 - .L_401)
.L_401:
        /*0004*/ 	.word	0x00000082


	//----- nvinfo : EIATTR_KPARAM_INFO
	.align		4
.L_402:
        /*0008*/ 	.byte	0x04, 0x17
        /*000a*/ 	.short	(.L_404 - .L_403)
.L_403:
        /*000c*/ 	.word	0x00000000
        /*0010*/ 	.short	0x0000
        /*0012*/ 	.short	0x0000
        /*0014*/ 	.byte	0x00, 0xf0, 0x01, 0x2c


	//----- nvinfo : EIATTR_SPARSE_MMA_MASK
	.align		4
.L_404:
        /*0018*/ 	.byte	0x03, 0x50
        /*001a*/ 	.short	0x0000


	//----- nvinfo : EIATTR_MAXREG_COUNT
	.align		4
        /*001c*/ 	.byte	0x03, 0x1b
        /*001e*/ 	.short	0x00a8


	//----- nvinfo : EIATTR_MERCURY_ISA_VERSION
	.align		4
        /*0020*/ 	.byte	0x03, 0x5f
        /*0022*/ 	.short	0x0101


	//----- nvinfo : EIATTR_VRC_CTA_INIT_COUNT
	.align		4
        /*0024*/ 	.byte	0x02, 0x4a
	.zero		1
	.zero		1


	//----- nvinfo : EIATTR_EXIT_INSTR_OFFSETS
	.align		4
        /*0028*/ 	.byte	0x04, 0x1c
        /*002a*/ 	.short	(.L_406 - .L_405)


	//   ....[0]....
.L_405:
        /*002c*/ 	.word	0x00000010


	//----- nvinfo : EIATTR_MAX_THREADS
	.align		4
.L_406:
        /*0030*/ 	.byte	0x04, 0x05
        /*0032*/ 	.short	(.L_408 - .L_407)
.L_407:
        /*0034*/ 	.word	0x00000180
        /*0038*/ 	.word	0x00000001
        /*003c*/ 	.word	0x00000001


	//----- nvinfo : EIATTR_CBANK_PARAM_SIZE
	.align		4
.L_408:
        /*0040*/ 	.byte	0x03, 0x19
        /*0042*/ 	.short	0x0b00


	//----- nvinfo : EIATTR_PARAM_CBANK
	.align		4
        /*0044*/ 	.byte	0x04, 0x0a
        /*0046*/ 	.short	(.L_410 - .L_409)
	.align		4
.L_409:
        /*0048*/ 	.word	index@(.nv.constant0._ZN7cutlass13device_kernelIN5flash11enable_sm90INS1_16FlashAttnFwdSm90INS1_25CollectiveMainloopFwdSm90ILi2EN4cute5tupleIJNS5_1CILi1EEES8_S8_EEENS6_IJNS7_ILi64EEESA_SA_EEELi512ENS_6half_tEfNS_4arch4Sm90ELb0ELb0ELb1ELb0ELb1ELb0ELb1ELb0ELb0ELb1ELb1ELb0EEENS1_21CollectiveEpilogueFwdINS6_IJSA_NS7_ILi512EEESA_EEES9_SC_SE_Li256ELb0ELb1ELb1ELb0EEENS1_19SingleTileSchedulerILb0ELb1ELb1ELi64EEEEEEEEEvNT_6ParamsE)
        /*004c*/ 	.short	0x0380
        /*004e*/ 	.short	0x0b00


	//----- nvinfo : EIATTR_SW_WAR
	.align		4
.L_410:
        /*0050*/ 	.byte	0x04, 0x36
        /*0052*/ 	.short	(.L_412 - .L_411)
.L_411:
        /*0054*/ 	.word	0x00000008
.L_412:


//--------------------- .nv.info._ZN7cutlass13device_kernelIN5flash11enable_sm90INS1_16FlashAttnFwdSm90INS1_25CollectiveMainloopFwdSm90ILi2EN4cute5tupleIJNS5_1CILi1EEES8_S8_EEENS6_IJNS7_ILi64EEESA_SA_EEELi512ENS_6half_tEfNS_4arch4Sm90ELb0ELb0ELb1ELb1ELb1ELb0ELb0ELb0ELb0ELb1ELb1ELb0EEENS1_21CollectiveEpilogueFwdINS6_IJSA_NS7_ILi512EEESA_EEES9_SC_SE_Li256ELb1ELb1ELb1ELb0EEENS1_36VarlenDynamicPersistentTileSchedulerILi64ELi64ELi256ELi128ELb1ELb1ELb1ELb0ELb1ELb1EEEEEEEEEvNT_6ParamsE --------------------------
	.section	.nv.info._ZN7cutlass13device_kernelIN5flash11enable_sm90INS1_16FlashAttnFwdSm90INS1_25CollectiveMainloopFwdSm90ILi2EN4cute5tupleIJNS5_1CILi1EEES8_S8_EEENS6_IJNS7_ILi64EEESA_SA_EEELi512ENS_6half_tEfNS_4arch4Sm90ELb0ELb0ELb1ELb1ELb1ELb0ELb0ELb0ELb0ELb1ELb1ELb0EEENS1_21CollectiveEpilogueFwdINS6_IJSA_NS7_ILi512EEESA_EEES9_SC_SE_Li256ELb1ELb1ELb1ELb0EEENS1_36VarlenDynamicPersistentTileSchedulerILi64ELi64ELi256ELi128ELb1ELb1ELb1ELb0ELb1ELb1EEEEEEEEEvNT_6ParamsE,"",@"SHT_CUDA_INFO"
	.sectionflags	@""
	.align	4


	//----- nvinfo : EIATTR_CUDA_API_VERSION
	.align		4
        /*0000*/ 	.byte	0x04, 0x37
        /*0002*/ 	.short	(.L_414 - .L_413)
.L_413:
        /*0004*/ 	.word	0x00000082


	//----- nvinfo : EIATTR_KPARAM_INFO
	.align		4
.L_414:
        /*0008*/ 	.byte	0x04, 0x17
        /*000a*/ 	.short	(.L_416 - .L_415)
.L_415:
        /*000c*/ 	.word	0x00000000
        /*0010*/ 	.short	0x0000
        /*0012*/ 	.short	0x0000
        /*0014*/ 	.byte	0x00, 0xf0, 0x01, 0x2a


	//----- nvinfo : EIATTR_SPARSE_MMA_MASK
	.align		4
.L_416:
        /*0018*/ 	.byte	0x03, 0x50
        /*001a*/ 	.short	0x0000


	//----- nvinfo : EIATTR_MAXREG_COUNT
	.align		4
        /*001c*/ 	.byte	0x03, 0x1b
        /*001e*/ 	.short	0x00a8


	//----- nvinfo : EIATTR_MERCURY_ISA_VERSION
	.align		4
        /*0020*/ 	.byte	0x03, 0x5f
        /*0022*/ 	.short	0x0101


	//----- nvinfo : EIATTR_VRC_CTA_INIT_COUNT
	.align		4
        /*0024*/ 	.byte	0x02, 0x4a
	.zero		1
	.zero		1


	//----- nvinfo : EIATTR_EXIT_INSTR_OFFSETS
	.align		4
        /*0028*/ 	.byte	0x04, 0x1c
        /*002a*/ 	.short	(.L_418 - .L_417)


	//   ....[0]....
.L_417:
        /*002c*/ 	.word	0x00000010


	//----- nvinfo : EIATTR_MAX_THREADS
	.align		4
.L_418:
        /*0030*/ 	.byte	0x04, 0x05
        /*0032*/ 	.short	(.L_420 - .L_419)
.L_419:
        /*0034*/ 	.word	0x00000180
        /*0038*/ 	.word	0x00000001
        /*003c*/ 	.word	0x00000001


	//----- nvinfo : EIATTR_CBANK_PARAM_SIZE
	.align		4
.L_420:
        /*0040*/ 	.byte	0x03, 0x19
        /*0042*/ 	.short	0x0a80


	//----- nvinfo : EIATTR_PARAM_CBANK
	.align		4
        /*0044*/ 	.byte	0x04, 0x0a
        /*0046*/ 	.short	(.L_422 - .L_421)
	.align		4
.L_421:
        /*0048*/ 	.word	index@(.nv.constant0._ZN7cutlass13device_kernelIN5flash11enable_sm90INS1_16FlashAttnFwdSm90INS1_25CollectiveMainloopFwdSm90ILi2EN4cute5tupleIJNS5_1CILi1EEES8_S8_EEENS6_IJNS7_ILi64EEESA_SA_EEELi512ENS_6half_tEfNS_4arch4Sm90ELb0ELb0ELb1ELb1ELb1ELb0ELb0ELb0ELb0ELb1ELb1ELb0EEENS1_21CollectiveEpilogueFwdINS6_IJSA_NS7_ILi512EEESA_EEES9_SC_SE_Li256ELb1ELb1ELb1ELb0EEENS1_36VarlenDynamicPersistentTileSchedulerILi64ELi64ELi256ELi128ELb1ELb1ELb1ELb0ELb1ELb1EEEEEEEEEvNT_6ParamsE)
        /*004c*/ 	.short	0x0380
        /*004e*/ 	.short	0x0a80


	//----- nvinfo : EIATTR_SW_WAR
	.align		4
.L_422:
        /*0050*/ 	.byte	0x04, 0x36
        /*0052*/ 	.short	(.L_424 - .L_423)
.L_423:
        /*0054*/ 	.word	0x00000008
.L_424:


//--------------------- .nv.info._ZN7cutlass13device_kernelIN5flash11enable_sm90INS1_16FlashAttnFwdSm90INS1_25CollectiveMainloopFwdSm90ILi2EN4cute5tupleIJNS5_1CILi1EEES8_S8_EEENS6_IJNS7_ILi64EEESA_SA_EEELi512ENS_6half_tEfNS_4arch4Sm90ELb0ELb0ELb1ELb1ELb1ELb1ELb0ELb0ELb0ELb1ELb1ELb0EEENS1_21CollectiveEpilogueFwdINS6_IJSA_NS7_ILi512EEESA_EEES9_SC_SE_Li256ELb1ELb1ELb1ELb0EEENS1_36VarlenDynamicPersistentTileSchedulerILi64ELi64ELi256ELi128ELb1ELb1ELb1ELb0ELb1ELb1EEEEEEEEEvNT_6ParamsE --------------------------
	.section	.nv.info._ZN7cutlass13device_kernelIN5flash11enable_sm90INS1_16FlashAttnFwdSm90INS1_25CollectiveMainloopFwdSm90ILi2EN4cute5tupleIJNS5_1CILi1EEES8_S8_EEENS6_IJNS7_ILi64EEESA_SA_EEELi512ENS_6half_tEfNS_4arch4Sm90ELb0ELb0ELb1ELb1ELb1ELb1ELb0ELb0ELb0ELb1ELb1ELb0EEENS1_21CollectiveEpilogueFwdINS6_IJSA_NS7_ILi512EEESA_EEES9_SC_SE_Li256ELb1ELb1ELb1ELb0EEENS1_36VarlenDynamicPersistentTileSchedulerILi64ELi64ELi256ELi128ELb1ELb1ELb1ELb0ELb1ELb1EEEEEEEEEvNT_6ParamsE,"",@"SHT_CUDA_INFO"
	.sectionflags	@""
	.align	4


	//----- nvinfo : EIATTR_CUDA_API_VERSION
	.align		4
        /*0000*/ 	.byte	0x04, 0x37
        /*0002*/ 	.short	(.L_426 - .L_425)
.L_425:
        /*0004*/ 	.word	0x00000082


	//----- nvinfo : EIATTR_KPARAM_INFO
	.align		4
.L_426:
        /*0008*/ 	.byte	0x04, 0x17
        /*000a*/ 	.short	(.L_428 - .L_427)
.L_427:
        /*000c*/ 	.word	0x00000000
        /*0010*/ 	.short	0x0000
        /*0012*/ 	.short	0x0000
        /*0014*/ 	.byte	0x00, 0xf0, 0x01, 0x2a


	//----- nvinfo : EIATTR_SPARSE_MMA_MASK
	.align		4
.L_428:
        /*0018*/ 	.byte	0x03, 0x50
        /*001a*/ 	.short	0x0000


	//----- nvinfo : EIATTR_MAXREG_COUNT
	.align		4
        /*001c*/ 	.byte	0x03, 0x1b
        /*001e*/ 	.short	0x00a8


	//----- nvinfo : EIATTR_MERCURY_ISA_VERSION
	.align		4
        /*0020*/ 	.byte	0x03, 0x5f
        /*0022*/ 	.short	0x0101


	//----- nvinfo : EIATTR_VRC_CTA_INIT_COUNT
	.align		4
        /*0024*/ 	.byte	0x02, 0x4a
	.zero		1
	.zero		1


	//----- nvinfo : EIATTR_EXIT_INSTR_OFFSETS
	.align		4
        /*0028*/ 	.byte	0x04, 0x1c
        /*002a*/ 	.short	(.L_430 - .L_429)


	//   ....[0]....
.L_429:
        /*002c*/ 	.word	0x00000010


	//----- nvinfo : EIATTR_MAX_THREADS
	.align		4
.L_430:
        /*0030*/ 	.byte	0x04, 0x05
        /*0032*/ 	.short	(.L_432 - .L_431)
.L_431:
        /*0034*/ 	.word	0x00000180
        /*0038*/ 	.word	0x00000001
        /*003c*/ 	.word	0x00000001


	//----- nvinfo : EIATTR_CBANK_PARAM_SIZE
	.align		4
.L_432:
        /*0040*/ 	.byte	0x03, 0x19
        /*0042*/ 	.short	0x0a80


	//----- nvinfo : EIATTR_PARAM_CBANK
	.align		4
        /*0044*/ 	.byte	0x04, 0x0a
        /*0046*/ 	.short	(.L_434 - .L_433)
	.align		4
.L_433:
        /*0048*/ 	.word	index@(.nv.constant0._ZN7cutlass13device_kernelIN5flash11enable_sm90INS1_16FlashAttnFwdSm90INS1_25CollectiveMainloopFwdSm90ILi2EN4cute5tupleIJNS5_1CILi1EEES8_S8_EEENS6_IJNS7_ILi64EEESA_SA_EEELi512ENS_6half_tEfNS_4arch4Sm90ELb0ELb0ELb1ELb1ELb1ELb1ELb0ELb0ELb0ELb1ELb1ELb0EEENS1_21CollectiveEpilogueFwdINS6_IJSA_NS7_ILi512EEESA_EEES9_SC_SE_Li256ELb1ELb1ELb1ELb0EEENS1_36VarlenDynamicPersistentTileSchedulerILi64ELi64ELi256ELi128ELb1ELb1ELb1ELb0ELb1ELb1EEEEEEEEEvNT_6ParamsE)
        /*004c*/ 	.short	0x0380
        /*004e*/ 	.short	0x0a80


	//----- nvinfo : EIATTR_SW_WAR
	.align		4
.L_434:
        /*0050*/ 	.byte	0x04, 0x36
        /*0052*/ 	.short	(.L_436 - .L_435)
.L_435:
        /*0054*/ 	.word	0x00000008
.L_436:


//--------------------- .nv.info._ZN7cutlass13device_kernelIN5flash11enable_sm90INS1_16FlashAttnFwdSm90INS1_25CollectiveMainloopFwdSm90ILi2EN4cute5tupleIJNS5_1CILi1EEES8_S8_EEENS6_IJNS7_ILi64EEESA_SA_EEELi512ENS_6half_tEfNS_4arch4Sm90ELb0ELb0ELb1ELb1ELb1ELb0ELb1ELb0ELb0ELb1ELb1ELb0EEENS1_21CollectiveEpilogueFwdINS6_IJSA_NS7_ILi512EEESA_EEES9_SC_SE_Li256ELb1ELb1ELb1ELb0EEENS1_36VarlenDynamicPersistentTileSchedulerILi64ELi64ELi256ELi128ELb1ELb1ELb1ELb0ELb1ELb1EEEEEEEEEvNT_6ParamsE --------------------------
	.section	.nv.info._ZN7cutlass13device_kernelIN5flash11enable_sm90INS1_16FlashAttnFwdSm90INS1_25CollectiveMainloopFwdSm90ILi2EN4cute5tupleIJNS5_1CILi1EEES8_S8_EEENS6_IJNS7_ILi64EEESA_SA_EEELi512ENS_6half_tEfNS_4arch4Sm90ELb0ELb0ELb1ELb1ELb1ELb0ELb1ELb0ELb0ELb1ELb1ELb0EEENS1_21CollectiveEpilogueFwdINS6_IJSA_NS7_ILi512EEESA_EEES9_SC_SE_Li256ELb1ELb1ELb1ELb0EEENS1_36VarlenDynamicPersistentTileSchedulerILi64ELi64ELi256ELi128ELb1ELb1ELb1ELb0ELb1ELb1EEEEEEEEEvNT_6ParamsE,"",@"SHT_CUDA_INFO"
	.sectionflags	@""
	.align	4


	//----- nvinfo : EIATTR_CUDA_API_VERSION
	.align		4
        /*0000*/ 	.byte	0x04, 0x37
        /*0002*/ 	.short	(.L_438 - .L_437)
.L_437:
        /*0004*/ 	.word	0x00000082


	//----- nvinfo : EIATTR_KPARAM_INFO
	.align		4
.L_438:
        /*0008*/ 	.byte	0x04, 0x17
        /*000a*/ 	.short	(.L_440 - .L_439)
.L_439:
        /*000c*/ 	.word	0x00000000
        /*0010*/ 	.short	0x0000
        /*0012*/ 	.short	0x0000
        /*0014*/ 	.byte	0x00, 0xf0, 0x01, 0x2e


	//----- nvinfo : EIATTR_SPARSE_MMA_MASK
	.align		4
.L_440:
        /*0018*/ 	.byte	0x03, 0x50
        /*001a*/ 	.short	0x0000


	//----- nvinfo : EIATTR_MAXREG_COUNT
	.align		4
        /*001c*/ 	.byte	0x03, 0x1b
        /*001e*/ 	.short	0x00a8


	//----- nvinfo : EIATTR_MERCURY_ISA_VERSION
	.align		4
        /*0020*/ 	.byte	0x03, 0x5f
        /*0022*/ 	.short	0x0101


	//----- nvinfo : EIATTR_VRC_CTA_INIT_COUNT
	.align		4
        /*0024*/ 	.byte	0x02, 0x4a
	.zero		1
	.zero		1


	//----- nvinfo : EIATTR_EXIT_INSTR_OFFSETS
	.align		4
        /*0028*/ 	.byte	0x04, 0x1c
        /*002a*/ 	.short	(.L_442 - .L_441)


	//   ....[0]....
.L_441:
        /*002c*/ 	.word	0x00000010


	//----- nvinfo : EIATTR_MAX_THREADS
	.align		4
.L_442:
        /*0030*/ 	.byte	0x04, 0x05
        /*0032*/ 	.short	(.L_444 - .L_443)
.L_443:
        /*0034*/ 	.word	0x00000180
        /*0038*/ 	.word	0x00000001
        /*003c*/ 	.word	0x00000001


	//----- nvinfo : EIATTR_CBANK_PARAM_SIZE
	.align		4
.L_444:
        /*0040*/ 	.byte	0x03, 0x19
        /*0042*/ 	.short	0x0b80


	//----- nvinfo : EIATTR_PARAM_CBANK
	.align		4
        /*0044*/ 	.byte	0x04, 0x0a
        /*0046*/ 	.short	(.L_446 - .L_445)
	.align		4
.L_445:
        /*0048*/ 	.word	index@(.nv.constant0._ZN7cutlass13device_kernelIN5flash11enable_sm90INS1_16FlashAttnFwdSm90INS1_25CollectiveMainloopFwdSm90ILi2EN4cute5tupleIJNS5_1CILi1EEES8_S8_EEENS6_IJNS7_ILi64EEESA_SA_EEELi512ENS_6half_tEfNS_4arch4Sm90ELb0ELb0ELb1ELb1ELb1ELb0ELb1ELb0ELb0ELb1ELb1ELb0EEENS1_21CollectiveEpilogueFwdINS6_IJSA_NS7_ILi512EEESA_EEES9_SC_SE_Li256ELb1ELb1ELb1ELb0EEENS1_36VarlenDynamicPersistentTileSchedulerILi64ELi64ELi256ELi128ELb1ELb1ELb1ELb0ELb1ELb1EEEEEEEEEvNT_6ParamsE)
        /*004c*/ 	.short	0x0380
        /*004e*/ 	.short	0x0b80


	//----- nvinfo : EIATTR_SW_WAR
	.align		4
.L_446:
        /*0050*/ 	.byte	0x04, 0x36
        /*0052*/ 	.short	(.L_448 - .L_447)
.L_447:
        /*0054*/ 	.word	0x00000008
.L_448:


//--------------------- .nv.info._ZN7cutlass13device_kernelIN5flash11enable_sm90INS1_16FlashAttnFwdSm90INS1_25CollectiveMainloopFwdSm90ILi2EN4cute5tupleIJNS5_1CILi1EEES8_S8_EEENS6_IJNS7_ILi64EEESA_SA_EEELi512ENS_6half_tEfNS_4arch4Sm90ELb0ELb0ELb1ELb1ELb1ELb1ELb1ELb0ELb0ELb1ELb1ELb0EEENS1_21CollectiveEpilogueFwdINS6_IJSA_NS7_ILi512EEESA_EEES9_SC_SE_Li256ELb1ELb1ELb1ELb0EEENS1_36VarlenDynamicPersistentTileSchedulerILi64ELi64ELi256ELi128ELb1ELb1ELb1ELb0ELb1ELb1EEEEEEEEEvNT_6ParamsE --------------------------
	.section	.nv.info._ZN7cutlass13device_kernelIN5flash11enable_sm90INS1_16FlashAttnFwdSm90INS1_25CollectiveMainloopFwdSm90ILi2EN4cute5tupleIJNS5_1CILi1EEES8_S8_EEENS6_IJNS7_ILi64EEESA_SA_EEELi512ENS_6half_tEfNS_4arch4Sm90ELb0ELb0ELb1ELb1ELb1ELb1ELb1ELb0ELb0ELb1ELb1ELb0EEENS1_21CollectiveEpilogueFwdINS6_IJSA_NS7_ILi512EEESA_EEES9_SC_SE_Li256ELb1ELb1ELb1ELb0EEENS1_36VarlenDynamicPersistentTileSchedulerILi64ELi64ELi256ELi128ELb1ELb1ELb1ELb0ELb1ELb1EEEEEEEEEvNT_6ParamsE,"",@"SHT_CUDA_INFO"
	.sectionflags	@""
	.align	4


	//----- nvinfo : EIATTR_CUDA_API_VERSION
	.align		4
        /*0000*/ 	.byte	0x04, 0x37
        /*0002*/ 	.short	(.L_450 - .L_449)
.L_449:
        /*0004*/ 	.word	0x00000082


	//----- nvinfo : EIATTR_KPARAM_INFO
	.align		4
.L_450:
        /*0008*/ 	.byte	0x04, 0x17
        /*000a*/ 	.short	(.L_452 - .L_451)
.L_451:
        /*000c*/ 	.word	0x00000000
        /*0010*/ 	.short	0x0000
        /*0012*/ 	.short	0x0000
        /*0014*/ 	.byte	0x00, 0xf0, 0x01, 0x2e


	//----- nvinfo : EIATTR_SPARSE_MMA_MASK
	.align		4
.L_452:
        /*0018*/ 	.byte	0x03, 0x50
        /*001a*/ 	.short	0x0000


	//----- nvinfo : EIATTR_MAXREG_COUNT
	.align		4
        /*001c*/ 	.byte	0x03, 0x1b
        /*001e*/ 	.short	0x00a8


	//----- nvinfo : EIATTR_MERCURY_ISA_VERSION
	.align		4
        /*0020*/ 	.byte	0x03, 0x5f
        /*0022*/ 	.short	0x0101


	//----- nvinfo : EIATTR_VRC_CTA_INIT_COUNT
	.align		4
        /*0024*/ 	.byte	0x02, 0x4a
	.zero		1
	.zero		1


	//----- nvinfo : EIATTR_EXIT_INSTR_OFFSETS
	.align		4
        /*0028*/ 	.byte	0x04, 0x1c
        /*002a*/ 	.short	(.L_454 - .L_453)


	//   ....[0]....
.L_453:
        /*002c*/ 	.word	0x00000010


	//----- nvinfo : EIATTR_MAX_THREADS
	.align		4
.L_454:
        /*0030*/ 	.byte	0x04, 0x05
        /*0032*/ 	.short	(.L_456 - .L_455)
.L_455:
        /*0034*/ 	.word	0x00000180
        /*0038*/ 	.word	0x00000001
        /*003c*/ 	.word	0x00000001


	//----- nvinfo : EIATTR_CBANK_PARAM_SIZE
	.align		4
.L_456:
        /*0040*/ 	.byte	0x03, 0x19
        /*0042*/ 	.short	0x0b80


	//----- nvinfo : EIATTR_PARAM_CBANK
	.align		4
        /*0044*/ 	.byte	0x04, 0x0a
        /*0046*/ 	.short	(.L_458 - .L_457)
	.align		4
.L_457:
        /*0048*/ 	.word	index@(.nv.constant0._ZN7cutlass13device_kernelIN5flash11enable_sm90INS1_16FlashAttnFwdSm90INS1_25CollectiveMainloopFwdSm90ILi2EN4cute5tupleIJNS5_1CILi1EEES8_S8_EEENS6_IJNS7_ILi64EEESA_SA_EEELi512ENS_6half_tEfNS_4arch4Sm90ELb0ELb0ELb1ELb1ELb1ELb1ELb1ELb0ELb0ELb1ELb1ELb0EEENS1_21CollectiveEpilogueFwdINS6_IJSA_NS7_ILi512EEESA_EEES9_SC_SE_Li256ELb1ELb1ELb1ELb0EEENS1_36VarlenDynamicPersistentTileSchedulerILi64ELi64ELi256ELi128ELb1ELb1ELb1ELb0ELb1ELb1EEEEEEEEEvNT_6ParamsE)
        /*004c*/ 	.short	0x0380
        /*004e*/ 	.short	0x0b80


	//----- nvinfo : EIATTR_SW_WAR
	.align		4
.L_458:
        /*0050*/ 	.byte	0x04, 0x36
        /*0052*/ 	.short	(.L_460 - .L_459)
.L_459:
        /*0054*/ 	.word	0x00000008
.L_460:


//--------------------- .nv.info._ZN7cutlass13device_kernelIN5flash11enable_sm90INS1_16FlashAttnFwdSm90INS1_25CollectiveMainloopFwdSm90ILi2EN4cute5tupleIJNS5_1CILi1EEES8_S8_EEENS6_IJNS7_ILi64EEESA_SA_EEELi512ENS_6half_tEfNS_4arch4Sm90ELb0ELb1ELb1ELb0ELb1ELb0ELb0ELb0ELb0ELb1ELb1ELb0EEENS1_21CollectiveEpilogueFwdINS6_IJSA_NS7_ILi512EEESA_EEES9_SC_SE_Li256ELb0ELb1ELb1ELb0EEENS1_19SingleTileSchedulerILb0ELb1ELb1ELi64EEEEEEEEEvNT_6ParamsE --------------------------
	.section	.nv.info._ZN7cutlass13device_kernelIN5flash11enable_sm90INS1_16FlashAttnFwdSm90INS1_25CollectiveMainloopFwdSm90ILi2EN4cute5tupleIJNS5_1CILi1EEES8_S8_EEENS6_IJNS7_ILi64EEESA_SA_EEELi512ENS_6half_tEfNS_4arch4Sm90ELb0ELb1ELb1ELb0ELb1ELb0ELb0ELb0ELb0ELb1ELb1ELb0EEENS1_21CollectiveEpilogueFwdINS6_IJSA_NS7_ILi512EEESA_EEES9_SC_SE_Li256ELb0ELb1ELb1ELb0EEENS1_19SingleTileSchedulerILb0ELb1ELb1ELi64EEEEEEEEEvNT_6ParamsE,"",@"SHT_CUDA_INFO"
	.sectionflags	@""
	.align	4


	//----- nvinfo : EIATTR_CUDA_API_VERSION
	.align		4
        /*0000*/ 	.byte	0x04, 0x37
        /*0002*/ 	.short	(.L_462 - .L_461)
.L_461:
        /*0004*/ 	.word	0x00000082


	//----- nvinfo : EIATTR_KPARAM_INFO
	.align		4
.L_462:
        /*0008*/ 	.byte	0x04, 0x17
        /*000a*/ 	.short	(.L_464 - .L_463)
.L_463:
        /*000c*/ 	.word	0x00000000
        /*0010*/ 	.short	0x0000
        /*0012*/ 	.short	0x0000
        /*0014*/ 	.byte	0x00, 0xf0, 0x01, 0x28


	//----- nvinfo : EIATTR_SPARSE_MMA_MASK
	.align		4
.L_464:
        /*0018*/ 	.byte	0x03, 0x50
        /*001a*/ 	.short	0x0000


	//----- nvinfo : EIATTR_MAXREG_COUNT
	.align		4
        /*001c*/ 	.byte	0x03, 0x1b
        /*001e*/ 	.short	0x00a8


	//----- nvinfo : EIATTR_MERCURY_ISA_VERSION
	.align		4
        /*0020*/ 	.byte	0x03, 0x5f
        /*0022*/ 	.short	0x0101


	//----- nvinfo : EIATTR_VRC_CTA_INIT_COUNT
	.align		4
        /*0024*/ 	.byte	0x02, 0x4a
	.zero		1
	.zero		1


	//----- nvinfo : EIATTR_EXIT_INSTR_OFFSETS
	.align		4
        /*0028*/ 	.byte	0x04, 0x1c
        /*002a*/ 	.short	(.L_466 - .L_465)


	//   ....[0]....
.L_465:
        /*002c*/ 	.word	0x00000010


	//----- nvinfo : EIATTR_MAX_THREADS
	.align		4
.L_466:
        /*0030*/ 	.byte	0x04, 0x05
        /*0032*/ 	.short	(.L_468 - .L_467)
.L_467:
        /*0034*/ 	.word	0x00000180
        /*0038*/ 	.word	0x00000001
        /*003c*/ 	.word	0x00000001


	//----- nvinfo : EIATTR_CBANK_PARAM_SIZE
	.align		4
.L_468:
        /*0040*/ 	.byte	0x03, 0x19
        /*0042*/ 	.short	0x0a00


	//----- nvinfo : EIATTR_PARAM_CBANK
	.align		4
        /*0044*/ 	.byte	0x04, 0x0a
        /*0046*/ 	.short	(.L_470 - .L_469)
	.align		4
.L_469:
        /*0048*/ 	.word	index@(.nv.constant0._ZN7cutlass13device_kernelIN5flash11enable_sm90INS1_16FlashAttnFwdSm90INS1_25CollectiveMainloopFwdSm90ILi2EN4cute5tupleIJNS5_1CILi1EEES8_S8_EEENS6_IJNS7_ILi64EEESA_SA_EEELi512ENS_6half_tEfNS_4arch4Sm90ELb0ELb1ELb1ELb0ELb1ELb0ELb0ELb0ELb0ELb1ELb1ELb0EEENS1_21CollectiveEpilogueFwdINS6_IJSA_NS7_ILi512EEESA_EEES9_SC_SE_Li256ELb0ELb1ELb1ELb0EEENS1_19SingleTileSchedulerILb0ELb1ELb1ELi64EEEEEEEEEvNT_6ParamsE)
        /*004c*/ 	.short	0x0380
        /*004e*/ 	.short	0x0a00


	//----- nvinfo : EIATTR_SW_WAR
	.align		4
.L_470:
        /*0050*/ 	.byte	0x04, 0x36
        /*0052*/ 	.short	(.L_472 - .L_471)
.L_471:
        /*0054*/ 	.word	0x00000008
.L_472:


//--------------------- .nv.info._ZN7cutlass13device_kernelIN5flash11enable_sm90INS1_16FlashAttnFwdSm90INS1_25CollectiveMainloopFwdSm90ILi2EN4cute5tupleIJNS5_1CILi1EEES8_S8_EEENS6_IJNS7_ILi64EEESA_SA_EEELi512ENS_6half_tEfNS_4arch4Sm90ELb0ELb1ELb1ELb0ELb1ELb0ELb1ELb0ELb0ELb1ELb1ELb0EEENS1_21CollectiveEpilogueFwdINS6_IJSA_NS7_ILi512EEESA_EEES9_SC_SE_Li256ELb0ELb1ELb1ELb0EEENS1_19SingleTileSchedulerILb0ELb1ELb1ELi64EEEEEEEEEvNT_6ParamsE --------------------------
	.section	.nv.info._ZN7cutlass13device_kernelIN5flash11enable_sm90INS1_16FlashAttnFwdSm90INS1_25CollectiveMainloopFwdSm90ILi2EN4cute5tupleIJNS5_1CILi1EEES8_S8_EEENS6_IJNS7_ILi64EEESA_SA_EEELi512ENS_6half_tEfNS_4arch4Sm90ELb0ELb1ELb1ELb0ELb1ELb0ELb1ELb0ELb0ELb1ELb1ELb0EEENS1_21CollectiveEpilogueFwdINS6_IJSA_NS7_ILi512EEESA_EEES9_SC_SE_Li256ELb0ELb1ELb1ELb0EEENS1_19SingleTileSchedulerILb0ELb1ELb1ELi64EEEEEEEEEvNT_6ParamsE,"",@"SHT_CUDA_INFO"
	.sectionflags	@""
	.align	4


	//----- nvinfo : EIATTR_CUDA_API_VERSION
	.align		4
        /*0000*/ 	.byte	0x04, 0x37
        /*0002*/ 	.short	(.L_474 - .L_473)
.L_473:
        /*0004*/ 	.word	0x00000082


	//----- nvinfo : EIATTR_KPARAM_INFO
	.align		4
.L_474:
        /*0008*/ 	.byte	0x04, 0x17
        /*000a*/ 	.short	(.L_476 - .L_475)
.L_475:
        /*000c*/ 	.word	0x00000000
        /*0010*/ 	.short	0x0000
        /*0012*/ 	.short	0x0000
        /*0014*/ 	.byte	0x00, 0xf0, 0x01, 0x2c


	//----- nvinfo : EIATTR_SPARSE_MMA_MASK
	.align		4
.L_476:
        /*0018*/ 	.byte	0x03, 0x50
        /*001a*/ 	.short	0x0000


	//----- nvinfo : EIATTR_MAXREG_COUNT
	.align		4
        /*001c*/ 	.byte	0x03, 0x1b
        /*001e*/ 	.short	0x00a8


	//----- nvinfo : EIATTR_MERCURY_ISA_VERSION
	.align		4
        /*0020*/ 	.byte	0x03, 0x5f
        /*0022*/ 	.short	0x0101


	//----- nvinfo : EIATTR_VRC_CTA_INIT_COUNT
	.align		4
        /*0024*/ 	.byte	0x02, 0x4a
	.zero		1
	.zero		1


	//----- nvinfo : EIATTR_EXIT_INSTR_OFFSETS
	.align		4
        /*0028*/ 	.byte	0x04, 0x1c
        /*002a*/ 	.short	(.L_478 - .L_477)


	//   ....[0]....
.L_477:
        /*002c*/ 	.word	0x00000010


	//----- nvinfo : EIATTR_MAX_THREADS
	.align		4
.L_478:
        /*0030*/ 	.byte	0x04, 0x05
        /*0032*/ 	.short	(.L_480 - .L_479)
.L_479:
        /*0034*/ 	.word	0x00000180
        /*0038*/ 	.word	0x00000001
        /*003c*/ 	.word	0x00000001


	//----- nvinfo : EIATTR_CBANK_PARAM_SIZE
	.align		4
.L_480:
        /*0040*/ 	.byte	0x03, 0x19
        /*0042*/ 	.short	0x0b00


	//----- nvinfo : EIATTR_PARAM_CBANK
	.align		4
        /*0044*/ 	.byte	0x04, 0x0a
        /*0046*/ 	.short	(.L_482 - .L_481)
	.align		4
.L_481:
        /*0048*/ 	.word	index@(.nv.constant0._ZN7cutlass13device_kernelIN5flash11enable_sm90INS1_16FlashAttnFwdSm90INS1_25CollectiveMainloopFwdSm90ILi2EN4cute5tupleIJNS5_1CILi1EEES8_S8_EEENS6_IJNS7_ILi64EEESA_SA_EEELi512ENS_6half_tEfNS_4arch4Sm90ELb0ELb1ELb1ELb0ELb1ELb0ELb1ELb0ELb0ELb1ELb1ELb0EEENS1_21CollectiveEpilogueFwdINS6_IJSA_NS7_ILi512EEESA_EEES9_SC_SE_Li256ELb0ELb1ELb1ELb0EEENS1_19SingleTileSchedulerILb0ELb1ELb1ELi64EEEEEEEEEvNT_6ParamsE)
        /*004c*/ 	.short	0x0380
        /*004e*/ 	.short	0x0b00


	//----- nvinfo : EIATTR_SW_WAR
	.align		4
.L_482:
        /*0050*/ 	.byte	0x04, 0x36
        /*0052*/ 	.short	(.L_484 - .L_483)
.L_483:
        /*0054*/ 	.word	0x00000008
.L_484:


//--------------------- .nv.info._ZN7cutlass13device_kernelIN5flash11enable_sm90INS1_16FlashAttnFwdSm90INS1_25CollectiveMainloopFwdSm90ILi2EN4cute5tupleIJNS5_1CILi1EEES8_S8_EEENS6_IJNS7_ILi64EEESA_SA_EEELi512ENS_6half_tEfNS_4arch4Sm90ELb0ELb1ELb1ELb1ELb1ELb0ELb0ELb0ELb0ELb1ELb1ELb0EEENS1_21CollectiveEpilogueFwdINS6_IJSA_NS7_ILi512EEESA_EEES9_SC_SE_Li256ELb1ELb1ELb1ELb0EEENS1_36VarlenDynamicPersistentTileSchedulerILi64ELi64ELi256ELi128ELb1ELb1ELb1ELb1ELb0ELb1EEEEEEEEEvNT_6ParamsE --------------------------
	.section	.nv.info._ZN7cutlass13device_kernelIN5flash11enable_sm90INS1_16FlashAttnFwdSm90INS1_25CollectiveMainloopFwdSm90ILi2EN4cute5tupleIJNS5_1CILi1EEES8_S8_EEENS6_IJNS7_ILi64EEESA_SA_EEELi512ENS_6half_tEfNS_4arch4Sm90ELb0ELb1ELb1ELb1ELb1ELb0ELb0ELb0ELb0ELb1ELb1ELb0EEENS1_21CollectiveEpilogueFwdINS6_IJSA_NS7_ILi512EEESA_EEES9_SC_SE_Li256ELb1ELb1ELb1ELb0EEENS1_36VarlenDynamicPersistentTileSchedulerILi64ELi64ELi256ELi128ELb1ELb1ELb1ELb1ELb0ELb1EEEEEEEEEvNT_6ParamsE,"",@"SHT_CUDA_INFO"
	.sectionflags	@""
	.align	4


	//----- nvinfo : EIATTR_CUDA_API_VERSION
	.align		4
        /*0000*/ 	.byte	0x04, 0x37
        /*0002*/ 	.short	(.L_486 - .L_485)
.L_485:
        /*0004*/ 	.word	0x00000082


	//----- nvinfo : EIATTR_KPARAM_INFO
	.align		4
.L_486:
        /*0008*/ 	.byte	0x04, 0x17
        /*000a*/ 	.short	(.L_488 - .L_487)
.L_487:
        /*000c*/ 	.word	0x00000000
        /*0010*/ 	.short	0x0000
        /*0012*/ 	.short	0x0000
        /*0014*/ 	.byte	0x00, 0xf0, 0x01, 0x2a


	//----- nvinfo : EIATTR_SPARSE_MMA_MASK
	.align		4
.L_488:
        /*0018*/ 	.byte	0x03, 0x50
        /*001a*/ 	.short	0x0000


	//----- nvinfo : EIATTR_MAXREG_COUNT
	.align		4
        /*001c*/ 	.byte	0x03, 0x1b
        /*001e*/ 	.short	0x00a8


	//----- nvinfo : EIATTR_MERCURY_ISA_VERSION
	.align		4
        /*0020*/ 	.byte	0x03, 0x5f
        /*0022*/ 	.short	0x0101


	//----- nvinfo : EIATTR_VRC_CTA_INIT_COUNT
	.align		4
        /*0024*/ 	.byte	0x02, 0x4a
	.zero		1
	.zero		1


	//----- nvinfo : EIATTR_EXIT_INSTR_OFFSETS
	.align		4
        /*0028*/ 	.byte	0x04, 0x1c
        /*002a*/ 	.short	(.L_490 - .L_489)


	//   ....[0]....
.L_489:
        /*002c*/ 	.word	0x00000010


	//----- nvinfo : EIATTR_MAX_THREADS
	.align		4
.L_490:
        /*0030*/ 	.byte	0x04, 0x05
        /*0032*/ 	.short	(.L_492 - .L_491)
.L_491:
        /*0034*/ 	.word	0x00000180
        /*0038*/ 	.word	0x00000001
        /*003c*/ 	.word	0x00000001


	//----- nvinfo : EIATTR_CBANK_PARAM_SIZE
	.align		4
.L_492:
        /*0040*/ 	.byte	0x03, 0x19
        /*0042*/ 	.short	0x0a80


	//----- nvinfo : EIATTR_PARAM_CBANK
	.align		4
        /*0044*/ 	.byte	0x04, 0x0a
        /*0046*/ 	.short	(.L_494 - .L_493)
	.align		4
.L_493:
        /*0048*/ 	.word	index@(.nv.constant0._ZN7cutlass13device_kernelIN5flash11enable_sm90INS1_16FlashAttnFwdSm90INS1_25CollectiveMainloopFwdSm90ILi2EN4cute5tupleIJNS5_1CILi1EEES8_S8_EEENS6_IJNS7_ILi64EEESA_SA_EEELi512ENS_6half_tEfNS_4arch4Sm90ELb0ELb1ELb1ELb1ELb1ELb0ELb0ELb0ELb0ELb1ELb1ELb0EEENS1_21CollectiveEpilogueFwdINS6_IJSA_NS7_ILi512EEESA_EEES9_SC_SE_Li256ELb1ELb1ELb1ELb0EEENS1_36VarlenDynamicPersistentTileSchedulerILi64ELi64ELi256ELi128ELb1ELb1ELb1ELb1ELb0ELb1EEEEEEEEEvNT_6ParamsE)
        /*004c*/ 	.short	0x0380
        /*004e*/ 	.short	0x0a80


	//----- nvinfo : EIATTR_SW_WAR
	.align		4
.L_494:
        /*0050*/ 	.byte	0x04, 0x36
        /*0052*/ 	.short	(.L_496 - .L_495)
.L_495:
        /*0054*/ 	.word	0x00000008
.L_496:


//--------------------- .nv.info._ZN7cutlass13device_kernelIN5flash11enable_sm90INS1_16FlashAttnFwdSm90INS1_25CollectiveMainloopFwdSm90ILi2EN4cute5tupleIJNS5_1CILi1EEES8_S8_EEENS6_IJNS7_ILi64EEESA_SA_EEELi512ENS_6half_tEfNS_4arch4Sm90ELb0ELb1ELb1ELb1ELb1ELb1ELb0ELb0ELb0ELb1ELb1ELb0EEENS1_21CollectiveEpilogueFwdINS6_IJSA_NS7_ILi512EEESA_EEES9_SC_SE_Li256ELb1ELb1ELb1ELb0EEENS1_36VarlenDynamicPersistentTileSchedulerILi64ELi64ELi256ELi128ELb1ELb1ELb1ELb1ELb0ELb1EEEEEEEEEvNT_6ParamsE --------------------------
	.section	.nv.info._ZN7cutlass13device_kernelIN5flash11enable_sm90INS1_16FlashAttnFwdSm90INS1_25CollectiveMainloopFwdSm90ILi2EN4cute5tupleIJNS5_1CILi1EEES8_S8_EEENS6_IJNS7_ILi64EEESA_SA_EEELi512ENS_6half_tEfNS_4arch4Sm90ELb0ELb1ELb1ELb1ELb1ELb1ELb0ELb0ELb0ELb1ELb1ELb0EEENS1_21CollectiveEpilogueFwdINS6_IJSA_NS7_ILi512EEESA_EEES9_SC_SE_Li256ELb1ELb1ELb1ELb0EEENS1_36VarlenDynamicPersistentTileSchedulerILi64ELi64ELi256ELi128ELb1ELb1ELb1ELb1ELb0ELb1EEEEEEEEEvNT_6ParamsE,"",@"SHT_CUDA_INFO"
	.sectionflags	@""
	.align	4


	//----- nvinfo : EIATTR_CUDA_API_VERSION
	.align		4
        /*0000*/ 	.byte	0x04, 0x37
        /*0002*/ 	.short	(.L_498 - .L_497)
.L_497:
        /*0004*/ 	.word	0x00000082


	//----- nvinfo : EIATTR_KPARAM_INFO
	.align		4
.L_498:
        /*0008*/ 	.byte	0x04, 0x17
        /*000a*/ 	.short	(.L_500 - .L_499)
.L_499:
        /*000c*/ 	.word	0x00000000
        /*0010*/ 	.short	0x0000
        /*0012*/ 	.short	0x0000
        /*0014*/ 	.byte	0x00, 0xf0, 0x01, 0x2a


	//----- nvinfo : EIATTR_SPARSE_MMA_MASK
	.align		4
.L_500:
        /*0018*/ 	.byte	0x03, 0x50
        /*001a*/ 	.short	0x0000


	//----- nvinfo : EIATTR_MAXREG_COUNT
	.align		4
        /*001c*/ 	.byte	0x03, 0x1b
        /*001e*/ 	.short	0x00a8


	//----- nvinfo : EIATTR_MERCURY_ISA_VERSION
	.align		4
        /*0020*/ 	.byte	0x03, 0x5f
        /*0022*/ 	.short	0x0101


	//----- nvinfo : EIATTR_VRC_CTA_INIT_COUNT
	.align		4
        /*0024*/ 	.byte	0x02, 0x4a
	.zero		1
	.zero		1


	//----- nvinfo : EIATTR_EXIT_INSTR_OFFSETS
	.align		4
        /*0028*/ 	.byte	0x04, 0x1c
        /*002a*/ 	.short	(.L_502 - .L_501)


	//   ....[0]....
.L_501:
        /*002c*/ 	.word	0x00000010


	//----- nvinfo : EIATTR_MAX_THREADS
	.align		4
.L_502:
        /*0030*/ 	.byte	0x04, 0x05
        /*0032*/ 	.short	(.L_504 - .L_503)
.L_503:
        /*0034*/ 	.word	0x00000180
        /*0038*/ 	.word	0x00000001
        /*003c*/ 	.word	0x00000001


	//----- nvinfo : EIATTR_CBANK_PARAM_SIZE
	.align		4
.L_504:
        /*0040*/ 	.byte	0x03, 0x19
        /*0042*/ 	.short	0x0a80


	//----- nvinfo : EIATTR_PARAM_CBANK
	.align		4
        /*0044*/ 	.byte	0x04, 0x0a
        /*0046*/ 	.short	(.L_506 - .L_505)
	.align		4
.L_505:
        /*0048*/ 	.word	index@(.nv.constant0._ZN7cutlass13device_kernelIN5flash11enable_sm90INS1_16FlashAttnFwdSm90INS1_25CollectiveMainloopFwdSm90ILi2EN4cute5tupleIJNS5_1CILi1EEES8_S8_EEENS6_IJNS7_ILi64EEESA_SA_EEELi512ENS_6half_tEfNS_4arch4Sm90ELb0ELb1ELb1ELb1ELb1ELb1ELb0ELb0ELb0ELb1ELb1ELb0EEENS1_21CollectiveEpilogueFwdINS6_IJSA_NS7_ILi512EEESA_EEES9_SC_SE_Li256ELb1ELb1ELb1ELb0EEENS1_36VarlenDynamicPersistentTileSchedulerILi64ELi64ELi256ELi128ELb1ELb1ELb1ELb1ELb0ELb1EEEEEEEEEvNT_6ParamsE)
        /*004c*/ 	.short	0x0380
        /*004e*/ 	.short	0x0a80


	//----- nvinfo : EIATTR_SW_WAR
	.align		4
.L_506:
        /*0050*/ 	.byte	0x04, 0x36
        /*0052*/ 	.short	(.L_508 - .L_507)
.L_507:
        /*0054*/ 	.word	0x00000008
.L_508:


//--------------------- .nv.info._ZN7cutlass13device_kernelIN5flash11enable_sm90INS1_16FlashAttnFwdSm90INS1_25CollectiveMainloopFwdSm90ILi2EN4cute5tupleIJNS5_1CILi1EEES8_S8_EEENS6_IJNS7_ILi64EEESA_SA_EEELi512ENS_6half_tEfNS_4arch4Sm90ELb0ELb1ELb1ELb1ELb1ELb0ELb1ELb0ELb0ELb1ELb1ELb0EEENS1_21CollectiveEpilogueFwdINS6_IJSA_NS7_ILi512EEESA_EEES9_SC_SE_Li256ELb1ELb1ELb1ELb0EEENS1_36VarlenDynamicPersistentTileSchedulerILi64ELi64ELi256ELi128ELb1ELb1ELb1ELb1ELb0ELb1EEEEEEEEEvNT_6ParamsE --------------------------
	.section	.nv.info._ZN7cutlass13device_kernelIN5flash11enable_sm90INS1_16FlashAttnFwdSm90INS1_25CollectiveMainloopFwdSm90ILi2EN4cute5tupleIJNS5_1CILi1EEES8_S8_EEENS6_IJNS7_ILi64EEESA_SA_EEELi512ENS_6half_tEfNS_4arch4Sm90ELb0ELb1ELb1ELb1ELb1ELb0ELb1ELb0ELb0ELb1ELb1ELb0EEENS1_21CollectiveEpilogueFwdINS6_IJSA_NS7_ILi512EEESA_EEES9_SC_SE_Li256ELb1ELb1ELb1ELb0EEENS1_36VarlenDynamicPersistentTileSchedulerILi64ELi64ELi256ELi128ELb1ELb1ELb1ELb1ELb0ELb1EEEEEEEEEvNT_6ParamsE,"",@"SHT_CUDA_INFO"
	.sectionflags	@""
	.align	4


	//----- nvinfo : EIATTR_CUDA_API_VERSION
	.align		4
        /*0000*/ 	.byte	0x04, 0x37
        /*0002*/ 	.short	(.L_510 - .L_509)
.L_509:
        /*0004*/ 	.word	0x00000082


	//----- nvinfo : EIATTR_KPARAM_INFO
	.align		4
.L_510:
        /*0008*/ 	.byte	0x04, 0x17
        /*000a*/ 	.short	(.L_512 - .L_511)
.L_511:
        /*000c*/ 	.word	0x00000000
        /*0010*/ 	.short	0x0000
        /*0012*/ 	.short	0x0000
        /*0014*/ 	.byte	0x00, 0xf0, 0x01, 0x2e


	//----- nvinfo : EIATTR_SPARSE_MMA_MASK
	.align		4
.L_512:
        /*0018*/ 	.byte	0x03, 0x50
        /*001a*/ 	.short	0x0000


	//----- nvinfo : EIATTR_MAXREG_COUNT
	.align		4
        /*001c*/ 	.byte	0x03, 0x1b
        /*001e*/ 	.short	0x00a8


	//----- nvinfo : EIATTR_MERCURY_ISA_VERSION
	.align		4
        /*0020*/ 	.byte	0x03, 0x5f
        /*0022*/ 	.short	0x0101


	//----- nvinfo : EIATTR_VRC_CTA_INIT_COUNT
	.align		4
        /*0024*/ 	.byte	0x02, 0x4a
	.zero		1
	.zero		1


	//----- nvinfo : EIATTR_EXIT_INSTR_OFFSETS
	.align		4
        /*0028*/ 	.byte	0x04, 0x1c
        /*002a*/ 	.short	(.L_514 - .L_513)


	//   ....[0]....
.L_513:
        /*002c*/ 	.word	0x00000010


	//----- nvinfo : EIATTR_MAX_THREADS
	.align		4
.L_514:
        /*0030*/ 	.byte	0x04, 0x05
        /*0032*/ 	.short	(.L_516 - .L_515)
.L_515:
        /*0034*/ 	.word	0x00000180
        /*0038*/ 	.word	0x00000001
        /*003c*/ 	.word	0x00000001


	//----- nvinfo : EIATTR_CBANK_PARAM_SIZE
	.align		4
.L_516:
        /*0040*/ 	.byte	0x03, 0x19
        /*0042*/ 	.short	0x0b80


	//----- nvinfo : EIATTR_PARAM_CBANK
	.align		4
        /*0044*/ 	.byte	0x04, 0x0a
        /*0046*/ 	.short	(.L_518 - .L_517)
	.align		4
.L_517:
        /*0048*/ 	.word	index@(.nv.constant0._ZN7cutlass13device_kernelIN5flash11enable_sm90INS1_16FlashAttnFwdSm90INS1_25CollectiveMainloopFwdSm90ILi2EN4cute5tupleIJNS5_1CILi1EEES8_S8_EEENS6_IJNS7_ILi64EEESA_SA_EEELi512ENS_6half_tEfNS_4arch4Sm90ELb0ELb1ELb1ELb1ELb1ELb0ELb1ELb0ELb0ELb1ELb1ELb0EEENS1_21CollectiveEpilogueFwdINS6_IJSA_NS7_ILi512EEESA_EEES9_SC_SE_Li256ELb1ELb1ELb1ELb0EEENS1_36VarlenDynamicPersistentTileSchedulerILi64ELi64ELi256ELi128ELb1ELb1ELb1ELb1ELb0ELb1EEEEEEEEEvNT_6ParamsE)
        /*004c*/ 	.short	0x0380
        /*004e*/ 	.short	0x0b80


	//----- nvinfo : EIATTR_SW_WAR
	.align		4
.L_518:
        /*0050*/ 	.byte	0x04, 0x36
        /*0052*/ 	.short	(.L_520 - .L_519)
.L_519:
        /*0054*/ 	.word	0x00000008
.L_520:


//--------------------- .nv.info._ZN7cutlass13device_kernelIN5flash11enable_sm90INS1_16FlashAttnFwdSm90INS1_25CollectiveMainloopFwdSm90ILi2EN4cute5tupleIJNS5_1CILi1EEES8_S8_EEENS6_IJNS7_ILi64EEESA_SA_EEELi512ENS_6half_tEfNS_4arch4Sm90ELb0ELb1ELb1ELb1ELb1ELb1ELb1ELb0ELb0ELb1ELb1ELb0EEENS1_21CollectiveEpilogueFwdINS6_IJSA_NS7_ILi512EEESA_EEES9_SC_SE_Li256ELb1ELb1ELb1ELb0EEENS1_36VarlenDynamicPersistentTileSchedulerILi64ELi64ELi256ELi128ELb1ELb1ELb1ELb1ELb0ELb1EEEEEEEEEvNT_6ParamsE --------------------------
	.section	.nv.info._ZN7cutlass13device_kernelIN5flash11enable_sm90INS1_16FlashAttnFwdSm90INS1_25CollectiveMainloopFwdSm90ILi2EN4cute5tupleIJNS5_1CILi1EEES8_S8_EEENS6_IJNS7_ILi64EEESA_SA_EEELi512ENS_6half_tEfNS_4arch4Sm90ELb0ELb1ELb1ELb1ELb1ELb1ELb1ELb0ELb0ELb1ELb1ELb0EEENS1_21CollectiveEpilogueFwdINS6_IJSA_NS7_ILi512EEESA_EEES9_SC_SE_Li256ELb1ELb1ELb1ELb0EEENS1_36VarlenDynamicPersistentTileSchedulerILi64ELi64ELi256ELi128ELb1ELb1ELb1ELb1ELb0ELb1EEEEEEEEEvNT_6ParamsE,"",@"SHT_CUDA_INFO"
	.sectionflags	@""
	.align	4


	//----- nvinfo : EIATTR_CUDA_API_VERSION
	.align		4
        /*0000*/ 	.byte	0x04, 0x37
        /*0002*/ 	.short	(.L_522 - .L_521)
.L_521:
        /*0004*/ 	.word	0x00000082


	//----- nvinfo : EIATTR_KPARAM_INFO
	.align		4
.L_522:
        /*0008*/ 	.byte	0x04, 0x17
        /*000a*/ 	.short	(.L_524 - .L_523)
.L_523:
        /*000c*/ 	.word	0x00000000
        /*0010*/ 	.short	0x0000
        /*0012*/ 	.short	0x0000
        /*0014*/ 	.byte	0x00, 0xf0, 0x01, 0x2e


	//----- nvinfo : EIATTR_SPARSE_MMA_MASK
	.align		4
.L_524:
        /*0018*/ 	.byte	0x03, 0x50
        /*001a*/ 	.short	0x0000


	//----- nvinfo : EIATTR_MAXREG_COUNT
	.align		4
        /*001c*/ 	.byte	0x03, 0x1b
        /*001e*/ 	.short	0x00a8


	//----- nvinfo : EIATTR_MERCURY_ISA_VERSION
	.align		4
        /*0020*/ 	.byte	0x03, 0x5f
        /*0022*/ 	.short	0x0101


	//----- nvinfo : EIATTR_VRC_CTA_INIT_COUNT
	.align		4
        /*0024*/ 	.byte	0x02, 0x4a
	.zero		1
	.zero		1


	//----- nvinfo : EIATTR_EXIT_INSTR_OFFSETS
	.align		4
        /*0028*/ 	.byte	0x04, 0x1c
        /*002a*/ 	.short	(.L_526 - .L_525)


	//   ....[0]....
.L_525:
        /*002c*/ 	.word	0x00000010


	//----- nvinfo : EIATTR_MAX_THREADS
	.align		4
.L_526:
        /*0030*/ 	.byte	0x04, 0x05
        /*0032*/ 	.short	(.L_528 - .L_527)
.L_527:
        /*0034*/ 	.word	0x00000180
        /*0038*/ 	.word	0x00000001
        /*003c*/ 	.word	0x00000001


	//----- nvinfo : EIATTR_CBANK_PARAM_SIZE
	.align		4
.L_528:
        /*0040*/ 	.byte	0x03, 0x19
        /*0042*/ 	.short	0x0b80


	//----- nvinfo : EIATTR_PARAM_CBANK
	.align		4
        /*0044*/ 	.byte	0x04, 0x0a
        /*0046*/ 	.short	(.L_530 - .L_529)
	.align		4
.L_529:
        /*0048*/ 	.word	index@(.nv.constant0._ZN7cutlass13device_kernelIN5flash11enable_sm90INS1_16FlashAttnFwdSm90INS1_25CollectiveMainloopFwdSm90ILi2EN4cute5tupleIJNS5_1CILi1EEES8_S8_EEENS6_IJNS7_ILi64EEESA_SA_EEELi512ENS_6half_tEfNS_4arch4Sm90ELb0ELb1ELb1ELb1ELb1ELb1ELb1ELb0ELb0ELb1ELb1ELb0EEENS1_21CollectiveEpilogueFwdINS6_IJSA_NS7_ILi512EEESA_EEES9_SC_SE_Li256ELb1ELb1ELb1ELb0EEENS1_36VarlenDynamicPersistentTileSchedulerILi64ELi64ELi256ELi128ELb1ELb1ELb1ELb1ELb0ELb1EEEEEEEEEvNT_6ParamsE)
        /*004c*/ 	.short	0x0380
        /*004e*/ 	.short	0x0b80


	//----- nvinfo : EIATTR_SW_WAR
	.align		4
.L_530:
        /*0050*/ 	.byte	0x04, 0x36
        /*0052*/ 	.short	(.L_532 - .L_531)
.L_531:
        /*0054*/ 	.word	0x00000008
.L_532:


//--------------------- .nv.info._ZN7cutlass13device_kernelIN5flash11enable_sm90INS1_16FlashAttnFwdSm90INS1_25CollectiveMainloopFwdSm90ILi2EN4cute5tupleIJNS5_1CILi1EEES8_S8_EEENS6_IJNS7_ILi64EEESA_SA_EEELi512ENS_6half_tEfNS_4arch4Sm90ELb1ELb0ELb1ELb0ELb1ELb0ELb0ELb0ELb0ELb1ELb1ELb0EEENS1_21CollectiveEpilogueFwdINS6_IJSA_NS7_ILi512EEESA_EEES9_SC_SE_Li256ELb0ELb1ELb1ELb0EEENS1_19SingleTileSchedulerILb0ELb1ELb1ELi64EEEEEEEEEvNT_6ParamsE --------------------------
	.section	.nv.info._ZN7cutlass13device_kernelIN5flash11enable_sm90INS1_16FlashAttnFwdSm90INS1_25CollectiveMainloopFwdSm90ILi2EN4cute5tupleIJNS5_1CILi1EEES8_S8_EEENS6_IJNS7_ILi64EEESA_SA_EEELi512ENS_6half_tEfNS_4arch4Sm90ELb1ELb0ELb1ELb0ELb1ELb0ELb0ELb0ELb0ELb1ELb1ELb0EEENS1_21CollectiveEpilogueFwdINS6_IJSA_NS7_ILi512EEESA_EEES9_SC_SE_Li256ELb0ELb1ELb1ELb0EEENS1_19SingleTileSchedulerILb0ELb1ELb1ELi64EEEEEEEEEvNT_6ParamsE,"",@"SHT_CUDA_INFO"
	.sectionflags	@""
	.align	4


	//----- nvinfo : EIATTR_CUDA_API_VERSION
	.align		4
        /*0000*/ 	.byte	0x04, 0x37
        /*0002*/ 	.short	(.L_534 - .L_533)
.L_533:
        /*0004*/ 	.word	0x00000082


	//----- nvinfo : EIATTR_KPARAM_INFO
	.align		4
.L_534:
        /*0008*/ 	.byte	0x04, 0x17
        /*000a*/ 	.short	(.L_536 - .L_535)
.L_535:
        /*000c*/ 	.word	0x00000000
        /*0010*/ 	.short	0x0000
        /*0012*/ 	.short	0x0000
        /*0014*/ 	.byte	0x00, 0xf0, 0x01, 0x28


	//----- nvinfo : EIATTR_SPARSE_MMA_MASK
	.align		4
.L_536:
        /*0018*/ 	.byte	0x03, 0x50
        /*001a*/ 	.short	0x0000


	//----- nvinfo : EIATTR_MAXREG_COUNT
	.align		4
        /*001c*/ 	.byte	0x03, 0x1b
        /*001e*/ 	.short	0x00a8


	//----- nvinfo : EIATTR_MERCURY_ISA_VERSION
	.align		4
        /*0020*/ 	.byte	0x03, 0x5f
        /*0022*/ 	.short	0x0101


	//----- nvinfo : EIATTR_VRC_CTA_INIT_COUNT
	.align		4
        /*0024*/ 	.byte	0x02, 0x4a
	.zero		1
	.zero		1


	//----- nvinfo : EIATTR_EXIT_INSTR_OFFSETS
	.align		4
        /*0028*/ 	.byte	0x04, 0x1c
        /*002a*/ 	.short	(.L_538 - .L_537)


	//   ....[0]....
.L_537:
        /*002c*/ 	.word	0x00000010


	//----- nvinfo : EIATTR_MAX_THREADS
	.align		4
.L_538:
        /*0030*/ 	.byte	0x04, 0x05
        /*0032*/ 	.short	(.L_540 - .L_539)
.L_539:
        /*0034*/ 	.word	0x00000180
        /*0038*/ 	.word	0x00000001
        /*003c*/ 	.word	0x00000001


	//----- nvinfo : EIATTR_CBANK_PARAM_SIZE
	.align		4
.L_540:
        /*0040*/ 	.byte	0x03, 0x19
        /*0042*/ 	.short	0x0a00


	//----- nvinfo : EIATTR_PARAM_CBANK
	.align		4
        /*0044*/ 	.byte	0x04, 0x0a
        /*0046*/ 	.short	(.L_542 - .L_541)
	.align		4
.L_541:
        /*0048*/ 	.word	index@(.nv.constant0._ZN7cutlass13device_kernelIN5flash11enable_sm90INS1_16FlashAttnFwdSm90INS1_25CollectiveMainloopFwdSm90ILi2EN4cute5tupleIJNS5_1CILi1EEES8_S8_EEENS6_IJNS7_ILi64EEESA_SA_EEELi512ENS_6half_tEfNS_4arch4Sm90ELb1ELb0ELb1ELb0ELb1ELb0ELb0ELb0ELb0ELb1ELb1ELb0EEENS1_21CollectiveEpilogueFwdINS6_IJSA_NS7_ILi512EEESA_EEES9_SC_SE_Li256ELb0ELb1ELb1ELb0EEENS1_19SingleTileSchedulerILb0ELb1ELb1ELi64EEEEEEEEEvNT_6ParamsE)
        /*004c*/ 	.short	0x0380
        /*004e*/ 	.short	0x0a00


	//----- nvinfo : EIATTR_SW_WAR
	.align		4
.L_542:
        /*0050*/ 	.byte	0x04, 0x36
        /*0052*/ 	.short	(.L_544 - .L_543)
.L_543:
        /*0054*/ 	.word	0x00000008
.L_544:


//--------------------- .nv.info._ZN7cutlass13device_kernelIN5flash11enable_sm90INS1_16FlashAttnFwdSm90INS1_25CollectiveMainloopFwdSm90ILi2EN4cute5tupleIJNS5_1CILi1EEES8_S8_EEENS6_IJNS7_ILi64EEESA_SA_EEELi512ENS_6half_tEfNS_4arch4Sm90ELb1ELb0ELb1ELb0ELb1ELb0ELb1ELb0ELb0ELb1ELb1ELb0EEENS1_21CollectiveEpilogueFwdINS6_IJSA_NS7_ILi512EEESA_EEES9_SC_SE_Li256ELb0ELb1ELb1ELb0EEENS1_19SingleTileSchedulerILb0ELb1ELb1ELi64EEEEEEEEEvNT_6ParamsE --------------------------
	.section	.nv.info._ZN7cutlass13device_kernelIN5flash11enable_sm90INS1_16FlashAttnFwdSm90INS1_25CollectiveMainloopFwdSm90ILi2EN4cute5tupleIJNS5_1CILi1EEES8_S8_EEENS6_IJNS7_ILi64EEESA_SA_EEELi512ENS_6half_tEfNS_4arch4Sm90ELb1ELb0ELb1ELb0ELb1ELb0ELb1ELb0ELb0ELb1ELb1ELb0EEENS1_21CollectiveEpilogueFwdINS6_IJSA_NS7_ILi512EEESA_EEES9_SC_SE_Li256ELb0ELb1ELb1ELb0EEENS1_19SingleTileSchedulerILb0ELb1ELb1ELi64EEEEEEEEEvNT_6ParamsE,"",@"SHT_CUDA_INFO"
	.sectionflags	@""
	.align	4


	//----- nvinfo : EIATTR_CUDA_API_VERSION
	.align		4
        /*0000*/ 	.byte	0x04, 0x37
        /*0002*/ 	.short	(.L_546 - .L_545)
.L_545:
        /*0004*/ 	.word	0x00000082


	//----- nvinfo : EIATTR_KPARAM_INFO
	.align		4
.L_546:
        /*0008*/ 	.byte	0x04, 0x17
        /*000a*/ 	.short	(.L_548 - .L_547)
.L_547:
        /*000c*/ 	.word	0x00000000
        /*0010*/ 	.short	0x0000
        /*0012*/ 	.short	0x0000
        /*0014*/ 	.byte	0x00, 0xf0, 0x01, 0x2c


	//----- nvinfo : EIATTR_SPARSE_MMA_MASK
	.align		4
.L_548:
        /*0018*/ 	.byte	0x03, 0x50
        /*001a*/ 	.short	0x0000


	//----- nvinfo : EIATTR_MAXREG_COUNT
	.align		4
        /*001c*/ 	.byte	0x03, 0x1b
        /*001e*/ 	.short	0x00a8


	//----- nvinfo : EIATTR_MERCURY_ISA_VERSION
	.align		4
        /*0020*/ 	.byte	0x03, 0x5f
        /*0022*/ 	.short	0x0101


	//----- nvinfo : EIATTR_VRC_CTA_INIT_COUNT
	.align		4
        /*0024*/ 	.byte	0x02, 0x4a
	.zero		1
	.zero		1


	//----- nvinfo : EIATTR_EXIT_INSTR_OFFSETS
	.align		4
        /*0028*/ 	.byte	0x04, 0x1c
        /*002a*/ 	.short	(.L_550 - .L_549)


	//   ....[0]....
.L_549:
        /*002c*/ 	.word	0x00000010


	//----- nvinfo : EIATTR_MAX_THREADS
	.align		4
.L_550:
        /*0030*/ 	.byte	0x04, 0x05
        /*0032*/ 	.short	(.L_552 - .L_551)
.L_551:
        /*0034*/ 	.word	0x00000180
        /*0038*/ 	.word	0x00000001
        /*003c*/ 	.word	0x00000001


	//----- nvinfo : EIATTR_CBANK_PARAM_SIZE
	.align		4
.L_552:
        /*0040*/ 	.byte	0x03, 0x19
        /*0042*/ 	.short	0x0b00


	//----- nvinfo : EIATTR_PARAM_CBANK
	.align		4
        /*0044*/ 	.byte	0x04, 0x0a
        /*0046*/ 	.short	(.L_554 - .L_553)
	.align		4
.L_553:
        /*0048*/ 	.word	index@(.nv.constant0._ZN7cutlass13device_kernelIN5flash11enable_sm90INS1_16FlashAttnFwdSm90INS1_25CollectiveMainloopFwdSm90ILi2EN4cute5tupleIJNS5_1CILi1EEES8_S8_EEENS6_IJNS7_ILi64EEESA_SA_EEELi512ENS_6half_tEfNS_4arch4Sm90ELb1ELb0ELb1ELb0ELb1ELb0ELb1ELb0ELb0ELb1ELb1ELb0EEENS1_21CollectiveEpilogueFwdINS6_IJSA_NS7_ILi512EEESA_EEES9_SC_SE_Li256ELb0ELb1ELb1ELb0EEENS1_19SingleTileSchedulerILb0ELb1ELb1ELi64EEEEEEEEEvNT_6ParamsE)
        /*004c*/ 	.short	0x0380
        /*004e*/ 	.short	0x0b00


	//----- nvinfo : EIATTR_SW_WAR
	.align		4
.L_554:
        /*0050*/ 	.byte	0x04, 0x36
        /*0052*/ 	.short	(.L_556 - .L_555)
.L_555:
        /*0054*/ 	.word	0x00000008
.L_556:


//--------------------- .nv.info._ZN7cutlass13device_kernelIN5flash11enable_sm90INS1_16FlashAttnFwdSm90INS1_25CollectiveMainloopFwdSm90ILi2EN4cute5tupleIJNS5_1CILi1EEES8_S8_EEENS6_IJNS7_ILi64EEESA_SA_EEELi512ENS_6half_tEfNS_4arch4Sm90ELb1ELb0ELb1ELb1ELb1ELb0ELb0ELb0ELb0ELb1ELb1ELb0EEENS1_21CollectiveEpilogueFwdINS6_IJSA_NS7_ILi512EEESA_EEES9_SC_SE_Li256ELb1ELb1ELb1ELb0EEENS1_36VarlenDynamicPersistentTileSchedulerILi64ELi64ELi256ELi128ELb1ELb1ELb1ELb1ELb1ELb1EEEEEEEEEvNT_6ParamsE --------------------------
	.section	.nv.info._ZN7cutlass13device_kernelIN5flash11enable_sm90INS1_16FlashAttnFwdSm90INS1_25CollectiveMainloopFwdSm90ILi2EN4cute5tupleIJNS5_1CILi1EEES8_S8_EEENS6_IJNS7_ILi64EEESA_SA_EEELi512ENS_6half_tEfNS_4arch4Sm90ELb1ELb0ELb1ELb1ELb1ELb0ELb0ELb0ELb0ELb1ELb1ELb0EEENS1_21CollectiveEpilogueFwdINS6_IJSA_NS7_ILi512EEESA_EEES9_SC_SE_Li256ELb1ELb1ELb1ELb0EEENS1_36VarlenDynamicPersistentTileSchedulerILi64ELi64ELi256ELi128ELb1ELb1ELb1ELb1ELb1ELb1EEEEEEEEEvNT_6ParamsE,"",@"SHT_CUDA_INFO"
	.sectionflags	@""
	.align	4


	//----- nvinfo : EIATTR_CUDA_API_VERSION
	.align		4
        /*0000*/ 	.byte	0x04, 0x37
        /*0002*/ 	.short	(.L_558 - .L_557)
.L_557:
        /*0004*/ 	.word	0x00000082


	//----- nvinfo : EIATTR_KPARAM_INFO
	.align		4
.L_558:
        /*0008*/ 	.byte	0x04, 0x17
        /*000a*/ 	.short	(.L_560 - .L_559)
.L_559:
        /*000c*/ 	.word	0x00000000
        /*0010*/ 	.short	0x0000
        /*0012*/ 	.short	0x0000
        /*0014*/ 	.byte	0x00, 0xf0, 0x01, 0x2a


	//----- nvinfo : EIATTR_SPARSE_MMA_MASK
	.align		4
.L_560:
        /*0018*/ 	.byte	0x03, 0x50
        /*001a*/ 	.short	0x0000


	//----- nvinfo : EIATTR_MAXREG_COUNT
	.align		4
        /*001c*/ 	.byte	0x03, 0x1b
        /*001e*/ 	.short	0x00a8


	//----- nvinfo : EIATTR_MERCURY_ISA_VERSION
	.align		4
        /*0020*/ 	.byte	0x03, 0x5f
        /*0022*/ 	.short	0x0101


	//----- nvinfo : EIATTR_VRC_CTA_INIT_COUNT
	.align		4
        /*0024*/ 	.byte	0x02, 0x4a
	.zero		1
	.zero		1


	//----- nvinfo : EIATTR_EXIT_INSTR_OFFSETS
	.align		4
        /*0028*/ 	.byte	0x04, 0x1c
        /*002a*/ 	.short	(.L_562 - .L_561)


	//   ....[0]....
.L_561:
        /*002c*/ 	.word	0x00000010


	//----- nvinfo : EIATTR_MAX_THREADS
	.align		4
.L_562:
        /*0030*/ 	.byte	0x04, 0x05
        /*0032*/ 	.short	(.L_564 - .L_563)
.L_563:
        /*0034*/ 	.word	0x00000180
        /*0038*/ 	.word	0x00000001
        /*003c*/ 	.word	0x00000001


	//----- nvinfo : EIATTR_CBANK_PARAM_SIZE
	.align		4
.L_564:
        /*0040*/ 	.byte	0x03, 0x19
        /*0042*/ 	.short	0x0a80


	//----- nvinfo : EIATTR_PARAM_CBANK
	.align		4
        /*0044*/ 	.byte	0x04, 0x0a
        /*0046*/ 	.short	(.L_566 - .L_565)
	.align		4
.L_565:
        /*0048*/ 	.word	index@(.nv.constant0._ZN7cutlass13device_kernelIN5flash11enable_sm90INS1_16FlashAttnFwdSm90INS1_25CollectiveMainloopFwdSm90ILi2EN4cute5tupleIJNS5_1CILi1EEES8_S8_EEENS6_IJNS7_ILi64EEESA_SA_EEELi512ENS_6half_tEfNS_4arch4Sm90ELb1ELb0ELb1ELb1ELb1ELb0ELb0ELb0ELb0ELb1ELb1ELb0EEENS1_21CollectiveEpilogueFwdINS6_IJSA_NS7_ILi512EEESA_EEES9_SC_SE_Li256ELb1ELb1ELb1ELb0EEENS1_36VarlenDynamicPersistentTileSchedulerILi64ELi64ELi256ELi128ELb1ELb1ELb1ELb1ELb1ELb1EEEEEEEEEvNT_6ParamsE)
        /*004c*/ 	.short	0x0380
        /*004e*/ 	.short	0x0a80


	//----- nvinfo : EIATTR_SW_WAR
	.align		4
.L_566:
        /*0050*/ 	.byte	0x04, 0x36
        /*0052*/ 	.short	(.L_568 - .L_567)
.L_567:
        /*0054*/ 	.word	0x00000008
.L_568:


//--------------------- .nv.info._ZN7cutlass13device_kernelIN5flash11enable_sm90INS1_16FlashAttnFwdSm90INS1_25CollectiveMainloopFwdSm90ILi2EN4cute5tupleIJNS5_1CILi1EEES8_S8_EEENS6_IJNS7_ILi64EEESA_SA_EEELi512ENS_6half_tEfNS_4arch4Sm90ELb1ELb0ELb1ELb1ELb1ELb1ELb0ELb0ELb0ELb1ELb1ELb0EEENS1_21CollectiveEpilogueFwdINS6_IJSA_NS7_ILi512EEESA_EEES9_SC_SE_Li256ELb1ELb1ELb1ELb0EEENS1_36VarlenDynamicPersistentTileSchedulerILi64ELi64ELi256ELi128ELb1ELb1ELb1ELb1ELb1ELb1EEEEEEEEEvNT_6ParamsE --------------------------
	.section	.nv.info._ZN7cutlass13device_kernelIN5flash11enable_sm90INS1_16FlashAttnFwdSm90INS1_25CollectiveMainloopFwdSm90ILi2EN4cute5tupleIJNS5_1CILi1EEES8_S8_EEENS6_IJNS7_ILi64EEESA_SA_EEELi512ENS_6half_tEfNS_4arch4Sm90ELb1ELb0ELb1ELb1ELb1ELb1ELb0ELb0ELb0ELb1ELb1ELb0EEENS1_21CollectiveEpilogueFwdINS6_IJSA_NS7_ILi512EEESA_EEES9_SC_SE_Li256ELb1ELb1ELb1ELb0EEENS1_36VarlenDynamicPersistentTileSchedulerILi64ELi64ELi256ELi128ELb1ELb1ELb1ELb1ELb1ELb1EEEEEEEEEvNT_6ParamsE,"",@"SHT_CUDA_INFO"
	.sectionflags	@""
	.align	4


	//----- nvinfo : EIATTR_CUDA_API_VERSION
	.align		4
        /*0000*/ 	.byte	0x04, 0x37
        /*0002*/ 	.short	(.L_570 - .L_569)
.L_569:
        /*0004*/ 	.word	0x00000082


	//----- nvinfo : EIATTR_KPARAM_INFO
	.align		4
.L_570:
        /*0008*/ 	.byte	0x04, 0x17
        /*000a*/ 	.short	(.L_572 - .L_571)
.L_571:
        /*000c*/ 	.word	0x00000000
        /*0010*/ 	.short	0x0000
        /*0012*/ 	.short	0x0000
        /*0014*/ 	.byte	0x00, 0xf0, 0x01, 0x2a


	//----- nvinfo : EIATTR_SPARSE_MMA_MASK
	.align		4
.L_572:
        /*0018*/ 	.byte	0x03, 0x50
        /*001a*/ 	.short	0x0000


	//----- nvinfo : EIATTR_MAXREG_COUNT
	.align		4
        /*001c*/ 	.byte	0x03, 0x1b
        /*001e*/ 	.short	0x00a8


	//----- nvinfo : EIATTR_MERCURY_ISA_VERSION
	.align		4
        /*0020*/ 	.byte	0x03, 0x5f
        /*0022*/ 	.short	0x0101


	//----- nvinfo : EIATTR_VRC_CTA_INIT_COUNT
	.align		4
        /*0024*/ 	.byte	0x02, 0x4a
	.zero		1
	.zero		1


	//----- nvinfo : EIATTR_EXIT_INSTR_OFFSETS
	.align		4
        /*0028*/ 	.byte	0x04, 0x1c
        /*002a*/ 	.short	(.L_574 - .L_573)


	//   ....[0]....
.L_573:
        /*002c*/ 	.word	0x00000010


	//----- nvinfo : EIATTR_MAX_THREADS
	.align		4
.L_574:
        /*0030*/ 	.byte	0x04, 0x05
        /*0032*/ 	.short	(.L_576 - .L_575)
.L_575:
        /*0034*/ 	.word	0x00000180
        /*0038*/ 	.word	0x00000001
        /*003c*/ 	.word	0x00000001


	//----- nvinfo : EIATTR_CBANK_PARAM_SIZE
	.align		4
.L_576:
        /*0040*/ 	.byte	0x03, 0x19
        /*0042*/ 	.short	0x0a80


	//----- nvinfo : EIATTR_PARAM_CBANK
	.align		4
        /*0044*/ 	.byte	0x04, 0x0a
        /*0046*/ 	.short	(.L_578 - .L_577)
	.align		4
.L_577:
        /*0048*/ 	.word	index@(.nv.constant0._ZN7cutlass13device_kernelIN5flash11enable_sm90INS1_16FlashAttnFwdSm90INS1_25CollectiveMainloopFwdSm90ILi2EN4cute5tupleIJNS5_1CILi1EEES8_S8_EEENS6_IJNS7_ILi64EEESA_SA_EEELi512ENS_6half_tEfNS_4arch4Sm90ELb1ELb0ELb1ELb1ELb1ELb1ELb0ELb0ELb0ELb1ELb1ELb0EEENS1_21CollectiveEpilogueFwdINS6_IJSA_NS7_ILi512EEESA_EEES9_SC_SE_Li256ELb1ELb1ELb1ELb0EEENS1_36VarlenDynamicPersistentTileSchedulerILi64ELi64ELi256ELi128ELb1ELb1ELb1ELb1ELb1ELb1EEEEEEEEEvNT_6ParamsE)
        /*004c*/ 	.short	0x0380
        /*004e*/ 	.short	0x0a80


	//----- nvinfo : EIATTR_SW_WAR
	.align		4
.L_578:
        /*0050*/ 	.byte	0x04, 0x36
        /*0052*/ 	.short	(.L_580 - .L_579)
.L_579:
        /*0054*/ 	.word	0x00000008
.L_580:


//--------------------- .nv.info._ZN7cutlass13device_kernelIN5flash11enable_sm90INS1_16FlashAttnFwdSm90INS1_25CollectiveMainloopFwdSm90ILi2EN4cute5tupleIJNS5_1CILi1EEES8_S8_EEENS6_IJNS7_ILi64EEESA_SA_EEELi512ENS_6half_tEfNS_4arch4Sm90ELb1ELb0ELb1ELb1ELb1ELb0ELb1ELb0ELb0ELb1ELb1ELb0EEENS1_21CollectiveEpilogueFwdINS6_IJSA_NS7_ILi512EEESA_EEES9_SC_SE_Li256ELb1ELb1ELb1ELb0EEENS1_36VarlenDynamicPersistentTileSchedulerILi64ELi64ELi256ELi128ELb1ELb1ELb1ELb1ELb1ELb1EEEEEEEEEvNT_6ParamsE --------------------------
	.section	.nv.info._ZN7cutlass13device_kernelIN5flash11enable_sm90INS1_16FlashAttnFwdSm90INS1_25CollectiveMainloopFwdSm90ILi2EN4cute5tupleIJNS5_1CILi1EEES8_S8_EEENS6_IJNS7_ILi64EEESA_SA_EEELi512ENS_6half_tEfNS_4arch4Sm90ELb1ELb0ELb1ELb1ELb1ELb0ELb1ELb0ELb0ELb1ELb1ELb0EEENS1_21CollectiveEpilogueFwdINS6_IJSA_NS7_ILi512EEESA_EEES9_SC_SE_Li256ELb1ELb1ELb1ELb0EEENS1_36VarlenDynamicPersistentTileSchedulerILi64ELi64ELi256ELi128ELb1ELb1ELb1ELb1ELb1ELb1EEEEEEEEEvNT_6ParamsE,"",@"SHT_CUDA_INFO"
	.sectionflags	@""
	.align	4


	//----- nvinfo : EIATTR_CUDA_API_VERSION
	.align		4
        /*0000*/ 	.byte	0x04, 0x37
        /*0002*/ 	.short	(.L_582 - .L_581)
.L_581:
        /*0004*/ 	.word	0x00000082


	//----- nvinfo : EIATTR_KPARAM_INFO
	.align		4
.L_582:
        /*0008*/ 	.byte	0x04, 0x17
        /*000a*/ 	.short	(.L_584 - .L_583)
.L_583:
        /*000c*/ 	.word	0x00000000
        /*0010*/ 	.short	0x0000
        /*0012*/ 	.short	0x0000
        /*0014*/ 	.byte	0x00, 0xf0, 0x01, 0x2e


	//----- nvinfo : EIATTR_SPARSE_MMA_MASK
	.align		4
.L_584:
        /*0018*/ 	.byte	0x03, 0x50
        /*001a*/ 	.short	0x0000


	//----- nvinfo : EIATTR_MAXREG_COUNT
	.align		4
        /*001c*/ 	.byte	0x03, 0x1b
        /*001e*/ 	.short	0x00a8


	//----- nvinfo : EIATTR_MERCURY_ISA_VERSION
	.align		4
        /*0020*/ 	.byte	0x03, 0x5f
        /*0022*/ 	.short	0x0101


	//----- nvinfo : EIATTR_VRC_CTA_INIT_COUNT
	.align		4
        /*0024*/ 	.byte	0x02, 0x4a
	.zero		1
	.zero		1


	//----- nvinfo : EIATTR_EXIT_INSTR_OFFSETS
	.align		4
        /*0028*/ 	.byte	0x04, 0x1c
        /*002a*/ 	.short	(.L_586 - .L_585)


	//   ....[0]....
.L_585:
        /*002c*/ 	.word	0x00000010


	//----- nvinfo : EIATTR_MAX_THREADS
	.align		4
.L_586:
        /*0030*/ 	.byte	0x04, 0x05
        /*0032*/ 	.short	(.L_588 - .L_587)
.L_587:
        /*0034*/ 	.word	0x00000180
        /*0038*/ 	.word	0x00000001
        /*003c*/ 	.word	0x00000001


	//----- nvinfo : EIATTR_CBANK_PARAM_SIZE
	.align		4
.L_588:
        /*0040*/ 	.byte	0x03, 0x19
        /*0042*/ 	.short	0x0b80


	//----- nvinfo : EIATTR_PARAM_CBANK
	.align		4
        /*0044*/ 	.byte	0x04, 0x0a
        /*0046*/ 	.short	(.L_590 - .L_589)
	.align		4
.L_589:
        /*0048*/ 	.word	index@(.nv.constant0._ZN7cutlass13device_kernelIN5flash11enable_sm90INS1_16FlashAttnFwdSm90INS1_25CollectiveMainloopFwdSm90ILi2EN4cute5tupleIJNS5_1CILi1EEES8_S8_EEENS6_IJNS7_ILi64EEESA_SA_EEELi512ENS_6half_tEfNS_4arch4Sm90ELb1ELb0ELb1ELb1ELb1ELb0ELb1ELb0ELb0ELb1ELb1ELb0EEENS1_21CollectiveEpilogueFwdINS6_IJSA_NS7_ILi512EEESA_EEES9_SC_SE_Li256ELb1ELb1ELb1ELb0EEENS1_36VarlenDynamicPersistentTileSchedulerILi64ELi64ELi256ELi128ELb1ELb1ELb1ELb1ELb1ELb1EEEEEEEEEvNT_6ParamsE)
        /*004c*/ 	.short	0x0380
        /*004e*/ 	.short	0x0b80


	//----- nvinfo : EIATTR_SW_WAR
	.align		4
.L_590:
        /*0050*/ 	.byte	0x04, 0x36
        /*0052*/ 	.short	(.L_592 - .L_591)
.L_591:
        /*0054*/ 	.word	0x00000008
.L_592:


//--------------------- .nv.info._ZN7cutlass13device_kernelIN5flash11enable_sm90INS1_16FlashAttnFwdSm90INS1_25CollectiveMainloopFwdSm90ILi2EN4cute5tupleIJNS5_1CILi1EEES8_S8_EEENS6_IJNS7_ILi64EEESA_SA_EEELi512ENS_6half_tEfNS_4arch4Sm90ELb1ELb0ELb1ELb1ELb1ELb1ELb1ELb0ELb0ELb1ELb1ELb0EEENS1_21CollectiveEpilogueFwdINS6_IJSA_NS7_ILi512EEESA_EEES9_SC_SE_Li256ELb1ELb1ELb1ELb0EEENS1_36VarlenDynamicPersistentTileSchedulerILi64ELi64ELi256ELi128ELb1ELb1ELb1ELb1ELb1ELb1EEEEEEEEEvNT_6ParamsE --------------------------
	.section	.nv.info._ZN7cutlass13device_kernelIN5flash11enable_sm90INS1_16FlashAttnFwdSm90INS1_25CollectiveMainloopFwdSm90ILi2EN4cute5tupleIJNS5_1CILi1EEES8_S8_EEENS6_IJNS7_ILi64EEESA_SA_EEELi512ENS_6half_tEfNS_4arch4Sm90ELb1ELb0ELb1ELb1ELb1ELb1ELb1ELb0ELb0ELb1ELb1ELb0EEENS1_21CollectiveEpilogueFwdINS6_IJSA_NS7_ILi512EEESA_EEES9_SC_SE_Li256ELb1ELb1ELb1ELb0EEENS1_36VarlenDynamicPersistentTileSchedulerILi64ELi64ELi256ELi128ELb1ELb1ELb1ELb1ELb1ELb1EEEEEEEEEvNT_6ParamsE,"",@"SHT_CUDA_INFO"
	.sectionflags	@""
	.align	4


	//----- nvinfo : EIATTR_CUDA_API_VERSION
	.align		4
        /*0000*/ 	.byte	0x04, 0x37
        /*0002*/ 	.short	(.L_594 - .L_593)
.L_593:
        /*0004*/ 	.word	0x00000082


	//----- nvinfo : EIATTR_KPARAM_INFO
	.align		4
.L_594:
        /*0008*/ 	.byte	0x04, 0x17
        /*000a*/ 	.short	(.L_596 - .L_595)
.L_595:
        /*000c*/ 	.word	0x00000000
        /*0010*/ 	.short	0x0000
        /*0012*/ 	.short	0x0000
        /*0014*/ 	.byte	0x00, 0xf0, 0x01, 0x2e


	//----- nvinfo : EIATTR_SPARSE_MMA_MASK
	.align		4
.L_596:
        /*0018*/ 	.byte	0x03, 0x50
        /*001a*/ 	.short	0x0000


	//----- nvinfo : EIATTR_MAXREG_COUNT
	.align		4
        /*001c*/ 	.byte	0x03, 0x1b
        /*001e*/ 	.short	0x00a8


	//----- nvinfo : EIATTR_MERCURY_ISA_VERSION
	.align		4
        /*0020*/ 	.byte	0x03, 0x5f
        /*0022*/ 	.short	0x0101


	//----- nvinfo : EIATTR_VRC_CTA_INIT_COUNT
	.align		4
        /*0024*/ 	.byte	0x02, 0x4a
	.zero		1
	.zero		1


	//----- nvinfo : EIATTR_EXIT_INSTR_OFFSETS
	.align		4
        /*0028*/ 	.byte	0x04, 0x1c
        /*002a*/ 	.short	(.L_598 - .L_597)


	//   ....[0]....
.L_597:
        /*002c*/ 	.word	0x00000010


	//----- nvinfo : EIATTR_MAX_THREADS
	.align		4
.L_598:
        /*0030*/ 	.byte	0x04, 0x05
        /*0032*/ 	.short	(.L_600 - .L_599)
.L_599:
        /*0034*/ 	.word	0x00000180
        /*0038*/ 	.word	0x00000001
        /*003c*/ 	.word	0x00000001


	//----- nvinfo : EIATTR_CBANK_PARAM_SIZE
	.align		4
.L_600:
        /*0040*/ 	.byte	0x03, 0x19
        /*0042*/ 	.short	0x0b80


	//----- nvinfo : EIATTR_PARAM_CBANK
	.align		4
        /*0044*/ 	.byte	0x04, 0x0a
        /*0046*/ 	.short	(.L_602 - .L_601)
	.align		4
.L_601:
        /*0048*/ 	.word	index@(.nv.constant0._ZN7cutlass13device_kernelIN5flash11enable_sm90INS1_16FlashAttnFwdSm90INS1_25CollectiveMainloopFwdSm90ILi2EN4cute5tupleIJNS5_1CILi1EEES8_S8_EEENS6_IJNS7_ILi64EEESA_SA_EEELi512ENS_6half_tEfNS_4arch4Sm90ELb1ELb0ELb1ELb1ELb1ELb1ELb1ELb0ELb0ELb1ELb1ELb0EEENS1_21CollectiveEpilogueFwdINS6_IJSA_NS7_ILi512EEESA_EEES9_SC_SE_Li256ELb1ELb1ELb1ELb0EEENS1_36VarlenDynamicPersistentTileSchedulerILi64ELi64ELi256ELi128ELb1ELb1ELb1ELb1ELb1ELb1EEEEEEEEEvNT_6ParamsE)
        /*004c*/ 	.short	0x0380
        /*004e*/ 	.short	0x0b80


	//----- nvinfo : EIATTR_SW_WAR
	.align		4
.L_602:
        /*0050*/ 	.byte	0x04, 0x36
        /*0052*/ 	.short	(.L_604 - .L_603)
.L_603:
        /*0054*/ 	.word	0x00000008
.L_604:


//--------------------- .nv.info._ZN7cutlass13device_kernelIN5flash11enable_sm90INS1_16FlashAttnFwdSm90INS1_25CollectiveMainloopFwdSm90ILi2EN4cute5tupleIJNS5_1CILi1EEES8_S8_EEENS6_IJNS7_ILi128EEENS7_ILi96EEENS7_ILi64EEEEEELi256ENS_6half_tEfNS_4arch4Sm90ELb0ELb0ELb1ELb0ELb1ELb0ELb0ELb1ELb0ELb1ELb1ELb0EEENS1_21CollectiveEpilogueFwdINS6_IJSA_NS7_ILi256EEESB_EEES9_SE_SG_Li256ELb0ELb1ELb1ELb0EEENS1_19SingleTileSchedulerILb0ELb1ELb1ELi128EEEEEEEEEvNT_6ParamsE --------------------------
	.section	.nv.info._ZN7cutlass13device_kernelIN5flash11enable_sm90INS1_16FlashAttnFwdSm90INS1_25CollectiveMainloopFwdSm90ILi2EN4cute5tupleIJNS5_1CILi1EEES8_S8_EEENS6_IJNS7_ILi128EEENS7_ILi96EEENS7_ILi64EEEEEELi256ENS_6half_tEfNS_4arch4Sm90ELb0ELb0ELb1ELb0ELb1ELb0ELb0ELb1ELb0ELb1ELb1ELb0EEENS1_21CollectiveEpilogueFwdINS6_IJSA_NS7_ILi256EEESB_EEES9_SE_SG_Li256ELb0ELb1ELb1ELb0EEENS1_19SingleTileSchedulerILb0ELb1ELb1ELi128EEEEEEEEEvNT_6ParamsE,"",@"SHT_CUDA_INFO"
	.sectionflags	@""
	.align	4


	//----- nvinfo : EIATTR_CUDA_API_VERSION
	.align		4
        /*0000*/ 	.byte	0x04, 0x37
        /*0002*/ 	.short	(.L_606 - .L_605)
.L_605:
        /*0004*/ 	.word	0x00000082


	//----- nvinfo : EIATTR_KPARAM_INFO
	.align		4
.L_606:
        /*0008*/ 	.byte	0x04, 0x17
        /*000a*/ 	.short	(.L_608 - .L_607)
.L_607:
        /*000c*/ 	.word	0x00000000
        /*0010*/ 	.short	0x0000
        /*0012*/ 	.short	0x0000
        /*0014*/ 	.byte	0x00, 0xf0, 0x01, 0x28


	//----- nvinfo : EIATTR_SPARSE_MMA_MASK
	.align		4
.L_608:
        /*0018*/ 	.byte	0x03, 0x50
        /*001a*/ 	.short	0x0000


	//----- nvinfo : EIATTR_MAXREG_COUNT
	.align		4
        /*001c*/ 	.byte	0x03, 0x1b
        /*001e*/ 	.short	0x00a8


	//----- nvinfo : EIATTR_MERCURY_ISA_VERSION
	.align		4
        /*0020*/ 	.byte	0x03, 0x5f
        /*0022*/ 	.short	0x0101


	//----- nvinfo : EIATTR_VRC_CTA_INIT_COUNT
	.align		4
        /*0024*/ 	.byte	0x02, 0x4a
	.zero		1
	.zero		1


	//----- nvinfo : EIATTR_EXIT_INSTR_OFFSETS
	.align		4
        /*0028*/ 	.byte	0x04, 0x1c
        /*002a*/ 	.short	(.L_610 - .L_609)


	//   ....[0]....
.L_609:
        /*002c*/ 	.word	0x00000010


	//----- nvinfo : EIATTR_MAX_THREADS
	.align		4
.L_610:
        /*0030*/ 	.byte	0x04, 0x05
        /*0032*/ 	.short	(.L_612 - .L_611)
.L_611:
        /*0034*/ 	.word	0x00000180
        /*0038*/ 	.word	0x00000001
        /*003c*/ 	.word	0x00000001


	//----- nvinfo : EIATTR_CBANK_PARAM_SIZE
	.align		4
.L_612:
        /*0040*/ 	.byte	0x03, 0x19
        /*0042*/ 	.short	0x0a00


	//----- nvinfo : EIATTR_PARAM_CBANK
	.align		4
        /*0044*/ 	.byte	0x04, 0x0a
        /*0046*/ 	.short	(.L_614 - .L_613)
	.align		4
.L_613:
        /*0048*/ 	.word	index@(.nv.constant0._ZN7cutlass13device_kernelIN5flash11enable_sm90INS1_16FlashAttnFwdSm90INS1_25CollectiveMainloopFwdSm90ILi2EN4cute5tupleIJNS5_1CILi1EEES8_S8_EEENS6_IJNS7_ILi128EEENS7_ILi96EEENS7_ILi64EEEEEELi256ENS_6half_tEfNS_4arch4Sm90ELb0ELb0ELb1ELb0ELb1ELb0ELb0ELb1ELb0ELb1ELb1ELb0EEENS1_21CollectiveEpilogueFwdINS6_IJSA_NS7_ILi256EEESB_EEES9_SE_SG_Li256ELb0ELb1ELb1ELb0EEENS1_19SingleTileSchedulerILb0ELb1ELb1ELi128EEEEEEEEEvNT_6ParamsE)
        /*004c*/ 	.short	0x0380
        /*004e*/ 	.short	0x0a00


	//----- nvinfo : EIATTR_SW_WAR
	.align		4
.L_614:
        /*0050*/ 	.byte	0x04, 0x36
        /*0052*/ 	.short	(.L_616 - .L_615)
.L_615:
        /*0054*/ 	.word	0x00000008
.L_616:


//--------------------- .nv.info._ZN7cutlass13device_kernelIN5flash11enable_sm90INS1_16FlashAttnFwdSm90INS1_25CollectiveMainloopFwdSm90ILi2EN4cute5tupleIJNS5_1CILi1EEES8_S8_EEENS6_IJNS7_ILi128EEENS7_ILi96EEENS7_ILi64EEEEEELi256ENS_6half_tEfNS_4arch4Sm90ELb0ELb0ELb1ELb0ELb1ELb0ELb1ELb1ELb0ELb1ELb1ELb0EEENS1_21CollectiveEpilogueFwdINS6_IJSA_NS7_ILi256EEESB_EEES9_SE_SG_Li256ELb0ELb1ELb1ELb0EEENS1_19SingleTileSchedulerILb0ELb1ELb1ELi128EEEEEEEEEvNT_6ParamsE --------------------------
	.section	.nv.info._ZN7cutlass13device_kernelIN5flash11enable_sm90INS1_16FlashAttnFwdSm90INS1_25CollectiveMainloopFwdSm90ILi2EN4cute5tupleIJNS5_1CILi1EEES8_S8_EEENS6_IJNS7_ILi128EEENS7_ILi96EEENS7_ILi64EEEEEELi256ENS_6half_tEfNS_4arch4Sm90ELb0ELb0ELb1ELb0ELb1ELb0ELb1ELb1ELb0ELb1ELb1ELb0EEENS1_21CollectiveEpilogueFwdINS6_IJSA_NS7_ILi256EEESB_EEES9_SE_SG_Li256ELb0ELb1ELb1ELb0EEENS1_19SingleTileSchedulerILb0ELb1ELb1ELi128EEEEEEEEEvNT_6ParamsE,"",@"SHT_CUDA_INFO"
	.sectionflags	@""
	.align	4


	//----- nvinfo : EIATTR_CUDA_API_VERSION
	.align		4
        /*0000*/ 	.byte	0x04, 0x37
        /*0002*/ 	.short	(.L_618 - .L_617)
.L_617:
        /*0004*/ 	.word	0x00000082


	//----- nvinfo : EIATTR_KPARAM_INFO
	.align		4
.L_618:
        /*0008*/ 	.byte	0x04, 0x17
        /*000a*/ 	.short	(.L_620 - .L_619)
.L_619:
        /*000c*/ 	.word	0x00000000
        /*0010*/ 	.short	0x0000
        /*0012*/ 	.short	0x0000
        /*0014*/ 	.byte	0x00, 0xf0, 0x01, 0x2c


	//----- nvinfo : EIATTR_SPARSE_MMA_MASK
	.align		4
.L_620:
        /*0018*/ 	.byte	0x03, 0x50
        /*001a*/ 	.short	0x0000


	//----- nvinfo : EIATTR_MAXREG_COUNT
	.align		4
        /*001c*/ 	.byte	0x03, 0x1b
        /*001e*/ 	.short	0x00a8


	//----- nvinfo : EIATTR_MERCURY_ISA_VERSION
	.align		4
        /*0020*/ 	.byte	0x03, 0x5f
        /*0022*/ 	.short	0x0101


	//----- nvinfo : EIATTR_VRC_CTA_INIT_COUNT
	.align		4
        /*0024*/ 	.byte	0x02, 0x4a
	.zero		1
	.zero		1


	//----- nvinfo : EIATTR_EXIT_INSTR_OFFSETS
	.align		4
        /*0028*/ 	.byte	0x04, 0x1c
        /*002a*/ 	.short	(.L_622 - .L_621)


	//   ....[0]....
.L_621:
        /*002c*/ 	.word	0x00000010


	//----- nvinfo : EIATTR_MAX_THREADS
	.align		4
.L_622:
        /*0030*/ 	.byte	0x04, 0x05
        /*0032*/ 	.short	(.L_624 - .L_623)
.L_623:
        /*0034*/ 	.word	0x00000180
        /*0038*/ 	.word	0x00000001
        /*003c*/ 	.word	0x00000001


	//----- nvinfo : EIATTR_CBANK_PARAM_SIZE
	.align		4
.L_624:
        /*0040*/ 	.byte	0x03, 0x19
        /*0042*/ 	.short	0x0b00


	//----- nvinfo : EIATTR_PARAM_CBANK
	.align		4
        /*0044*/ 	.byte	0x04, 0x0a
        /*0046*/ 	.short	(.L_626 - .L_625)
	.align		4
.L_625:
        /*0048*/ 	.word	index@(.nv.constant0._ZN7cutlass13device_kernelIN5flash11enable_sm90INS1_16FlashAttnFwdSm90INS1_25CollectiveMainloopFwdSm90ILi2EN4cute5tupleIJNS5_1CILi1EEES8_S8_EEENS6_IJNS7_ILi128EEENS7_ILi96EEENS7_ILi64EEEEEELi256ENS_6half_tEfNS_4arch4Sm90ELb0ELb0ELb1ELb0ELb1ELb0ELb1ELb1ELb0ELb1ELb1ELb0EEENS1_21CollectiveEpilogueFwdINS6_IJSA_NS7_ILi256EEESB_EEES9_SE_SG_Li256ELb0ELb1ELb1ELb0EEENS1_19SingleTileSchedulerILb0ELb1ELb1ELi128EEEEEEEEEvNT_6ParamsE)
        /*004c*/ 	.short	0x0380
        /*004e*/ 	.short	0x0b00


	//----- nvinfo : EIATTR_SW_WAR
	.align		4
.L_626:
        /*0050*/ 	.byte	0x04, 0x36
        /*0052*/ 	.short	(.L_628 - .L_627)
.L_627:
        /*0054*/ 	.word	0x00000008
.L_628:


//--------------------- .nv.info._ZN7cutlass13device_kernelIN5flash11enable_sm90INS1_16FlashAttnFwdSm90INS1_25CollectiveMainloopFwdSm90ILi2EN4cute5tupleIJNS5_1CILi1EEES8_S8_EEENS6_IJNS7_ILi128EEENS7_ILi96EEENS7_ILi64EEEEEELi256ENS_6half_tEfNS_4arch4Sm90ELb0ELb0ELb1ELb1ELb1ELb0ELb0ELb1ELb0ELb1ELb1ELb0EEENS1_21CollectiveEpilogueFwdINS6_IJSA_NS7_ILi256EEESB_EEES9_SE_SG_Li256ELb1ELb1ELb1ELb0EEENS1_36VarlenDynamicPersistentTileSchedulerILi128ELi96ELi256ELi128ELb1ELb1ELb1ELb0ELb1ELb1EEEEEEEEEvNT_6ParamsE --------------------------
	.section	.nv.info._ZN7cutlass13device_kernelIN5flash11enable_sm90INS1_16FlashAttnFwdSm90INS1_25CollectiveMainloopFwdSm90ILi2EN4cute5tupleIJNS5_1CILi1EEES8_S8_EEENS6_IJNS7_ILi128EEENS7_ILi96EEENS7_ILi64EEEEEELi256ENS_6half_tEfNS_4arch4Sm90ELb0ELb0ELb1ELb1ELb1ELb0ELb0ELb1ELb0ELb1ELb1ELb0EEENS1_21CollectiveEpilogueFwdINS6_IJSA_NS7_ILi256EEESB_EEES9_SE_SG_Li256ELb1ELb1ELb1ELb0EEENS1_36VarlenDynamicPersistentTileSchedulerILi128ELi96ELi256ELi128ELb1ELb1ELb1ELb0ELb1ELb1EEEEEEEEEvNT_6ParamsE,"",@"SHT_CUDA_INFO"
	.sectionflags	@""
	.align	4


	//----- nvinfo : EIATTR_CUDA_API_VERSION
	.align		4
        /*0000*/ 	.byte	0x04, 0x37
        /*0002*/ 	.short	(.L_630 - .L_629)
.L_629:
        /*0004*/ 	.word	0x00000082


	//----- nvinfo : EIATTR_KPARAM_INFO
	.align		4
.L_630:
        /*0008*/ 	.byte	0x04, 0x17
        /*000a*/ 	.short	(.L_632 - .L_631)
.L_631:
        /*000c*/ 	.word	0x00000000
        /*0010*/ 	.short	0x0000
        /*0012*/ 	.short	0x0000
        /*0014*/ 	.byte	0x00, 0xf0, 0x01, 0x2a


	//----- nvinfo : EIATTR_SPARSE_MMA_MASK
	.align		4
.L_632:
        /*0018*/ 	.byte	0x03, 0x50
        /*001a*/ 	.short	0x0000


	//----- nvinfo : EIATTR_MAXREG_COUNT
	.align		4
        /*001c*/ 	.byte	0x03, 0x1b
        /*001e*/ 	.short	0x00a8


	//----- nvinfo : EIATTR_MERCURY_ISA_VERSION
	.align		4
        /*0020*/ 	.byte	0x03, 0x5f
        /*0022*/ 	.short	0x0101


	//----- nvinfo : EIATTR_VRC_CTA_INIT_COUNT
	.align		4
        /*0024*/ 	.byte	0x02, 0x4a
	.zero		1
	.zero		1


	//----- nvinfo : EIATTR_EXIT_INSTR_OFFSETS
	.align		4
        /*0028*/ 	.byte	0x04, 0x1c
        /*002a*/ 	.short	(.L_634 - .L_633)


	//   ....[0]....
.L_633:
        /*002c*/ 	.word	0x00000010


	//----- nvinfo : EIATTR_MAX_THREADS
	.align		4
.L_634:
        /*0030*/ 	.byte	0x04, 0x05
        /*0032*/ 	.short	(.L_636 - .L_635)
.L_635:
        /*0034*/ 	.word	0x00000180
        /*0038*/ 	.word	0x00000001
        /*003c*/ 	.word	0x00000001


	//----- nvinfo : EIATTR_CBANK_PARAM_SIZE
	.align		4
.L_636:
        /*0040*/ 	.byte	0x03, 0x19
        /*0042*/ 	.short	0x0a80


	//----- nvinfo : EIATTR_PARAM_CBANK
	.align		4
        /*0044*/ 	.byte	0x04, 0x0a
        /*0046*/ 	.short	(.L_638 - .L_637)
	.align		4
.L_637:
        /*0048*/ 	.word	index@(.nv.constant0._ZN7cutlass13device_kernelIN5flash11enable_sm90INS1_16FlashAttnFwdSm90INS1_25CollectiveMainloopFwdSm90ILi2EN4cute5tupleIJNS5_1CILi1EEES8_S8_EEENS6_IJNS7_ILi128EEENS7_ILi96EEENS7_ILi64EEEEEELi256ENS_6half_tEfNS_4arch4Sm90ELb0ELb0ELb1ELb1ELb1ELb0ELb0ELb1ELb0ELb1ELb1ELb0EEENS1_21CollectiveEpilogueFwdINS6_IJSA_NS7_ILi256EEESB_EEES9_SE_SG_Li256ELb1ELb1ELb1ELb0EEENS1_36VarlenDynamicPersistentTileSchedulerILi128ELi96ELi256ELi128ELb1ELb1ELb1ELb0ELb1ELb1EEEEEEEEEvNT_6ParamsE)
        /*004c*/ 	.short	0x0380
        /*004e*/ 	.short	0x0a80


	//----- nvinfo : EIATTR_SW_WAR
	.align		4
.L_638:
        /*0050*/ 	.byte	0x04, 0x36
        /*0052*/ 	.short	(.L_640 - .L_639)
.L_639:
        /*0054*/ 	.word	0x00000008
.L_640:


//--------------------- .nv.info._ZN7cutlass13device_kernelIN5flash11enable_sm90INS1_16FlashAttnFwdSm90INS1_25CollectiveMainloopFwdSm90ILi2EN4cute5tupleIJNS5_1CILi1EEES8_S8_EEENS6_IJNS7_ILi128EEENS7_ILi96EEENS7_ILi64EEEEEELi256ENS_6half_tEfNS_4arch4Sm90ELb0ELb0ELb1ELb1ELb1ELb1ELb0ELb1ELb0ELb1ELb1ELb0EEENS1_21CollectiveEpilogueFwdINS6_IJSA_NS7_ILi256EEESB_EEES9_SE_SG_Li256ELb1ELb1ELb1ELb0EEENS1_36VarlenDynamicPersistentTileSchedulerILi128ELi96ELi256ELi128ELb1ELb1ELb1ELb0ELb1ELb1EEEEEEEEEvNT_6ParamsE --------------------------
	.section	.nv.info._ZN7cutlass13device_kernelIN5flash11enable_sm90INS1_16FlashAttnFwdSm90INS1_25CollectiveMainloopFwdSm90ILi2EN4cute5tupleIJNS5_1CILi1EEES8_S8_EEENS6_IJNS7_ILi128EEENS7_ILi96EEENS7_ILi64EEEEEELi256ENS_6half_tEfNS_4arch4Sm90ELb0ELb0ELb1ELb1ELb1ELb1ELb0ELb1ELb0ELb1ELb1ELb0EEENS1_21CollectiveEpilogueFwdINS6_IJSA_NS7_ILi256EEESB_EEES9_SE_SG_Li256ELb1ELb1ELb1ELb0EEENS1_36VarlenDynamicPersistentTileSchedulerILi128ELi96ELi256ELi128ELb1ELb1ELb1ELb0ELb1ELb1EEEEEEEEEvNT_6ParamsE,"",@"SHT_CUDA_INFO"
	.sectionflags	@""
	.align	4


	//----- nvinfo : EIATTR_CUDA_API_VERSION
	.align		4
        /*0000*/ 	.byte	0x04, 0x37
        /*0002*/ 	.short	(.L_642 - .L_641)
.L_641:
        /*0004*/ 	.word	0x00000082


	//----- nvinfo : EIATTR_KPARAM_INFO
	.align		4
.L_642:
        /*0008*/ 	.byte	0x04, 0x17
        /*000a*/ 	.short	(.L_644 - .L_643)
.L_643:
        /*000c*/ 	.word	0x00000000
        /*0010*/ 	.short	0x0000
        /*0012*/ 	.short	0x0000
        /*0014*/ 	.byte	0x00, 0xf0, 0x01, 0x2a


	//----- nvinfo : EIATTR_SPARSE_MMA_MASK
	.align		4
.L_644:
        /*0018*/ 	.byte	0x03, 0x50
        /*001a*/ 	.short	0x0000


	//----- nvinfo : EIATTR_MAXREG_COUNT
	.align		4
        /*001c*/ 	.byte	0x03, 0x1b
        /*001e*/ 	.short	0x00a8


	//----- nvinfo : EIATTR_MERCURY_ISA_VERSION
	.align		4
        /*0020*/ 	.byte	0x03, 0x5f
        /*0022*/ 	.short	0x0101


	//----- nvinfo : EIATTR_VRC_CTA_INIT_COUNT
	.align		4
        /*0024*/ 	.byte	0x02, 0x4a
	.zero		1
	.zero		1


	//----- nvinfo : EIATTR_EXIT_INSTR_OFFSETS
	.align		4
        /*0028*/ 	.byte	0x04, 0x1c
        /*002a*/ 	.short	(.L_646 - .L_645)


	//   ....[0]....
.L_645:
        /*002c*/ 	.word	0x00000010


	//----- nvinfo : EIATTR_MAX_THREADS
	.align		4
.L_646:
        /*0030*/ 	.byte	0x04, 0x05
        /*0032*/ 	.short	(.L_648 - .L_647)
.L_647:
        /*0034*/ 	.word	0x00000180
        /*0038*/ 	.word	0x00000001
        /*003c*/ 	.word	0x00000001


	//----- nvinfo : EIATTR_CBANK_PARAM_SIZE
	.align		4
.L_648:
        /*0040*/ 	.byte	0x03, 0x19
        /*0042*/ 	.short	0x0a80


	//----- nvinfo : EIATTR_PARAM_CBANK
	.align		4
        /*0044*/ 	.byte	0x04, 0x0a
        /*0046*/ 	.short	(.L_650 - .L_649)
	.align		4
.L_649:
        /*0048*/ 	.word	index@(.nv.constant0._ZN7cutlass13device_kernelIN5flash11enable_sm90INS1_16FlashAttnFwdSm90INS1_25CollectiveMainloopFwdSm90ILi2EN4cute5tupleIJNS5_1CILi1EEES8_S8_EEENS6_IJNS7_ILi128EEENS7_ILi96EEENS7_ILi64EEEEEELi256ENS_6half_tEfNS_4arch4Sm90ELb0ELb0ELb1ELb1ELb1ELb1ELb0ELb1ELb0ELb1ELb1ELb0EEENS1_21CollectiveEpilogueFwdINS6_IJSA_NS7_ILi256EEESB_EEES9_SE_SG_Li256ELb1ELb1ELb1ELb0EEENS1_36VarlenDynamicPersistentTileSchedulerILi128ELi96ELi256ELi128ELb1ELb1ELb1ELb0ELb1ELb1EEEEEEEEEvNT_6ParamsE)
        /*004c*/ 	.short	0x0380
        /*004e*/ 	.short	0x0a80


	//----- nvinfo : EIATTR_SW_WAR
	.align		4
.L_650:
        /*0050*/ 	.byte	0x04, 0x36
        /*0052*/ 	.short	(.L_652 - .L_651)
.L_651:
        /*0054*/ 	.word	0x00000008
.L_652:


//--------------------- .nv.info._ZN7cutlass13device_kernelIN5flash11enable_sm90INS1_16FlashAttnFwdSm90INS1_25CollectiveMainloopFwdSm90ILi2EN4cute5tupleIJNS5_1CILi1EEES8_S8_EEENS6_IJNS7_ILi128EEENS7_ILi96EEENS7_ILi64EEEEEELi256ENS_6half_tEfNS_4arch4Sm90ELb0ELb0ELb1ELb1ELb1ELb0ELb1ELb1ELb0ELb1ELb1ELb0EEENS1_21CollectiveEpilogueFwdINS6_IJSA_NS7_ILi256EEESB_EEES9_SE_SG_Li256ELb1ELb1ELb1ELb0EEENS1_36VarlenDynamicPersistentTileSchedulerILi128ELi96ELi256ELi128ELb1ELb1ELb1ELb0ELb1ELb1EEEEEEEEEvNT_6ParamsE --------------------------
	.section	.nv.info._ZN7cutlass13device_kernelIN5flash11enable_sm90INS1_16FlashAttnFwdSm90INS1_25CollectiveMainloopFwdSm90ILi2EN4cute5tupleIJNS5_1CILi1EEES8_S8_EEENS6_IJNS7_ILi128EEENS7_ILi96EEENS7_ILi64EEEEEELi256ENS_6half_tEfNS_4arch4Sm90ELb0ELb0ELb1ELb1ELb1ELb0ELb1ELb1ELb0ELb1ELb1ELb0EEENS1_21CollectiveEpilogueFwdINS6_IJSA_NS7_ILi256EEESB_EEES9_SE_SG_Li256ELb1ELb1ELb1ELb0EEENS1_36VarlenDynamicPersistentTileSchedulerILi128ELi96ELi256ELi128ELb1ELb1ELb1ELb0ELb1ELb1EEEEEEEEEvNT_6ParamsE,"",@"SHT_CUDA_INFO"
	.sectionflags	@""
	.align	4


	//----- nvinfo : EIATTR_CUDA_API_VERSION
	.align		4
        /*0000*/ 	.byte	0x04, 0x37
        /*0002*/ 	.short	(.L_654 - .L_653)
.L_653:
        /*0004*/ 	.word	0x00000082


	//----- nvinfo : EIATTR_KPARAM_INFO
	.align		4
.L_654:
        /*0008*/ 	.byte	0x04, 0x17
        /*000a*/ 	.short	(.L_656 - .L_655)
.L_655:
        /*000c*/ 	.word	0x00000000
        /*0010*/ 	.short	0x0000
        /*0012*/ 	.short	0x0000
        /*0014*/ 	.byte	0x00, 0xf0, 0x01, 0x2e


	//----- nvinfo : EIATTR_SPARSE_MMA_MASK
	.align		4
.L_656:
        /*0018*/ 	.byte	0x03, 0x50
        /*001a*/ 	.short	0x0000


	//----- nvinfo : EIATTR_MAXREG_COUNT
	.align		4
        /*001c*/ 	.byte	0x03, 0x1b
        /*001e*/ 	.short	0x00a8


	//----- nvinfo : EIATTR_MERCURY_ISA_VERSION
	.align		4
        /*0020*/ 	.byte	0x03, 0x5f
        /*0022*/ 	.short	0x0101


	//----- nvinfo : EIATTR_VRC_CTA_INIT_COUNT
	.align		4
        /*0024*/ 	.byte	0x02, 0x4a
	.zero		1
	.zero		1


	//----- nvinfo : EIATTR_EXIT_INSTR_OFFSETS
	.align		4
        /*0028*/ 	.byte	0x04, 0x1c
        /*002a*/ 	.short	(.L_658 - .L_657)


	//   ....[0]....
.L_657:
        /*002c*/ 	.word	0x00000010


	//----- nvinfo : EIATTR_MAX_THREADS
	.align		4
.L_658:
        /*0030*/ 	.byte	0x04, 0x05
        /*0032*/ 	.short	(.L_660 - .L_659)
.L_659:
        /*0034*/ 	.word	0x00000180
        /*0038*/ 	.word	0x00000001
        /*003c*/ 	.word	0x00000001


	//----- nvinfo : EIATTR_CBANK_PARAM_SIZE
	.align		4
.L_660:
        /*0040*/ 	.byte	0x03, 0x19
        /*0042*/ 	.short	0x0b80


	//----- nvinfo : EIATTR_PARAM_CBANK
	.align		4
        /*0044*/ 	.byte	0x04, 0x0a
        /*0046*/ 	.short	(.L_662 - .L_661)
	.align		4
.L_661:
        /*0048*/ 	.word	index@(.nv.constant0._ZN7cutlass13device_kernelIN5flash11enable_sm90INS1_16FlashAttnFwdSm90INS1_25CollectiveMainloopFwdSm90ILi2EN4cute5tupleIJNS5_1CILi1EEES8_S8_EEENS6_IJNS7_ILi128EEENS7_ILi96EEENS7_ILi64EEEEEELi256ENS_6half_tEfNS_4arch4Sm90ELb0ELb0ELb1ELb1ELb1ELb0ELb1ELb1ELb0ELb1ELb1ELb0EEENS1_21CollectiveEpilogueFwdINS6_IJSA_NS7_ILi256EEESB_EEES9_SE_SG_Li256ELb1ELb1ELb1ELb0EEENS1_36VarlenDynamicPersistentTileSchedulerILi128ELi96ELi256ELi128ELb1ELb1ELb1ELb0ELb1ELb1EEEEEEEEEvNT_6ParamsE)
        /*004c*/ 	.short	0x0380
        /*004e*/ 	.short	0x0b80


	//----- nvinfo : EIATTR_SW_WAR
	.align		4
.L_662:
        /*0050*/ 	.byte	0x04, 0x36
        /*0052*/ 	.short	(.L_664 - .L_663)
.L_663:
        /*0054*/ 	.word	0x00000008
.L_664:


//--------------------- .nv.info._ZN7cutlass13device_kernelIN5flash11enable_sm90INS1_16FlashAttnFwdSm90INS1_25CollectiveMainloopFwdSm90ILi2EN4cute5tupleIJNS5_1CILi1EEES8_S8_EEENS6_IJNS7_ILi128EEENS7_ILi96EEENS7_ILi64EEEEEELi256ENS_6half_tEfNS_4arch4Sm90ELb0ELb0ELb1ELb1ELb1ELb1ELb1ELb1ELb0ELb1ELb1ELb0EEENS1_21CollectiveEpilogueFwdINS6_IJSA_NS7_ILi256EEESB_EEES9_SE_SG_Li256ELb1ELb1ELb1ELb0EEENS1_36VarlenDynamicPersistentTileSchedulerILi128ELi96ELi256ELi128ELb1ELb1ELb1ELb0ELb1ELb1EEEEEEEEEvNT_6ParamsE --------------------------
	.section	.nv.info._ZN7cutlass13device_kernelIN5flash11enable_sm90INS1_16FlashAttnFwdSm90INS1_25CollectiveMainloopFwdSm90ILi2EN4cute5tupleIJNS5_1CILi1EEES8_S8_EEENS6_IJNS7_ILi128EEENS7_ILi96EEENS7_ILi64EEEEEELi256ENS_6half_tEfNS_4arch4Sm90ELb0ELb0ELb1ELb1ELb1ELb1ELb1ELb1ELb0ELb1ELb1ELb0EEENS1_21CollectiveEpilogueFwdINS6_IJSA_NS7_ILi256EEESB_EEES9_SE_SG_Li256ELb1ELb1ELb1ELb0EEENS1_36VarlenDynamicPersistentTileSchedulerILi128ELi96ELi256ELi128ELb1ELb1ELb1ELb0ELb1ELb1EEEEEEEEEvNT_6ParamsE,"",@"SHT_CUDA_INFO"
	.sectionflags	@""
	.align	4


	//----- nvinfo : EIATTR_CUDA_API_VERSION
	.align		4
        /*0000*/ 	.byte	0x04, 0x37
        /*0002*/ 	.short	(.L_666 - .L_665)
.L_665:
        /*0004*/ 	.word	0x00000082


	//----- nvinfo : EIATTR_KPARAM_INFO
	.align		4
.L_666:
        /*0008*/ 	.byte	0x04, 0x17
        /*000a*/ 	.short	(.L_668 - .L_667)
.L_667:
        /*000c*/ 	.word	0x00000000
        /*0010*/ 	.short	0x0000
        /*0012*/ 	.short	0x0000
        /*0014*/ 	.byte	0x00, 0xf0, 0x01, 0x2e


	//----- nvinfo : EIATTR_SPARSE_MMA_MASK
	.align		4
.L_668:
        /*0018*/ 	.byte	0x03, 0x50
        /*001a*/ 	.short	0x0000


	//----- nvinfo : EIATTR_MAXREG_COUNT
	.align		4
        /*001c*/ 	.byte	0x03, 0x1b
        /*001e*/ 	.short	0x00a8


	//----- nvinfo : EIATTR_MERCURY_ISA_VERSION
	.align		4
        /*0020*/ 	.byte	0x03, 0x5f
        /*0022*/ 	.short	0x0101


	//----- nvinfo : EIATTR_VRC_CTA_INIT_COUNT
	.align		4
        /*0024*/ 	.byte	0x02, 0x4a
	.zero		1
	.zero		1


	//----- nvinfo : EIATTR_EXIT_INSTR_OFFSETS
	.align		4
        /*0028*/ 	.byte	0x04, 0x1c
        /*002a*/ 	.short	(.L_670 - .L_669)


	//   ....[0]....
.L_669:
        /*002c*/ 	.word	0x00000010


	//----- nvinfo : EIATTR_MAX_THREADS
	.align		4
.L_670:
        /*0030*/ 	.byte	0x04, 0x05
        /*0032*/ 	.short	(.L_672 - .L_671)
.L_671:
        /*0034*/ 	.word	0x00000180
        /*0038*/ 	.word	0x00000001
        /*003c*/ 	.word	0x00000001


	//----- nvinfo : EIATTR_CBANK_PARAM_SIZE
	.align		4
.L_672:
        /*0040*/ 	.byte	0x03, 0x19
        /*0042*/ 	.short	0x0b80


	//----- nvinfo : EIATTR_PARAM_CBANK
	.align		4
        /*0044*/ 	.byte	0x04, 0x0a
        /*0046*/ 	.short	(.L_674 - .L_673)
	.align		4
.L_673:
        /*0048*/ 	.word	index@(.nv.constant0._ZN7cutlass13device_kernelIN5flash11enable_sm90INS1_16FlashAttnFwdSm90INS1_25CollectiveMainloopFwdSm90ILi2EN4cute5tupleIJNS5_1CILi1EEES8_S8_EEENS6_IJNS7_ILi128EEENS7_ILi96EEENS7_ILi64EEEEEELi256ENS_6half_tEfNS_4arch4Sm90ELb0ELb0ELb1ELb1ELb1ELb1ELb1ELb1ELb0ELb1ELb1ELb0EEENS1_21CollectiveEpilogueFwdINS6_IJSA_NS7_ILi256EEESB_EEES9_SE_SG_Li256ELb1ELb1ELb1ELb0EEENS1_36VarlenDynamicPersistentTileSchedulerILi128ELi96ELi256ELi128ELb1ELb1ELb1ELb0ELb1ELb1EEEEEEEEEvNT_6ParamsE)
        /*004c*/ 	.short	0x0380
        /*004e*/ 	.short	0x0b80


	//----- nvinfo : EIATTR_SW_WAR
	.align		4
.L_674:
        /*0050*/ 	.byte	0x04, 0x36
        /*0052*/ 	.short	(.L_676 - .L_675)
.L_675:
        /*0054*/ 	.word	0x00000008
.L_676:


//--------------------- .nv.info._ZN7cutlass13device_kernelIN5flash11enable_sm90INS1_16FlashAttnFwdSm90INS1_25CollectiveMainloopFwdSm90ILi2EN4cute5tupleIJNS5_1CILi1EEES8_S8_EEENS6_IJNS7_ILi128EEENS7_ILi96EEENS7_ILi64EEEEEELi256ENS_6half_tEfNS_4arch4Sm90ELb0ELb1ELb1ELb0ELb1ELb0ELb0ELb1ELb0ELb1ELb1ELb0EEENS1_21CollectiveEpilogueFwdINS6_IJSA_NS7_ILi256EEESB_EEES9_SE_SG_Li256ELb0ELb1ELb1ELb0EEENS1_19SingleTileSchedulerILb0ELb1ELb1ELi128EEEEEEEEEvNT_6ParamsE --------------------------
	.section	.nv.info._ZN7cutlass13device_kernelIN5flash11enable_sm90INS1_16FlashAttnFwdSm90INS1_25CollectiveMainloopFwdSm90ILi2EN4cute5tupleIJNS5_1CILi1EEES8_S8_EEENS6_IJNS7_ILi128EEENS7_ILi96EEENS7_ILi64EEEEEELi256ENS_6half_tEfNS_4arch4Sm90ELb0ELb1ELb1ELb0ELb1ELb0ELb0ELb1ELb0ELb1ELb1ELb0EEENS1_21CollectiveEpilogueFwdINS6_IJSA_NS7_ILi256EEESB_EEES9_SE_SG_Li256ELb0ELb1ELb1ELb0EEENS1_19SingleTileSchedulerILb0ELb1ELb1ELi128EEEEEEEEEvNT_6ParamsE,"",@"SHT_CUDA_INFO"
	.sectionflags	@""
	.align	4


	//----- nvinfo : EIATTR_CUDA_API_VERSION
	.align		4
        /*0000*/ 	.byte	0x04, 0x37
        /*0002*/ 	.short	(.L_678 - .L_677)
.L_677:
        /*0004*/ 	.word	0x00000082


	//----- nvinfo : EIATTR_KPARAM_INFO
	.align		4
.L_678:
        /*0008*/ 	.byte	0x04, 0x17
        /*000a*/ 	.short	(.L_680 - .L_679)
.L_679:
        /*000c*/ 	.word	0x00000000
        /*0010*/ 	.short	0x0000
        /*0012*/ 	.short	0x0000
        /*0014*/ 	.byte	0x00, 0xf0, 0x01, 0x28


	//----- nvinfo : EIATTR_SPARSE_MMA_MASK
	.align		4
.L_680:
        /*0018*/ 	.byte	0x03, 0x50
        /*001a*/ 	.short	0x0000


	//----- nvinfo : EIATTR_MAXREG_COUNT
	.align		4
        /*001c*/ 	.byte	0x03, 0x1b
        /*001e*/ 	.short	0x00a8


	//----- nvinfo : EIATTR_MERCURY_ISA_VERSION
	.align		4
        /*0020*/ 	.byte	0x03, 0x5f
        /*0022*/ 	.short	0x0101


	//----- nvinfo : EIATTR_VRC_CTA_INIT_COUNT
	.align		4
        /*0024*/ 	.byte	0x02, 0x4a
	.zero		1
	.zero		1


	//----- nvinfo : EIATTR_EXIT_INSTR_OFFSETS
	.align		4
        /*0028*/ 	.byte	0x04, 0x1c
        /*002a*/ 	.short	(.L_682 - .L_681)


	//   ....[0]....
.L_681:
        /*002c*/ 	.word	0x00000010


	//----- nvinfo : EIATTR_MAX_THREADS
	.align		4
.L_682:
        /*0030*/ 	.byte	0x04, 0x05
        /*0032*/ 	.short	(.L_684 - .L_683)
.L_683:
        /*0034*/ 	.word	0x00000180
        /*0038*/ 	.word	0x00000001
        /*003c*/ 	.word	0x00000001


	//----- nvinfo : EIATTR_CBANK_PARAM_SIZE
	.align		4
.L_684:
        /*0040*/ 	.byte	0x03, 0x19
        /*0042*/ 	.short	0x0a00


	//----- nvinfo : EIATTR_PARAM_CBANK
	.align		4
        /*0044*/ 	.byte	0x04, 0x0a
        /*0046*/ 	.short	(.L_686 - .L_685)
	.align		4
.L_685:
        /*0048*/ 	.word	index@(.nv.constant0._ZN7cutlass13device_kernelIN5flash11enable_sm90INS1_16FlashAttnFwdSm90INS1_25CollectiveMainloopFwdSm90ILi2EN4cute5tupleIJNS5_1CILi1EEES8_S8_EEENS6_IJNS7_ILi128EEENS7_ILi96EEENS7_ILi64EEEEEELi256ENS_6half_tEfNS_4arch4Sm90ELb0ELb1ELb1ELb0ELb1ELb0ELb0ELb1ELb0ELb1ELb1ELb0EEENS1_21CollectiveEpilogueFwdINS6_IJSA_NS7_ILi256EEESB_EEES9_SE_SG_Li256ELb0ELb1ELb1ELb0EEENS1_19SingleTileSchedulerILb0ELb1ELb1ELi128EEEEEEEEEvNT_6ParamsE)
        /*004c*/ 	.short	0x0380
        /*004e*/ 	.short	0x0a00


	//----- nvinfo : EIATTR_SW_WAR
	.align		4
.L_686:
        /*0050*/ 	.byte	0x04, 0x36
        /*0052*/ 	.short	(.L_688 - .L_687)
.L_687:
        /*0054*/ 	.word	0x00000008
.L_688:


//--------------------- .nv.info._ZN7cutlass13device_kernelIN5flash11enable_sm90INS1_16FlashAttnFwdSm90INS1_25CollectiveMainloopFwdSm90ILi2EN4cute5tupleIJNS5_1CILi1EEES8_S8_EEENS6_IJNS7_ILi128EEENS7_ILi96EEENS7_ILi64EEEEEELi256ENS_6half_tEfNS_4arch4Sm90ELb0ELb1ELb1ELb0ELb1ELb0ELb1ELb1ELb0ELb1ELb1ELb0EEENS1_21CollectiveEpilogueFwdINS6_IJSA_NS7_ILi256EEESB_EEES9_SE_SG_Li256ELb0ELb1ELb1ELb0EEENS1_19SingleTileSchedulerILb0ELb1ELb1ELi128EEEEEEEEEvNT_6ParamsE --------------------------
	.section	.nv.info._ZN7cutlass13device_kernelIN5flash11enable_sm90INS1_16FlashAttnFwdSm90INS1_25CollectiveMainloopFwdSm90ILi2EN4cute5tupleIJNS5_1CILi1EEES8_S8_EEENS6_IJNS7_ILi128EEENS7_ILi96EEENS7_ILi64EEEEEELi256ENS_6half_tEfNS_4arch4Sm90ELb0ELb1ELb1ELb0ELb1ELb0ELb1ELb1ELb0ELb1ELb1ELb0EEENS1_21CollectiveEpilogueFwdINS6_IJSA_NS7_ILi256EEESB_EEES9_SE_SG_Li256ELb0ELb1ELb1ELb0EEENS1_19SingleTileSchedulerILb0ELb1ELb1ELi128EEEEEEEEEvNT_6ParamsE,"",@"SHT_CUDA_INFO"
	.sectionflags	@""
	.align	4


	//----- nvinfo : EIATTR_CUDA_API_VERSION
	.align		4
        /*0000*/ 	.byte	0x04, 0x37
        /*0002*/ 	.short	(.L_690 - .L_689)
.L_689:
        /*0004*/ 	.word	0x00000082


	//----- nvinfo : EIATTR_KPARAM_INFO
	.align		4
.L_690:
        /*0008*/ 	.byte	0x04, 0x17
        /*000a*/ 	.short	(.L_692 - .L_691)
.L_691:
        /*000c*/ 	.word	0x00000000
        /*0010*/ 	.short	0x0000
        /*0012*/ 	.short	0x0000
        /*0014*/ 	.byte	0x00, 0xf0, 0x01, 0x2c


	//----- nvinfo : EIATTR_SPARSE_MMA_MASK
	.align		4
.L_692:
        /*0018*/ 	.byte	0x03, 0x50
        /*001a*/ 	.short	0x0000


	//----- nvinfo : EIATTR_MAXREG_COUNT
	.align		4
        /*001c*/ 	.byte	0x03, 0x1b
        /*001e*/ 	.short	0x00a8


	//----- nvinfo : EIATTR_MERCURY_ISA_VERSION
	.align		4
        /*0020*/ 	.byte	0x03, 0x5f
        /*0022*/ 	.short	0x0101


	//----- nvinfo : EIATTR_VRC_CTA_INIT_COUNT
	.align		4
        /*0024*/ 	.byte	0x02, 0x4a
	.zero		1
	.zero		1


	//----- nvinfo : EIATTR_EXIT_INSTR_OFFSETS
	.align		4
        /*0028*/ 	.byte	0x04, 0x1c
        /*002a*/ 	.short	(.L_694 - .L_693)


	//   ....[0]....
.L_693:
        /*002c*/ 	.word	0x00000010


	//----- nvinfo : EIATTR_MAX_THREADS
	.align		4
.L_694:
        /*0030*/ 	.byte	0x04, 0x05
        /*0032*/ 	.short	(.L_696 - .L_695)
.L_695:
        /*0034*/ 	.word	0x00000180
        /*0038*/ 	.word	0x00000001
        /*003c*/ 	.word	0x00000001


	//----- nvinfo : EIATTR_CBANK_PARAM_SIZE
	.align		4
.L_696:
        /*0040*/ 	.byte	0x03, 0x19
        /*0042*/ 	.short	0x0b00


	//----- nvinfo : EIATTR_PARAM_CBANK
	.align		4
        /*0044*/ 	.byte	0x04, 0x0a
        /*0046*/ 	.short	(.L_698 - .L_697)
	.align		4
.L_697:
        /*0048*/ 	.word	index@(.nv.constant0._ZN7cutlass13device_kernelIN5flash11enable_sm90INS1_16FlashAttnFwdSm90INS1_25CollectiveMainloopFwdSm90ILi2EN4cute5tupleIJNS5_1CILi1EEES8_S8_EEENS6_IJNS7_ILi128EEENS7_ILi96EEENS7_ILi64EEEEEELi256ENS_6half_tEfNS_4arch4Sm90ELb0ELb1ELb1ELb0ELb1ELb0ELb1ELb1ELb0ELb1ELb1ELb0EEENS1_21CollectiveEpilogueFwdINS6_IJSA_NS7_ILi256EEESB_EEES9_SE_SG_Li256ELb0ELb1ELb1ELb0EEENS1_19SingleTileSchedulerILb0ELb1ELb1ELi128EEEEEEEEEvNT_6ParamsE)
        /*004c*/ 	.short	0x0380
        /*004e*/ 	.short	0x0b00


	//----- nvinfo : EIATTR_SW_WAR
	.align		4
.L_698:
        /*0050*/ 	.byte	0x04, 0x36
        /*0052*/ 	.short	(.L_700 - .L_699)
.L_699:
        /*0054*/ 	.word	0x00000008
.L_700:


//--------------------- .nv.info._ZN7cutlass13device_kernelIN5flash11enable_sm90INS1_16FlashAttnFwdSm90INS1_25CollectiveMainloopFwdSm90ILi2EN4cute5tupleIJNS5_1CILi1EEES8_S8_EEENS6_IJNS7_ILi128EEENS7_ILi96EEENS7_ILi64EEEEEELi256ENS_6half_tEfNS_4arch4Sm90ELb0ELb1ELb1ELb1ELb1ELb0ELb0ELb1ELb0ELb1ELb1ELb0EEENS1_21CollectiveEpilogueFwdINS6_IJSA_NS7_ILi256EEESB_EEES9_SE_SG_Li256ELb1ELb1ELb1ELb0EEENS1_36VarlenDynamicPersistentTileSchedulerILi128ELi96ELi256ELi128ELb1ELb1ELb1ELb1ELb0ELb1EEEEEEEEEvNT_6ParamsE --------------------------
	.section	.nv.info._ZN7cutlass13device_kernelIN5flash11enable_sm90INS1_16FlashAttnFwdSm90INS1_25CollectiveMainloopFwdSm90ILi2EN4cute5tupleIJNS5_1CILi1EEES8_S8_EEENS6_IJNS7_ILi128EEENS7_ILi96EEENS7_ILi64EEEEEELi256ENS_6half_tEfNS_4arch4Sm90ELb0ELb1ELb1ELb1ELb1ELb0ELb0ELb1ELb0ELb1ELb1ELb0EEENS1_21CollectiveEpilogueFwdINS6_IJSA_NS7_ILi256EEESB_EEES9_SE_SG_Li256ELb1ELb1ELb1ELb0EEENS1_36VarlenDynamicPersistentTileSchedulerILi128ELi96ELi256ELi128ELb1ELb1ELb1ELb1ELb0ELb1EEEEEEEEEvNT_6ParamsE,"",@"SHT_CUDA_INFO"
	.sectionflags	@""
	.align	4


	//----- nvinfo : EIATTR_CUDA_API_VERSION
	.align		4
        /*0000*/ 	.byte	0x04, 0x37
        /*0002*/ 	.short	(.L_702 - .L_701)
.L_701:
        /*0004*/ 	.word	0x00000082


	//----- nvinfo : EIATTR_KPARAM_INFO
	.align		4
.L_702:
        /*0008*/ 	.byte	0x04, 0x17
        /*000a*/ 	.short	(.L_704 - .L_703)
.L_703:
        /*000c*/ 	.word	0x00000000
        /*0010*/ 	.short	0x0000
        /*0012*/ 	.short	0x0000
        /*0014*/ 	.byte	0x00, 0xf0, 0x01, 0x2a


	//----- nvinfo : EIATTR_SPARSE_MMA_MASK
	.align		4
.L_704:
        /*0018*/ 	.byte	0x03, 0x50
        /*001a*/ 	.short	0x0000


	//----- nvinfo : EIATTR_MAXREG_COUNT
	.align		4
        /*001c*/ 	.byte	0x03, 0x1b
        /*001e*/ 	.short	0x00a8


	//----- nvinfo : EIATTR_MERCURY_ISA_VERSION
	.align		4
        /*0020*/ 	.byte	0x03, 0x5f
        /*0022*/ 	.short	0x0101


	//----- nvinfo : EIATTR_VRC_CTA_INIT_COUNT
	.align		4
        /*0024*/ 	.byte	0x02, 0x4a
	.zero		1
	.zero		1


	//----- nvinfo : EIATTR_EXIT_INSTR_OFFSETS
	.align		4
        /*0028*/ 	.byte	0x04, 0x1c
        /*002a*/ 	.short	(.L_706 - .L_705)


	//   ....[0]....
.L_705:
        /*002c*/ 	.word	0x00000010


	//----- nvinfo : EIATTR_MAX_THREADS
	.align		4
.L_706:
        /*0030*/ 	.byte	0x04, 0x05
        /*0032*/ 	.short	(.L_708 - .L_707)
.L_707:
        /*0034*/ 	.word	0x00000180
        /*0038*/ 	.word	0x00000001
        /*003c*/ 	.word	0x00000001


	//----- nvinfo : EIATTR_CBANK_PARAM_SIZE
	.align		4
.L_708:
        /*0040*/ 	.byte	0x03, 0x19
        /*0042*/ 	.short	0x0a80


	//----- nvinfo : EIATTR_PARAM_CBANK
	.align		4
        /*0044*/ 	.byte	0x04, 0x0a
        /*0046*/ 	.short	(.L_710 - .L_709)
	.align		4
.L_709:
        /*0048*/ 	.word	index@(.nv.constant0._ZN7cutlass13device_kernelIN5flash11enable_sm90INS1_16FlashAttnFwdSm90INS1_25CollectiveMainloopFwdSm90ILi2EN4cute5tupleIJNS5_1CILi1EEES8_S8_EEENS6_IJNS7_ILi128EEENS7_ILi96EEENS7_ILi64EEEEEELi256ENS_6half_tEfNS_4arch4Sm90ELb0ELb1ELb1ELb1ELb1ELb0ELb0ELb1ELb0ELb1ELb1ELb0EEENS1_21CollectiveEpilogueFwdINS6_IJSA_NS7_ILi256EEESB_EEES9_SE_SG_Li256ELb1ELb1ELb1ELb0EEENS1_36VarlenDynamicPersistentTileSchedulerILi128ELi96ELi256ELi128ELb1ELb1ELb1ELb1ELb0ELb1EEEEEEEEEvNT_6ParamsE)
        /*004c*/ 	.short	0x0380
        /*004e*/ 	.short	0x0a80


	//----- nvinfo : EIATTR_SW_WAR
	.align		4
.L_710:
        /*0050*/ 	.byte	0x04, 0x36
        /*0052*/ 	.short	(.L_712 - .L_711)
.L_711:
        /*0054*/ 	.word	0x00000008
.L_712:


//--------------------- .nv.info._ZN7cutlass13device_kernelIN5flash11enable_sm90INS1_16FlashAttnFwdSm90INS1_25CollectiveMainloopFwdSm90ILi2EN4cute5tupleIJNS5_1CILi1EEES8_S8_EEENS6_IJNS7_ILi128EEENS7_ILi96EEENS7_ILi64EEEEEELi256ENS_6half_tEfNS_4arch4Sm90ELb0ELb1ELb1ELb1ELb1ELb1ELb0ELb1ELb0ELb1ELb1ELb0EEENS1_21CollectiveEpilogueFwdINS6_IJSA_NS7_ILi256EEESB_EEES9_SE_SG_Li256ELb1ELb1ELb1ELb0EEENS1_36VarlenDynamicPersistentTileSchedulerILi128ELi96ELi256ELi128ELb1ELb1ELb1ELb1ELb0ELb1EEEEEEEEEvNT_6ParamsE --------------------------
	.section	.nv.info._ZN7cutlass13device_kernelIN5flash11enable_sm90INS1_16FlashAttnFwdSm90INS1_25CollectiveMainloopFwdSm90ILi2EN4cute5tupleIJNS5_1CILi1EEES8_S8_EEENS6_IJNS7_ILi128EEENS7_ILi96EEENS7_ILi64EEEEEELi256ENS_6half_tEfNS_4arch4Sm90ELb0ELb1ELb1ELb1ELb1ELb1ELb0ELb1ELb0ELb1ELb1ELb0EEENS1_21CollectiveEpilogueFwdINS6_IJSA_NS7_ILi256EEESB_EEES9_SE_SG_Li256ELb1ELb1ELb1ELb0EEENS1_36VarlenDynamicPersistentTileSchedulerILi128ELi96ELi256ELi128ELb1ELb1ELb1ELb1ELb0ELb1EEEEEEEEEvNT_6ParamsE,"",@"SHT_CUDA_INFO"
	.sectionflags	@""
	.align	4


	//----- nvinfo : EIATTR_CUDA_API_VERSION
	.align		4
        /*0000*/ 	.byte	0x04, 0x37
        /*0002*/ 	.short	(.L_714 - .L_713)
.L_713:
        /*0004*/ 	.word	0x00000082


	//----- nvinfo : EIATTR_KPARAM_INFO
	.align		4
.L_714:
        /*0008*/ 	.byte	0x04, 0x17
        /*000a*/ 	.short	(.L_716 - .L_715)
.L_715:
        /*000c*/ 	.word	0x00000000
        /*0010*/ 	.short	0x0000
        /*0012*/ 	.short	0x0000
        /*0014*/ 	.byte	0x00, 0xf0, 0x01, 0x2a


	//----- nvinfo : EIATTR_SPARSE_MMA_MASK
	.align		4
.L_716:
        /*0018*/ 	.byte	0x03, 0x50
        /*001a*/ 	.short	0x0000


	//----- nvinfo : EIATTR_MAXREG_COUNT
	.align		4
        /*001c*/ 	.byte	0x03, 0x1b
        /*001e*/ 	.short	0x00a8


	//----- nvinfo : EIATTR_MERCURY_ISA_VERSION
	.align		4
        /*0020*/ 	.byte	0x03, 0x5f
        /*0022*/ 	.short	0x0101


	//----- nvinfo : EIATTR_VRC_CTA_INIT_COUNT
	.align		4
        /*0024*/ 	.byte	0x02, 0x4a
	.zero		1
	.zero		1


	//----- nvinfo : EIATTR_EXIT_INSTR_OFFSETS
	.align		4
        /*0028*/ 	.byte	0x04, 0x1c
        /*002a*/ 	.short	(.L_718 - .L_717)


	//   ....[0]....
.L_717:
        /*002c*/ 	.word	0x00000010


	//----- nvinfo : EIATTR_MAX_THREADS
	.align		4
.L_718:
        /*0030*/ 	.byte	0x04, 0x05
        /*0032*/ 	.short	(.L_720 - .L_719)
.L_719:
        /*0034*/ 	.word	0x00000180
        /*0038*/ 	.word	0x00000001
        /*003c*/ 	.word	0x00000001


	//----- nvinfo : EIATTR_CBANK_PARAM_SIZE
	.align		4
.L_720:
        /*0040*/ 	.byte	0x03, 0x19
        /*0042*/ 	.short	0x0a80


	//----- nvinfo : EIATTR_PARAM_CBANK
	.align		4
        /*0044*/ 	.byte	0x04, 0x0a
        /*0046*/ 	.short	(.L_722 - .L_721)
	.align		4
.L_721:
        /*0048*/ 	.word	index@(.nv.constant0._ZN7cutlass13device_kernelIN5flash11enable_sm90INS1_16FlashAttnFwdSm90INS1_25CollectiveMainloopFwdSm90ILi2EN4cute5tupleIJNS5_1CILi1EEES8_S8_EEENS6_IJNS7_ILi128EEENS7_ILi96EEENS7_ILi64EEEEEELi256ENS_6half_tEfNS_4arch4Sm90ELb0ELb1ELb1ELb1ELb1ELb1ELb0ELb1ELb0ELb1ELb1ELb0EEENS1_21CollectiveEpilogueFwdINS6_IJSA_NS7_ILi256EEESB_EEES9_SE_SG_Li256ELb1ELb1ELb1ELb0EEENS1_36VarlenDynamicPersistentTileSchedulerILi128ELi96ELi256ELi128ELb1ELb1ELb1ELb1ELb0ELb1EEEEEEEEEvNT_6ParamsE)
        /*004c*/ 	.short	0x0380
        /*004e*/ 	.short	0x0a80


	//----- nvinfo : EIATTR_SW_WAR
	.align		4
.L_722:
        /*0050*/ 	.byte	0x04, 0x36
        /*0052*/ 	.short	(.L_724 - .L_723)
.L_723:
        /*0054*/ 	.word	0x00000008
.L_724:


//--------------------- .nv.info._ZN7cutlass13device_kernelIN5flash11enable_sm90INS1_16FlashAttnFwdSm90INS1_25CollectiveMainloopFwdSm90ILi2EN4cute5tupleIJNS5_1CILi1EEES8_S8_EEENS6_IJNS7_ILi128EEENS7_ILi96EEENS7_ILi64EEEEEELi256ENS_6half_tEfNS_4arch4Sm90ELb0ELb1ELb1ELb1ELb1ELb0ELb1ELb1ELb0ELb1ELb1ELb0EEENS1_21CollectiveEpilogueFwdINS6_IJSA_NS7_ILi256EEESB_EEES9_SE_SG_Li256ELb1ELb1ELb1ELb0EEENS1_36VarlenDynamicPersistentTileSchedulerILi128ELi96ELi256ELi128ELb1ELb1ELb1ELb1ELb0ELb1EEEEEEEEEvNT_6ParamsE --------------------------
	.section	.nv.info._ZN7cutlass13device_kernelIN5flash11enable_sm90INS1_16FlashAttnFwdSm90INS1_25CollectiveMainloopFwdSm90ILi2EN4cute5tupleIJNS5_1CILi1EEES8_S8_EEENS6_IJNS7_ILi128EEENS7_ILi96EEENS7_ILi64EEEEEELi256ENS_6half_tEfNS_4arch4Sm90ELb0ELb1ELb1ELb1ELb1ELb0ELb1ELb1ELb0ELb1ELb1ELb0EEENS1_21CollectiveEpilogueFwdINS6_IJSA_NS7_ILi256EEESB_EEES9_SE_SG_Li256ELb1ELb1ELb1ELb0EEENS1_36VarlenDynamicPersistentTileSchedulerILi128ELi96ELi256ELi128ELb1ELb1ELb1ELb1ELb0ELb1EEEEEEEEEvNT_6ParamsE,"",@"SHT_CUDA_INFO"
	.sectionflags	@""
	.align	4


	//----- nvinfo : EIATTR_CUDA_API_VERSION
	.align		4
        /*0000*/ 	.byte	0x04, 0x37
        /*0002*/ 	.short	(.L_726 - .L_725)
.L_725:
        /*0004*/ 	.word	0x00000082


	//----- nvinfo : EIATTR_KPARAM_INFO
	.align		4
.L_726:
        /*0008*/ 	.byte	0x04, 0x17
        /*000a*/ 	.short	(.L_728 - .L_727)
.L_727:
        /*000c*/ 	.word	0x00000000
        /*0010*/ 	.short	0x0000
        /*0012*/ 	.short	0x0000
        /*0014*/ 	.byte	0x00, 0xf0, 0x01, 0x2e


	//----- nvinfo : EIATTR_SPARSE_MMA_MASK
	.align		4
.L_728:
        /*0018*/ 	.byte	0x03, 0x50
        /*001a*/ 	.short	0x0000


	//----- nvinfo : EIATTR_MAXREG_COUNT
	.align		4
        /*001c*/ 	.byte	0x03, 0x1b
        /*001e*/ 	.short	0x00a8


	//----- nvinfo : EIATTR_MERCURY_ISA_VERSION
	.align		4
        /*0020*/ 	.byte	0x03, 0x5f
        /*0022*/ 	.short	0x0101


	//----- nvinfo : EIATTR_VRC_CTA_INIT_COUNT
	.align		4
        /*0024*/ 	.byte	0x02, 0x4a
	.zero		1
	.zero		1


	//----- nvinfo : EIATTR_EXIT_INSTR_OFFSETS
	.align		4
        /*0028*/ 	.byte	0x04, 0x1c
        /*002a*/ 	.short	(.L_730 - .L_729)


	//   ....[0]....
.L_729:
        /*002c*/ 	.word	0x00000010


	//----- nvinfo : EIATTR_MAX_THREADS
	.align		4
.L_730:
        /*0030*/ 	.byte	0x04, 0x05
        /*0032*/ 	.short	(.L_732 - .L_731)
.L_731:
        /*0034*/ 	.word	0x00000180
        /*0038*/ 	.word	0x00000001
        /*003c*/ 	.word	0x00000001


	//----- nvinfo : EIATTR_CBANK_PARAM_SIZE
	.align		4
.L_732:
        /*0040*/ 	.byte	0x03, 0x19
        /*0042*/ 	.short	0x0b80


	//----- nvinfo : EIATTR_PARAM_CBANK
	.align		4
        /*0044*/ 	.byte	0x04, 0x0a
        /*0046*/ 	.short	(.L_734 - .L_733)
	.align		4
.L_733:
        /*0048*/ 	.word	index@(.nv.constant0._ZN7cutlass13device_kernelIN5flash11enable_sm90INS1_16FlashAttnFwdSm90INS1_25CollectiveMainloopFwdSm90ILi2EN4cute5tupleIJNS5_1CILi1EEES8_S8_EEENS6_IJNS7_ILi128EEENS7_ILi96EEENS7_ILi64EEEEEELi256ENS_6half_tEfNS_4arch4Sm90ELb0ELb1ELb1ELb1ELb1ELb0ELb1ELb1ELb0ELb1ELb1ELb0EEENS1_21CollectiveEpilogueFwdINS6_IJSA_NS7_ILi256EEESB_EEES9_SE_SG_Li256ELb1ELb1ELb1ELb0EEENS1_36VarlenDynamicPersistentTileSchedulerILi128ELi96ELi256ELi128ELb1ELb1ELb1ELb1ELb0ELb1EEEEEEEEEvNT_6ParamsE)
        /*004c*/ 	.short	0x0380
        /*004e*/ 	.short	0x0b80


	//----- nvinfo : EIATTR_SW_WAR
	.align		4
.L_734:
        /*0050*/ 	.byte	0x04, 0x36
        /*0052*/ 	.short	(.L_736 - .L_735)
.L_735:
        /*0054*/ 	.word	0x00000008
.L_736:


//--------------------- .nv.info._ZN7cutlass13device_kernelIN5flash11enable_sm90INS1_16FlashAttnFwdSm90INS1_25CollectiveMainloopFwdSm90ILi2EN4cute5tupleIJNS5_1CILi1EEES8_S8_EEENS6_IJNS7_ILi128EEENS7_ILi96EEENS7_ILi64EEEEEELi256ENS_6half_tEfNS_4arch4Sm90ELb0ELb1ELb1ELb1ELb1ELb1ELb1ELb1ELb0ELb1ELb1ELb0EEENS1_21CollectiveEpilogueFwdINS6_IJSA_NS7_ILi256EEESB_EEES9_SE_SG_Li256ELb1ELb1ELb1ELb0EEENS1_36VarlenDynamicPersistentTileSchedulerILi128ELi96ELi256ELi128ELb1ELb1ELb1ELb1ELb0ELb1EEEEEEEEEvNT_6ParamsE --------------------------
	.section	.nv.info._ZN7cutlass13device_kernelIN5flash11enable_sm90INS1_16FlashAttnFwdSm90INS1_25CollectiveMainloopFwdSm90ILi2EN4cute5tupleIJNS5_1CILi1EEES8_S8_EEENS6_IJNS7_ILi128EEENS7_ILi96EEENS7_ILi64EEEEEELi256ENS_6half_tEfNS_4arch4Sm90ELb0ELb1ELb1ELb1ELb1ELb1ELb1ELb1ELb0ELb1ELb1ELb0EEENS1_21CollectiveEpilogueFwdINS6_IJSA_NS7_ILi256EEESB_EEES9_SE_SG_Li256ELb1ELb1ELb1ELb0EEENS1_36VarlenDynamicPersistentTileSchedulerILi128ELi96ELi256ELi128ELb1ELb1ELb1ELb1ELb0ELb1EEEEEEEEEvNT_6ParamsE,"",@"SHT_CUDA_INFO"
	.sectionflags	@""
	.align	4


	//----- nvinfo : EIATTR_CUDA_API_VERSION
	.align		4
        /*0000*/ 	.byte	0x04, 0x37
        /*0002*/ 	.short	(.L_738 - .L_737)
.L_737:
        /*0004*/ 	.word	0x00000082


	//----- nvinfo : EIATTR_KPARAM_INFO
	.align		4
.L_738:
        /*0008*/ 	.byte	0x04, 0x17
        /*000a*/ 	.short	(.L_740 - .L_739)
.L_739:
        /*000c*/ 	.word	0x00000000
        /*0010*/ 	.short	0x0000
        /*0012*/ 	.short	0x0000
        /*0014*/ 	.byte	0x00, 0xf0, 0x01, 0x2e


	//----- nvinfo : EIATTR_SPARSE_MMA_MASK
	.align		4
.L_740:
        /*0018*/ 	.byte	0x03, 0x50
        /*001a*/ 	.short	0x0000


	//----- nvinfo : EIATTR_MAXREG_COUNT
	.align		4
        /*001c*/ 	.byte	0x03, 0x1b
        /*001e*/ 	.short	0x00a8


	//----- nvinfo : EIATTR_MERCURY_ISA_VERSION
	.align		4
        /*0020*/ 	.byte	0x03, 0x5f
        /*0022*/ 	.short	0x0101


	//----- nvinfo : EIATTR_VRC_CTA_INIT_COUNT
	.align		4
        /*0024*/ 	.byte	0x02, 0x4a
	.zero		1
	.zero		1


	//----- nvinfo : EIATTR_EXIT_INSTR_OFFSETS
	.align		4
        /*0028*/ 	.byte	0x04, 0x1c
        /*002a*/ 	.short	(.L_742 - .L_741)


	//   ....[0]....
.L_741:
        /*002c*/ 	.word	0x00000010


	//----- nvinfo : EIATTR_MAX_THREADS
	.align		4
.L_742:
        /*0030*/ 	.byte	0x04, 0x05
        /*0032*/ 	.short	(.L_744 - .L_743)
.L_743:
        /*0034*/ 	.word	0x00000180
        /*0038*/ 	.word	0x00000001
        /*003c*/ 	.word	0x00000001


	//----- nvinfo : EIATTR_CBANK_PARAM_SIZE
	.align		4
.L_744:
        /*0040*/ 	.byte	0x03, 0x19
        /*0042*/ 	.short	0x0b80


	//----- nvinfo : EIATTR_PARAM_CBANK
	.align		4
        /*0044*/ 	.byte	0x04, 0x0a
        /*0046*/ 	.short	(.L_746 - .L_745)
	.align		4
.L_745:
        /*0048*/ 	.word	index@(.nv.constant0._ZN7cutlass13device_kernelIN5flash11enable_sm90INS1_16FlashAttnFwdSm90INS1_25CollectiveMainloopFwdSm90ILi2EN4cute5tupleIJNS5_1CILi1EEES8_S8_EEENS6_IJNS7_ILi128EEENS7_ILi96EEENS7_ILi64EEEEEELi256ENS_6half_tEfNS_4arch4Sm90ELb0ELb1ELb1ELb1ELb1ELb1ELb1ELb1ELb0ELb1ELb1ELb0EEENS1_21CollectiveEpilogueFwdINS6_IJSA_NS7_ILi256EEESB_EEES9_SE_SG_Li256ELb1ELb1ELb1ELb0EEENS1_36VarlenDynamicPersistentTileSchedulerILi128ELi96ELi256ELi128ELb1ELb1ELb1ELb1ELb0ELb1EEEEEEEEEvNT_6ParamsE)
        /*004c*/ 	.short	0x0380
        /*004e*/ 	.short	0x0b80


	//----- nvinfo : EIATTR_SW_WAR
	.align		4
.L_746:
        /*0050*/ 	.byte	0x04, 0x36
        /*0052*/ 	.short	(.L_748 - .L_747)
.L_747:
        /*0054*/ 	.word	0x00000008
.L_748:


//--------------------- .nv.info._ZN7cutlass13device_kernelIN5flash11enable_sm90INS1_16FlashAttnFwdSm90INS1_25CollectiveMainloopFwdSm90ILi2EN4cute5tupleIJNS5_1CILi1EEES8_S8_EEENS6_IJNS7_ILi128EEENS7_ILi96EEENS7_ILi64EEEEEELi256ENS_6half_tEfNS_4arch4Sm90ELb1ELb0ELb1ELb0ELb1ELb0ELb0ELb1ELb0ELb1ELb1ELb0EEENS1_21CollectiveEpilogueFwdINS6_IJSA_NS7_ILi256EEESB_EEES9_SE_SG_Li256ELb0ELb1ELb1ELb0EEENS1_19SingleTileSchedulerILb0ELb1ELb1ELi128EEEEEEEEEvNT_6ParamsE --------------------------
	.section	.nv.info._ZN7cutlass13device_kernelIN5flash11enable_sm90INS1_16FlashAttnFwdSm90INS1_25CollectiveMainloopFwdSm90ILi2EN4cute5tupleIJNS5_1CILi1EEES8_S8_EEENS6_IJNS7_ILi128EEENS7_ILi96EEENS7_ILi64EEEEEELi256ENS_6half_tEfNS_4arch4Sm90ELb1ELb0ELb1ELb0ELb1ELb0ELb0ELb1ELb0ELb1ELb1ELb0EEENS1_21CollectiveEpilogueFwdINS6_IJSA_NS7_ILi256EEESB_EEES9_SE_SG_Li256ELb0ELb1ELb1ELb0EEENS1_19SingleTileSchedulerILb0ELb1ELb1ELi128EEEEEEEEEvNT_6ParamsE,"",@"SHT_CUDA_INFO"
	.sectionflags	@""
	.align	4


	//----- nvinfo : EIATTR_CUDA_API_VERSION
	.align		4
        /*0000*/ 	.byte	0x04, 0x37
        /*0002*/ 	.short	(.L_750 - .L_749)
.L_749:
        /*0004*/ 	.word	0x00000082


	//----- nvinfo : EIATTR_KPARAM_INFO
	.align		4
.L_750:
        /*0008*/ 	.byte	0x04, 0x17
        /*000a*/ 	.short	(.L_752 - .L_751)
.L_751:
        /*000c*/ 	.word	0x00000000
        /*0010*/ 	.short	0x0000
        /*0012*/ 	.short	0x0000
        /*0014*/ 	.byte	0x00, 0xf0, 0x01, 0x28


	//----- nvinfo : EIATTR_SPARSE_MMA_MASK
	.align		4
.L_752:
        /*0018*/ 	.byte	0x03, 0x50
        /*001a*/ 	.short	0x0000


	//----- nvinfo : EIATTR_MAXREG_COUNT
	.align		4
        /*001c*/ 	.byte	0x03, 0x1b
        /*001e*/ 	.short	0x00a8


	//----- nvinfo : EIATTR_MERCURY_ISA_VERSION
	.align		4
        /*0020*/ 	.byte	0x03, 0x5f
        /*0022*/ 	.short	0x0101


	//----- nvinfo : EIATTR_VRC_CTA_INIT_COUNT
	.align		4
        /*0024*/ 	.byte	0x02, 0x4a
	.zero		1
	.zero		1


	//----- nvinfo : EIATTR_EXIT_INSTR_OFFSETS
	.align		4
        /*0028*/ 	.byte	0x04, 0x1c
        /*002a*/ 	.short	(.L_754 - .L_753)


	//   ....[0]....
.L_753:
        /*002c*/ 	.word	0x00000010


	//----- nvinfo : EIATTR_MAX_THREADS
	.align		4
.L_754:
        /*0030*/ 	.byte	0x04, 0x05
        /*0032*/ 	.short	(.L_756 - .L_755)
.L_755:
        /*0034*/ 	.word	0x00000180
        /*0038*/ 	.word	0x00000001
        /*003c*/ 	.word	0x00000001


	//----- nvinfo : EIATTR_CBANK_PARAM_SIZE
	.align		4
.L_756:
        /*0040*/ 	.byte	0x03, 0x19
        /*0042*/ 	.short	0x0a00


	//----- nvinfo : EIATTR_PARAM_CBANK
	.align		4
        /*0044*/ 	.byte	0x04, 0x0a
        /*0046*/ 	.short	(.L_758 - .L_757)
	.align		4
.L_757:
        /*0048*/ 	.word	index@(.nv.constant0._ZN7cutlass13device_kernelIN5flash11enable_sm90INS1_16FlashAttnFwdSm90INS1_25CollectiveMainloopFwdSm90ILi2EN4cute5tupleIJNS5_1CILi1EEES8_S8_EEENS6_IJNS7_ILi128EEENS7_ILi96EEENS7_ILi64EEEEEELi256ENS_6half_tEfNS_4arch4Sm90ELb1ELb0ELb1ELb0ELb1ELb0ELb0ELb1ELb0ELb1ELb1ELb0EEENS1_21CollectiveEpilogueFwdINS6_IJSA_NS7_ILi256EEESB_EEES9_SE_SG_Li256ELb0ELb1ELb1ELb0EEENS1_19SingleTileSchedulerILb0ELb1ELb1ELi128EEEEEEEEEvNT_6ParamsE)
        /*004c*/ 	.short	0x0380
        /*004e*/ 	.short	0x0a00


	//----- nvinfo : EIATTR_SW_WAR
	.align		4
.L_758:
        /*0050*/ 	.byte	0x04, 0x36
        /*0052*/ 	.short	(.L_760 - .L_759)
.L_759:
        /*0054*/ 	.word	0x00000008
.L_760:


//--------------------- .nv.info._ZN7cutlass13device_kernelIN5flash11enable_sm90INS1_16FlashAttnFwdSm90INS1_25CollectiveMainloopFwdSm90ILi2EN4cute5tupleIJNS5_1CILi1EEES8_S8_EEENS6_IJNS7_ILi128EEENS7_ILi96EEENS7_ILi64EEEEEELi256ENS_6half_tEfNS_4arch4Sm90ELb1ELb0ELb1ELb0ELb1ELb0ELb1ELb1ELb0ELb1ELb1ELb0EEENS1_21CollectiveEpilogueFwdINS6_IJSA_NS7_ILi256EEESB_EEES9_SE_SG_Li256ELb0ELb1ELb1ELb0EEENS1_19SingleTileSchedulerILb0ELb1ELb1ELi128EEEEEEEEEvNT_6ParamsE --------------------------
	.section	.nv.info._ZN7cutlass13device_kernelIN5flash11enable_sm90INS1_16FlashAttnFwdSm90INS1_25CollectiveMainloopFwdSm90ILi2EN4cute5tupleIJNS5_1CILi1EEES8_S8_EEENS6_IJNS7_ILi128EEENS7_ILi96EEENS7_ILi64EEEEEELi256ENS_6half_tEfNS_4arch4Sm90ELb1ELb0ELb1ELb0ELb1ELb0ELb1ELb1ELb0ELb1ELb1ELb0EEENS1_21CollectiveEpilogueFwdINS6_IJSA_NS7_ILi256EEESB_EEES9_SE_SG_Li256ELb0ELb1ELb1ELb0EEENS1_19SingleTileSchedulerILb0ELb1ELb1ELi128EEEEEEEEEvNT_6ParamsE,"",@"SHT_CUDA_INFO"
	.sectionflags	@""
	.align	4


	//----- nvinfo : EIATTR_CUDA_API_VERSION
	.align		4
        /*0000*/ 	.byte	0x04, 0x37
        /*0002*/ 	.short	(.L_762 - .L_761)
.L_761:
        /*0004*/ 	.word	0x00000082


	//----- nvinfo : EIATTR_KPARAM_INFO
	.align		4
.L_762:
        /*0008*/ 	.byte	0x04, 0x17
        /*000a*/ 	.short	(.L_764 - .L_763)
.L_763:
        /*000c*/ 	.word	0x00000000
        /*0010*/ 	.short	0x0000
        /*0012*/ 	.short	0x0000
        /*0014*/ 	.byte	0x00, 0xf0, 0x01, 0x2c


	//----- nvinfo : EIATTR_SPARSE_MMA_MASK
	.align		4
.L_764:
        /*0018*/ 	.byte	0x03, 0x50
        /*001a*/ 	.short	0x0000


	//----- nvinfo : EIATTR_MAXREG_COUNT
	.align		4
        /*001c*/ 	.byte	0x03, 0x1b
        /*001e*/ 	.short	0x00a8


	//----- nvinfo : EIATTR_MERCURY_ISA_VERSION
	.align		4
        /*0020*/ 	.byte	0x03, 0x5f
        /*0022*/ 	.short	0x0101


	//----- nvinfo : EIATTR_VRC_CTA_INIT_COUNT
	.align		4
        /*0024*/ 	.byte	0x02, 0x4a
	.zero		1
	.zero		1


	//----- nvinfo : EIATTR_EXIT_INSTR_OFFSETS
	.align		4
        /*0028*/ 	.byte	0x04, 0x1c
        /*002a*/ 	.short	(.L_766 - .L_765)


	//   ....[0]....
.L_765:
        /*002c*/ 	.word	0x00000010


	//----- nvinfo : EIATTR_MAX_THREADS
	.align		4
.L_766:
        /*0030*/ 	.byte	0x04, 0x05
        /*0032*/ 	.short	(.L_768 - .L_767)
.L_767:
        /*0034*/ 	.word	0x00000180
        /*0038*/ 	.word	0x00000001
        /*003c*/ 	.word	0x00000001


	//----- nvinfo : EIATTR_CBANK_PARAM_SIZE
	.align		4
.L_768:
        /*0040*/ 	.byte	0x03, 0x19
        /*0042*/ 	.short	0x0b00


	//----- nvinfo : EIATTR_PARAM_CBANK
	.align		4
        /*0044*/ 	.byte	0x04, 0x0a
        /*0046*/ 	.short	(.L_770 - .L_769)
	.align		4
.L_769:
        /*0048*/ 	.word	index@(.nv.constant0._ZN7cutlass13device_kernelIN5flash11enable_sm90INS1_16FlashAttnFwdSm90INS1_25CollectiveMainloopFwdSm90ILi2EN4cute5tupleIJNS5_1CILi1EEES8_S8_EEENS6_IJNS7_ILi128EEENS7_ILi96EEENS7_ILi64EEEEEELi256ENS_6half_tEfNS_4arch4Sm90ELb1ELb0ELb1ELb0ELb1ELb0ELb1ELb1ELb0ELb1ELb1ELb0EEENS1_21CollectiveEpilogueFwdINS6_IJSA_NS7_ILi256EEESB_EEES9_SE_SG_Li256ELb0ELb1ELb1ELb0EEENS1_19SingleTileSchedulerILb0ELb1ELb1ELi128EEEEEEEEEvNT_6ParamsE)
        /*004c*/ 	.short	0x0380
        /*004e*/ 	.short	0x0b00


	//----- nvinfo : EIATTR_SW_WAR
	.align		4
.L_770:
        /*0050*/ 	.byte	0x04, 0x36
        /*0052*/ 	.short	(.L_772 - .L_771)
.L_771:
        /*0054*/ 	.word	0x00000008
.L_772:


//--------------------- .nv.info._ZN7cutlass13device_kernelIN5flash11enable_sm90INS1_16FlashAttnFwdSm90INS1_25CollectiveMainloopFwdSm90ILi2EN4cute5tupleIJNS5_1CILi1EEES8_S8_EEENS6_IJNS7_ILi128EEENS7_ILi96EEENS7_ILi64EEEEEELi256ENS_6half_tEfNS_4arch4Sm90ELb1ELb0ELb1ELb1ELb1ELb0ELb0ELb1ELb0ELb1ELb1ELb0EEENS1_21CollectiveEpilogueFwdINS6_IJSA_NS7_ILi256EEESB_EEES9_SE_SG_Li256ELb1ELb1ELb1ELb0EEENS1_36VarlenDynamicPersistentTileSchedulerILi128ELi96ELi256ELi128ELb1ELb1ELb1ELb1ELb1ELb1EEEEEEEEEvNT_6ParamsE --------------------------
	.section	.nv.info._ZN7cutlass13device_kernelIN5flash11enable_sm90INS1_16FlashAttnFwdSm90INS1_25CollectiveMainloopFwdSm90ILi2EN4cute5tupleIJNS5_1CILi1EEES8_S8_EEENS6_IJNS7_ILi128EEENS7_ILi96EEENS7_ILi64EEEEEELi256ENS_6half_tEfNS_4arch4Sm90ELb1ELb0ELb1ELb1ELb1ELb0ELb0ELb1ELb0ELb1ELb1ELb0EEENS1_21CollectiveEpilogueFwdINS6_IJSA_NS7_ILi256EEESB_EEES9_SE_SG_Li256ELb1ELb1ELb1ELb0EEENS1_36VarlenDynamicPersistentTileSchedulerILi128ELi96ELi256ELi128ELb1ELb1ELb1ELb1ELb1ELb1EEEEEEEEEvNT_6ParamsE,"",@"SHT_CUDA_INFO"
	.sectionflags	@""
	.align	4


	//----- nvinfo : EIATTR_CUDA_API_VERSION
	.align		4
        /*0000*/ 	.byte	0x04, 0x37
        /*0002*/ 	.short	(.L_774 - .L_773)
.L_773:
        /*0004*/ 	.word	0x00000082


	//----- nvinfo : EIATTR_KPARAM_INFO
	.align		4
.L_774:
        /*0008*/ 	.byte	0x04, 0x17
        /*000a*/ 	.short	(.L_776 - .L_775)
.L_775:
        /*000c*/ 	.word	0x00000000
        /*0010*/ 	.short	0x0000
        /*0012*/ 	.short	0x0000
        /*0014*/ 	.byte	0x00, 0xf0, 0x01, 0x2a


	//----- nvinfo : EIATTR_SPARSE_MMA_MASK
	.align		4
.L_776:
        /*0018*/ 	.byte	0x03, 0x50
        /*001a*/ 	.short	0x0000


	//----- nvinfo : EIATTR_MAXREG_COUNT
	.align		4
        /*001c*/ 	.byte	0x03, 0x1b
        /*001e*/ 	.short	0x00a8


	//----- nvinfo : EIATTR_MERCURY_ISA_VERSION
	.align		4
        /*0020*/ 	.byte	0x03, 0x5f
        /*0022*/ 	.short	0x0101


	//----- nvinfo : EIATTR_VRC_CTA_INIT_COUNT
	.align		4
        /*0024*/ 	.byte	0x02, 0x4a
	.zero		1
	.zero		1


	//----- nvinfo : EIATTR_EXIT_INSTR_OFFSETS
	.align		4
        /*0028*/ 	.byte	0x04, 0x1c
        /*002a*/ 	.short	(.L_778 - .L_777)


	//   ....[0]....
.L_777:
        /*002c*/ 	.word	0x00000010


	//----- nvinfo : EIATTR_MAX_THREADS
	.align		4
.L_778:
        /*0030*/ 	.byte	0x04, 0x05
        /*0032*/ 	.short	(.L_780 - .L_779)
.L_779:
        /*0034*/ 	.word	0x00000180
        /*0038*/ 	.word	0x00000001
        /*003c*/ 	.word	0x00000001


	//----- nvinfo : EIATTR_CBANK_PARAM_SIZE
	.align		4
.L_780:
        /*0040*/ 	.byte	0x03, 0x19
        /*0042*/ 	.short	0x0a80


	//----- nvinfo : EIATTR_PARAM_CBANK
	.align		4
        /*0044*/ 	.byte	0x04, 0x0a
        /*0046*/ 	.short	(.L_782 - .L_781)
	.align		4
.L_781:
        /*0048*/ 	.word	index@(.nv.constant0._ZN7cutlass13device_kernelIN5flash11enable_sm90INS1_16FlashAttnFwdSm90INS1_25CollectiveMainloopFwdSm90ILi2EN4cute5tupleIJNS5_1CILi1EEES8_S8_EEENS6_IJNS7_ILi128EEENS7_ILi96EEENS7_ILi64EEEEEELi256ENS_6half_tEfNS_4arch4Sm90ELb1ELb0ELb1ELb1ELb1ELb0ELb0ELb1ELb0ELb1ELb1ELb0EEENS1_21CollectiveEpilogueFwdINS6_IJSA_NS7_ILi256EEESB_EEES9_SE_SG_Li256ELb1ELb1ELb1ELb0EEENS1_36VarlenDynamicPersistentTileSchedulerILi128ELi96ELi256ELi128ELb1ELb1ELb1ELb1ELb1ELb1EEEEEEEEEvNT_6ParamsE)
        /*004c*/ 	.short	0x0380
        /*004e*/ 	.short	0x0a80


	//----- nvinfo : EIATTR_SW_WAR
	.align		4
.L_782:
        /*0050*/ 	.byte	0x04, 0x36
        /*0052*/ 	.short	(.L_784 - .L_783)
.L_783:
        /*0054*/ 	.word	0x00000008
.L_784:


//--------------------- .nv.info._ZN7cutlass13device_kernelIN5flash11enable_sm90INS1_16FlashAttnFwdSm90INS1_25CollectiveMainloopFwdSm90ILi2EN4cute5tupleIJNS5_1CILi1EEES8_S8_EEENS6_IJNS7_ILi128EEENS7_ILi96EEENS7_ILi64EEEEEELi256ENS_6half_tEfNS_4arch4Sm90ELb1ELb0ELb1ELb1ELb1ELb1ELb0ELb1ELb0ELb1ELb1ELb0EEENS1_21CollectiveEpilogueFwdINS6_IJSA_NS7_ILi256EEESB_EEES9_SE_SG_Li256ELb1ELb1ELb1ELb0EEENS1_36VarlenDynamicPersistentTileSchedulerILi128ELi96ELi256ELi128ELb1ELb1ELb1ELb1ELb1ELb1EEEEEEEEEvNT_6ParamsE --------------------------
	.section	.nv.info._ZN7cutlass13device_kernelIN5flash11enable_sm90INS1_16FlashAttnFwdSm90INS1_25CollectiveMainloopFwdSm90ILi2EN4cute5tupleIJNS5_1CILi1EEES8_S8_EEENS6_IJNS7_ILi128EEENS7_ILi96EEENS7_ILi64EEEEEELi256ENS_6half_tEfNS_4arch4Sm90ELb1ELb0ELb1ELb1ELb1ELb1ELb0ELb1ELb0ELb1ELb1ELb0EEENS1_21CollectiveEpilogueFwdINS6_IJSA_NS7_ILi256EEESB_EEES9_SE_SG_Li256ELb1ELb1ELb1ELb0EEENS1_36VarlenDynamicPersistentTileSchedulerILi128ELi96ELi256ELi128ELb1ELb1ELb1ELb1ELb1ELb1EEEEEEEEEvNT_6ParamsE,"",@"SHT_CUDA_INFO"
	.sectionflags	@""
	.align	4


	//----- nvinfo : EIATTR_CUDA_API_VERSION
	.align		4
        /*0000*/ 	.byte	0x04, 0x37
        /*0002*/ 	.short	(.L_786 - .L_785)
.L_785:
        /*0004*/ 	.word	0x00000082


	//----- nvinfo : EIATTR_KPARAM_INFO
	.align		4
.L_786:
        /*0008*/ 	.byte	0x04, 0x17
        /*000a*/ 	.short	(.L_788 - .L_787)
.L_787:
        /*000c*/ 	.word	0x00000000
        /*0010*/ 	.short	0x0000
        /*0012*/ 	.short	0x0000
        /*0014*/ 	.byte	0x00, 0xf0, 0x01, 0x2a


	//----- nvinfo : EIATTR_SPARSE_MMA_MASK
	.align		4
.L_788:
        /*0018*/ 	.byte	0x03, 0x50
        /*001a*/ 	.short	0x0000


	//----- nvinfo : EIATTR_MAXREG_COUNT
	.align		4
        /*001c*/ 	.byte	0x03, 0x1b
        /*001e*/ 	.short	0x00a8


	//----- nvinfo : EIATTR_MERCURY_ISA_VERSION
	.align		4
        /*0020*/ 	.byte	0x03, 0x5f
        /*0022*/ 	.short	0x0101


	//----- nvinfo : EIATTR_VRC_CTA_INIT_COUNT
	.align		4
        /*0024*/ 	.byte	0x02, 0x4a
	.zero		1
	.zero		1


	//----- nvinfo : EIATTR_EXIT_INSTR_OFFSETS
	.align		4
        /*0028*/ 	.byte	0x04, 0x1c
        /*002a*/ 	.short	(.L_790 - .L_789)


	//   ....[0]....
.L_789:
        /*002c*/ 	.word	0x00000010


	//----- nvinfo : EIATTR_MAX_THREADS
	.align		4
.L_790:
        /*0030*/ 	.byte	0x04, 0x05
        /*0032*/ 	.short	(.L_792 - .L_791)
.L_791:
        /*0034*/ 	.word	0x00000180
        /*0038*/ 	.word	0x00000001
        /*003c*/ 	.word	0x00000001


	//----- nvinfo : EIATTR_CBANK_PARAM_SIZE
	.align		4
.L_792:
        /*0040*/ 	.byte	0x03, 0x19
        /*0042*/ 	.short	0x0a80


	//----- nvinfo : EIATTR_PARAM_CBANK
	.align		4
        /*0044*/ 	.byte	0x04, 0x0a
        /*0046*/ 	.short	(.L_794 - .L_793)
	.align		4
.L_793:
        /*0048*/ 	.word	index@(.nv.constant0._ZN7cutlass13device_kernelIN5flash11enable_sm90INS1_16FlashAttnFwdSm90INS1_25CollectiveMainloopFwdSm90ILi2EN4cute5tupleIJNS5_1CILi1EEES8_S8_EEENS6_IJNS7_ILi128EEENS7_ILi96EEENS7_ILi64EEEEEELi256ENS_6half_tEfNS_4arch4Sm90ELb1ELb0ELb1ELb1ELb1ELb1ELb0ELb1ELb0ELb1ELb1ELb0EEENS1_21CollectiveEpilogueFwdINS6_IJSA_NS7_ILi256EEESB_EEES9_SE_SG_Li256ELb1ELb1ELb1ELb0EEENS1_36VarlenDynamicPersistentTileSchedulerILi128ELi96ELi256ELi128ELb1ELb1ELb1ELb1ELb1ELb1EEEEEEEEEvNT_6ParamsE)
        /*004c*/ 	.short	0x0380
        /*004e*/ 	.short	0x0a80


	//----- nvinfo : EIATTR_SW_WAR
	.align		4
.L_794:
        /*0050*/ 	.byte	0x04, 0x36
        /*0052*/ 	.short	(.L_796 - .L_795)
.L_795:
        /*0054*/ 	.word	0x00000008
.L_796:


//--------------------- .nv.info._ZN7cutlass13device_kernelIN5flash11enable_sm90INS1_16FlashAttnFwdSm90INS1_25CollectiveMainloopFwdSm90ILi2EN4cute5tupleIJNS5_1CILi1EEES8_S8_EEENS6_IJNS7_ILi128EEENS7_ILi96EEENS7_ILi64EEEEEELi256ENS_6half_tEfNS_4arch4Sm90ELb1ELb0ELb1ELb1ELb1ELb0ELb1ELb1ELb0ELb1ELb1ELb0EEENS1_21CollectiveEpilogueFwdINS6_IJSA_NS7_ILi256EEESB_EEES9_SE_SG_Li256ELb1ELb1ELb1ELb0EEENS1_36VarlenDynamicPersistentTileSchedulerILi128ELi96ELi256ELi128ELb1ELb1ELb1ELb1ELb1ELb1EEEEEEEEEvNT_6ParamsE --------------------------
	.section	.nv.info._ZN7cutlass13device_kernelIN5flash11enable_sm90INS1_16FlashAttnFwdSm90INS1_25CollectiveMainloopFwdSm90ILi2EN4cute5tupleIJNS5_1CILi1EEES8_S8_EEENS6_IJNS7_ILi128EEENS7_ILi96EEENS7_ILi64EEEEEELi256ENS_6half_tEfNS_4arch4Sm90ELb1ELb0ELb1ELb1ELb1ELb0ELb1ELb1ELb0ELb1ELb1ELb0EEENS1_21CollectiveEpilogueFwdINS6_IJSA_NS7_ILi256EEESB_EEES9_SE_SG_Li256ELb1ELb1ELb1ELb0EEENS1_36VarlenDynamicPersistentTileSchedulerILi128ELi96ELi256ELi128ELb1ELb1ELb1ELb1ELb1ELb1EEEEEEEEEvNT_6ParamsE,"",@"SHT_CUDA_INFO"
	.sectionflags	@""
	.align	4


	//----- nvinfo : EIATTR_CUDA_API_VERSION
	.align		4
        /*0000*/ 	.byte	0x04, 0x37
        /*0002*/ 	.short	(.L_798 - .L_797)
.L_797:
        /*0004*/ 	.word	0x00000082


	//----- nvinfo : EIATTR_KPARAM_INFO
	.align		4
.L_798:
        /*0008*/ 	.byte	0x04, 0x17
        /*000a*/ 	.short	(.L_800 - .L_799)
.L_799:
        /*000c*/ 	.word	0x00000000
        /*0010*/ 	.short	0x0000
        /*0012*/ 	.short	0x0000
        /*0014*/ 	.byte	0x00, 0xf0, 0x01, 0x2e


	//----- nvinfo : EIATTR_SPARSE_MMA_MASK
	.align		4
.L_800:
        /*0018*/ 	.byte	0x03, 0x50
        /*001a*/ 	.short	0x0000


	//----- nvinfo : EIATTR_MAXREG_COUNT
	.align		4
        /*001c*/ 	.byte	0x03, 0x1b
        /*001e*/ 	.short	0x00a8


	//----- nvinfo : EIATTR_MERCURY_ISA_VERSION
	.align		4
        /*0020*/ 	.byte	0x03, 0x5f
        /*0022*/ 	.short	0x0101


	//----- nvinfo : EIATTR_VRC_CTA_INIT_COUNT
	.align		4
        /*0024*/ 	.byte	0x02, 0x4a
	.zero		1
	.zero		1


	//----- nvinfo : EIATTR_EXIT_INSTR_OFFSETS
	.align		4
        /*0028*/ 	.byte	0x04, 0x1c
        /*002a*/ 	.short	(.L_802 - .L_801)


	//   ....[0]....
.L_801:
        /*002c*/ 	.word	0x00000010


	//----- nvinfo : EIATTR_MAX_THREADS
	.align		4
.L_802:
        /*0030*/ 	.byte	0x04, 0x05
        /*0032*/ 	.short	(.L_804 - .L_803)
.L_803:
        /*0034*/ 	.word	0x00000180
        /*0038*/ 	.word	0x00000001
        /*003c*/ 	.word	0x00000001


	//----- nvinfo : EIATTR_CBANK_PARAM_SIZE
	.align		4
.L_804:
        /*0040*/ 	.byte	0x03, 0x19
        /*0042*/ 	.short	0x0b80


	//----- nvinfo : EIATTR_PARAM_CBANK
	.align		4
        /*0044*/ 	.byte	0x04, 0x0a
        /*0046*/ 	.short	(.L_806 - .L_805)
	.align		4
.L_805:
        /*0048*/ 	.word	index@(.nv.constant0._ZN7cutlass13device_kernelIN5flash11enable_sm90INS1_16FlashAttnFwdSm90INS1_25CollectiveMainloopFwdSm90ILi2EN4cute5tupleIJNS5_1CILi1EEES8_S8_EEENS6_IJNS7_ILi128EEENS7_ILi96EEENS7_ILi64EEEEEELi256ENS_6half_tEfNS_4arch4Sm90ELb1ELb0ELb1ELb1ELb1ELb0ELb1ELb1ELb0ELb1ELb1ELb0EEENS1_21CollectiveEpilogueFwdINS6_IJSA_NS7_ILi256EEESB_EEES9_SE_SG_Li256ELb1ELb1ELb1ELb0EEENS1_36VarlenDynamicPersistentTileSchedulerILi128ELi96ELi256ELi128ELb1ELb1ELb1ELb1ELb1ELb1EEEEEEEEEvNT_6ParamsE)
        /*004c*/ 	.short	0x0380
        /*004e*/ 	.short	0x0b80


	//----- nvinfo : EIATTR_SW_WAR
	.align		4
.L_806:
        /*0050*/ 	.byte	0x04, 0x36
        /*0052*/ 	.short	(.L_808 - .L_807)
.L_807:
        /*0054*/ 	.word	0x00000008
.L_808:


//--------------------- .nv.info._ZN7cutlass13device_kernelIN5flash11enable_sm90INS1_16FlashAttnFwdSm90INS1_25CollectiveMainloopFwdSm90ILi2EN4cute5tupleIJNS5_1CILi1EEES8_S8_EEENS6_IJNS7_ILi128EEENS7_ILi96EEENS7_ILi64EEEEEELi256ENS_6half_tEfNS_4arch4Sm90ELb1ELb0ELb1ELb1ELb1ELb1ELb1ELb1ELb0ELb1ELb1ELb0EEENS1_21CollectiveEpilogueFwdINS6_IJSA_NS7_ILi256EEESB_EEES9_SE_SG_Li256ELb1ELb1ELb1ELb0EEENS1_36VarlenDynamicPersistentTileSchedulerILi128ELi96ELi256ELi128ELb1ELb1ELb1ELb1ELb1ELb1EEEEEEEEEvNT_6ParamsE --------------------------
	.section	.nv.info._ZN7cutlass13device_kernelIN5flash11enable_sm90INS1_16FlashAttnFwdSm90INS1_25CollectiveMainloopFwdSm90ILi2EN4cute5tupleIJNS5_1CILi1EEES8_S8_EEENS6_IJNS7_ILi128EEENS7_ILi96EEENS7_ILi64EEEEEELi256ENS_6half_tEfNS_4arch4Sm90ELb1ELb0ELb1ELb1ELb1ELb1ELb1ELb1ELb0ELb1ELb1ELb0EEENS1_21CollectiveEpilogueFwdINS6_IJSA_NS7_ILi256EEESB_EEES9_SE_SG_Li256ELb1ELb1ELb1ELb0EEENS1_36VarlenDynamicPersistentTileSchedulerILi128ELi96ELi256ELi128ELb1ELb1ELb1ELb1ELb1ELb1EEEEEEEEEvNT_6ParamsE,"",@"SHT_CUDA_INFO"
	.sectionflags	@""
	.align	4


	//----- nvinfo : EIATTR_CUDA_API_VERSION
	.align		4
        /*0000*/ 	.byte	0x04, 0x37
        /*0002*/ 	.short	(.L_810 - .L_809)
.L_809:
        /*0004*/ 	.word	0x00000082


	//----- nvinfo : EIATTR_KPARAM_INFO
	.align		4
.L_810:
        /*0008*/ 	.byte	0x04, 0x17
        /*000a*/ 	.short	(.L_812 - .L_811)
.L_811:
        /*000c*/ 	.word	0x00000000
        /*0010*/ 	.short	0x0000
        /*0012*/ 	.short	0x0000
        /*0014*/ 	.byte	0x00, 0xf0, 0x01, 0x2e


	//----- nvinfo : EIATTR_SPARSE_MMA_MASK
	.align		4
.L_812:
        /*0018*/ 	.byte	0x03, 0x50
        /*001a*/ 	.short	0x0000


	//----- nvinfo : EIATTR_MAXREG_COUNT
	.align		4
        /*001c*/ 	.byte	0x03, 0x1b
        /*001e*/ 	.short	0x00a8


	//----- nvinfo : EIATTR_MERCURY_ISA_VERSION
	.align		4
        /*0020*/ 	.byte	0x03, 0x5f
        /*0022*/ 	.short	0x0101


	//----- nvinfo : EIATTR_VRC_CTA_INIT_COUNT
	.align		4
        /*0024*/ 	.byte	0x02, 0x4a
	.zero		1
	.zero		1


	//----- nvinfo : EIATTR_EXIT_INSTR_OFFSETS
	.align		4
        /*0028*/ 	.byte	0x04, 0x1c
        /*002a*/ 	.short	(.L_814 - .L_813)


	//   ....[0]....
.L_813:
        /*002c*/ 	.word	0x00000010


	//----- nvinfo : EIATTR_MAX_THREADS
	.align		4
.L_814:
        /*0030*/ 	.byte	0x04, 0x05
        /*0032*/ 	.short	(.L_816 - .L_815)
.L_815:
        /*0034*/ 	.word	0x00000180
        /*0038*/ 	.word	0x00000001
        /*003c*/ 	.word	0x00000001


	//----- nvinfo : EIATTR_CBANK_PARAM_SIZE
	.align		4
.L_816:
        /*0040*/ 	.byte	0x03, 0x19
        /*0042*/ 	.short	0x0b80


	//----- nvinfo : EIATTR_PARAM_CBANK
	.align		4
        /*0044*/ 	.byte	0x04, 0x0a
        /*0046*/ 	.short	(.L_818 - .L_817)
	.align		4
.L_817:
        /*0048*/ 	.word	index@(.nv.constant0._ZN7cutlass13device_kernelIN5flash11enable_sm90INS1_16FlashAttnFwdSm90INS1_25CollectiveMainloopFwdSm90ILi2EN4cute5tupleIJNS5_1CILi1EEES8_S8_EEENS6_IJNS7_ILi128EEENS7_ILi96EEENS7_ILi64EEEEEELi256ENS_6half_tEfNS_4arch4Sm90ELb1ELb0ELb1ELb1ELb1ELb1ELb1ELb1ELb0ELb1ELb1ELb0EEENS1_21CollectiveEpilogueFwdINS6_IJSA_NS7_ILi256EEESB_EEES9_SE_SG_Li256ELb1ELb1ELb1ELb0EEENS1_36VarlenDynamicPersistentTileSchedulerILi128ELi96ELi256ELi128ELb1ELb1ELb1ELb1ELb1ELb1EEEEEEEEEvNT_6ParamsE)
        /*004c*/ 	.short	0x0380
        /*004e*/ 	.short	0x0b80


	//----- nvinfo : EIATTR_SW_WAR
	.align		4
.L_818:
        /*0050*/ 	.byte	0x04, 0x36
        /*0052*/ 	.short	(.L_820 - .L_819)
.L_819:
        /*0054*/ 	.word	0x00000008
.L_820:


//--------------------- .nv.callgraph             --------------------------
	.section	.nv.callgraph,"",@"SHT_CUDA_CALLGRAPH"
	.align	4
	.sectionentsize	8
	.align		4
        /*0000*/ 	.word	0x00000000
	.align		4
        /*0004*/ 	.word	0xffffffff
	.align		4
        /*0008*/ 	.word	0x00000000
	.align		4
        /*000c*/ 	.word	0xfffffffe
	.align		4
        /*0010*/ 	.word	0x00000000
	.align		4
        /*0014*/ 	.word	0xfffffffd
	.align		4
        /*0018*/ 	.word	0x00000000
	.align		4
        /*001c*/ 	.word	0xfffffffc


//--------------------- .nv.constant4             --------------------------
	.section	.nv.constant4,"a",@progbits
	.align	8
	.align		8
.nv.constant4:
        /*0000*/ 	.dword	_ZN87_INTERNAL_4220636e_51_flash_fwd_hdimdiff_fp16_paged_split_softcap_sm90_cu_21e1f8cb_37514cuda3std3__45__cpo5beginE
	.align		8
        /*0008*/ 	.dword	_ZN87_INTERNAL_4220636e_51_flash_fwd_hdimdiff_fp16_paged_split_softcap_sm90_cu_21e1f8cb_37514cuda3std3__45__cpo3endE
	.align		8
        /*0010*/ 	.dword	_ZN87_INTERNAL_4220636e_51_flash_fwd_hdimdiff_fp16_paged_split_softcap_sm90_cu_21e1f8cb_37514cuda3std3__45__cpo6cbeginE
	.align		8
        /*0018*/ 	.dword	_ZN87_INTERNAL_4220636e_51_flash_fwd_hdimdiff_fp16_paged_split_softcap_sm90_cu_21e1f8cb_37514cuda3std3__45__cpo4cendE
	.align		8
        /*0020*/ 	.dword	_ZN87_INTERNAL_4220636e_51_flash_fwd_hdimdiff_fp16_paged_split_softcap_sm90_cu_21e1f8cb_37514cuda3std3__489_GLOBAL__N__4220636e_51_flash_fwd_hdimdiff_fp16_paged_split_softcap_sm90_cu_21e1f8cb_37516ignoreE
	.align		8
        /*0028*/ 	.dword	_ZN87_INTERNAL_4220636e_51_flash_fwd_hdimdiff_fp16_paged_split_softcap_sm90_cu_21e1f8cb_37514cuda3std3__419piecewise_constructE
	.align		8
        /*0030*/ 	.dword	_ZN87_INTERNAL_4220636e_51_flash_fwd_hdimdiff_fp16_paged_split_softcap_sm90_cu_21e1f8cb_37514cuda3std3__48in_placeE
	.align		8
        /*0038*/ 	.dword	_ZN87_INTERNAL_4220636e_51_flash_fwd_hdimdiff_fp16_paged_split_softcap_sm90_cu_21e1f8cb_37514cuda3std6ranges3__45__cpo4swapE
	.align		8
        /*0040*/ 	.dword	_ZN87_INTERNAL_4220636e_51_flash_fwd_hdimdiff_fp16_paged_split_softcap_sm90_cu_21e1f8cb_37514cuda3std6ranges3__45__cpo9iter_moveE
	.align		8
        /*0048*/ 	.dword	_ZN87_INTERNAL_4220636e_51_flash_fwd_hdimdiff_fp16_paged_split_softcap_sm90_cu_21e1f8cb_37514cute7productE
	.align		8
        /*0050*/ 	.dword	_ZN87_INTERNAL_4220636e_51_flash_fwd_hdimdiff_fp16_paged_split_softcap_sm90_cu_21e1f8cb_37514cute1_E


//--------------------- .text._ZN7cutlass13device_kernelIN5flash11enable_sm90INS1_16FlashAttnFwdSm90INS1_25CollectiveMainloopFwdSm90ILi2EN4cute5tupleIJNS5_1CILi1EEES8_S8_EEENS6_IJNS7_ILi128EEENS7_ILi96EEENS7_ILi192EEEEEELi128ENS_6half_tEfNS_4arch4Sm90ELb0ELb0ELb1ELb0ELb1ELb0ELb0ELb1ELb1ELb1ELb1ELb0EEENS1_21CollectiveEpilogueFwdINS6_IJSA_SA_SB_EEES9_SE_SG_Li256ELb0ELb1ELb1ELb0EEENS1_19SingleTileSchedulerILb0ELb1ELb1ELi128EEEEEEEEEvNT_6ParamsE --------------------------
	.section	.text._ZN7cutlass13device_kernelIN5flash11enable_sm90INS1_16FlashAttnFwdSm90INS1_25CollectiveMainloopFwdSm90ILi2EN4cute5tupleIJNS5_1CILi1EEES8_S8_EEENS6_IJNS7_ILi128EEENS7_ILi96EEENS7_ILi192EEEEEELi128ENS_6half_tEfNS_4arch4Sm90ELb0ELb0ELb1ELb0ELb1ELb0ELb0ELb1ELb1ELb1ELb1ELb0EEENS1_21CollectiveEpilogueFwdINS6_IJSA_SA_SB_EEES9_SE_SG_Li256ELb0ELb1ELb1ELb0EEENS1_19SingleTileSchedulerILb0ELb1ELb1ELi128EEEEEEEEEvNT_6ParamsE,"ax",@progbits
	.align	128
.text._ZN7cutlass13device_kernelIN5flash11enable_sm90INS1_16FlashAttnFwdSm90INS1_25CollectiveMainloopFwdSm90ILi2EN4cute5tupleIJNS5_1CILi1EEES8_S8_EEENS6_IJNS7_ILi128EEENS7_ILi96EEENS7_ILi192EEEEEELi128ENS_6half_tEfNS_4arch4Sm90ELb0ELb0ELb1ELb0ELb1ELb0ELb0ELb1ELb1ELb1ELb1ELb0EEENS1_21CollectiveEpilogueFwdINS6_IJSA_SA_SB_EEES9_SE_SG_Li256ELb0ELb1ELb1ELb0EEENS1_19SingleTileSchedulerILb0ELb1ELb1ELi128EEEEEEEEEvNT_6ParamsE:
        .type           _ZN7cutlass13device_kernelIN5flash11enable_sm90INS1_16FlashAttnFwdSm90INS1_25CollectiveMainloopFwdSm90ILi2EN4cute5tupleIJNS5_1CILi1EEES8_S8_EEENS6_IJNS7_ILi128EEENS7_ILi96EEENS7_ILi192EEEEEELi128ENS_6half_tEfNS_4arch4Sm90ELb0ELb0ELb1ELb0ELb1ELb0ELb0ELb1ELb1ELb1ELb1ELb0EEENS1_21CollectiveEpilogueFwdINS6_IJSA_SA_SB_EEES9_SE_SG_Li256ELb0ELb1ELb1ELb0EEENS1_19SingleTileSchedulerILb0ELb1ELb1ELi128EEEEEEEEEvNT_6ParamsE,@function
        .size           _ZN7cutlass13device_kernelIN5flash11enable_sm90INS1_16FlashAttnFwdSm90INS1_25CollectiveMainloopFwdSm90ILi2EN4cute5tupleIJNS5_1CILi1EEES8_S8_EEENS6_IJNS7_ILi128EEENS7_ILi96EEENS7_ILi192EEEEEELi128ENS_6half_tEfNS_4arch4Sm90ELb0ELb0ELb1ELb0ELb1ELb0ELb0ELb1ELb1ELb1ELb1ELb0EEENS1_21CollectiveEpilogueFwdINS6_IJSA_SA_SB_EEES9_SE_SG_Li256ELb0ELb1ELb1ELb0EEENS1_19SingleTileSchedulerILb0ELb1ELb1ELi128EEEEEEEEEvNT_6ParamsE,(.L_x_45 - _ZN7cutlass13device_kernelIN5flash11enable_sm90INS1_16FlashAttnFwdSm90INS1_25CollectiveMainloopFwdSm90ILi2EN4cute5tupleIJNS5_1CILi1EEES8_S8_EEENS6_IJNS7_ILi128EEENS7_ILi96EEENS7_ILi192EEEEEELi128ENS_6half_tEfNS_4arch4Sm90ELb0ELb0ELb1ELb0ELb1ELb0ELb0ELb1ELb1ELb1ELb1ELb0EEENS1_21CollectiveEpilogueFwdINS6_IJSA_SA_SB_EEES9_SE_SG_Li256ELb0ELb1ELb1ELb0EEENS1_19SingleTileSchedulerILb0ELb1ELb1ELi128EEEEEEEEEvNT_6ParamsE)
        .other          _ZN7cutlass13device_kernelIN5flash11enable_sm90INS1_16FlashAttnFwdSm90INS1_25CollectiveMainloopFwdSm90ILi2EN4cute5tupleIJNS5_1CILi1EEES8_S8_EEENS6_IJNS7_ILi128EEENS7_ILi96EEENS7_ILi192EEEEEELi128ENS_6half_tEfNS_4arch4Sm90ELb0ELb0ELb1ELb0ELb1ELb0ELb0ELb1ELb1ELb1ELb1ELb0EEENS1_21CollectiveEpilogueFwdINS6_IJSA_SA_SB_EEES9_SE_SG_Li256ELb0ELb1ELb1ELb0EEENS1_19SingleTileSchedulerILb0ELb1ELb1ELi128EEEEEEEEEvNT_6ParamsE,@"STO_CUDA_ENTRY STV_DEFAULT"
_ZN7cutlass13device_kernelIN5flash11enable_sm90INS1_16FlashAttnFwdSm90INS1_25CollectiveMainloopFwdSm90ILi2EN4cute5tupleIJNS5_1CILi1EEES8_S8_EEENS6_IJNS7_ILi128EEENS7_ILi96EEENS7_ILi192EEEEEELi128ENS_6half_tEfNS_4arch4Sm90ELb0ELb0ELb1ELb0ELb1ELb0ELb0ELb1ELb1ELb1ELb1ELb0EEENS1_21CollectiveEpilogueFwdINS6_IJSA_SA_SB_EEES9_SE_SG_Li256ELb0ELb1ELb1ELb0EEENS1_19SingleTileSchedulerILb0ELb1ELb1ELi128EEEEEEEEEvNT_6ParamsE:
[----:B------:R-:W-:Y:S01]  /*0000*/  LDC R1, c[0x0][0x37c] ;  /* 0x0000df00ff017b82 */ /* 0x000fe20000000800 */
[----:B------:R-:W-:Y:S05]  /*0010*/  EXIT ;  /* 0x000000000000794d */ /* 0x000fea0003800000 */
.L_x_0:
[----:B------:R-:W-:-:S00]  /*0020*/  BRA `(.L_x_0) ;  /* 0xfffffffc00fc7947 */ /* 0x000fc0000383ffff */
[----:B------:R-:W-:-:S00]  /*0030*/  NOP ;  /* 0x0000000000007918 */ /* 0x000fc00000000000 */
        /* <DEDUP_REMOVED lines=12> */
.L_x_45:


//--------------------- .text._ZN7cutlass13device_kernelIN5flash11enable_sm90INS1_16FlashAttnFwdSm90INS1_25CollectiveMainloopFwdSm90ILi2EN4cute5tupleIJNS5_1CILi1EEES8_S8_EEENS6_IJNS7_ILi128EEENS7_ILi96EEENS7_ILi192EEEEEELi128ENS_6half_tEfNS_4arch4Sm90ELb0ELb0ELb1ELb1ELb1ELb0ELb0ELb1ELb1ELb1ELb1ELb0EEENS1_21CollectiveEpilogueFwdINS6_IJSA_SA_SB_EEES9_SE_SG_Li256ELb1ELb1ELb1ELb0EEENS1_36VarlenDynamicPersistentTileSchedulerILi128ELi96ELi256ELi128ELb1ELb1ELb1ELb0ELb1ELb1EEEEEEEEEvNT_6ParamsE --------------------------
	.section	.text._ZN7cutlass13device_kernelIN5flash11enable_sm90INS1_16FlashAttnFwdSm90INS1_25CollectiveMainloopFwdSm90ILi2EN4cute5tupleIJNS5_1CILi1EEES8_S8_EEENS6_IJNS7_ILi128EEENS7_ILi96EEENS7_ILi192EEEEEELi128ENS_6half_tEfNS_4arch4Sm90ELb0ELb0ELb1ELb1ELb1ELb0ELb0ELb1ELb1ELb1ELb1ELb0EEENS1_21CollectiveEpilogueFwdINS6_IJSA_SA_SB_EEES9_SE_SG_Li256ELb1ELb1ELb1ELb0EEENS1_36VarlenDynamicPersistentTileSchedulerILi128ELi96ELi256ELi128ELb1ELb1ELb1ELb0ELb1ELb1EEEEEEEEEvNT_6ParamsE,"ax",@progbits
	.align	128
.text._ZN7cutlass13device_kernelIN5flash11enable_sm90INS1_16FlashAttnFwdSm90INS1_25CollectiveMainloopFwdSm90ILi2EN4cute5tupleIJNS5_1CILi1EEES8_S8_EEENS6_IJNS7_ILi128EEENS7_ILi96EEENS7_ILi192EEEEEELi128ENS_6half_tEfNS_4arch4Sm90ELb0ELb0ELb1ELb1ELb1ELb0ELb0ELb1ELb1ELb1ELb1ELb0EEENS1_21CollectiveEpilogueFwdINS6_IJSA_SA_SB_EEES9_SE_SG_Li256ELb1ELb1ELb1ELb0EEENS1_36VarlenDynamicPersistentTileSchedulerILi128ELi96ELi256ELi128ELb1ELb1ELb1ELb0ELb1ELb1EEEEEEEEEvNT_6ParamsE:
        .type           _ZN7cutlass13device_kernelIN5flash11enable_sm90INS1_16FlashAttnFwdSm90INS1_25CollectiveMainloopFwdSm90ILi2EN4cute5tupleIJNS5_1CILi1EEES8_S8_EEENS6_IJNS7_ILi128EEENS7_ILi96EEENS7_ILi192EEEEEELi128ENS_6half_tEfNS_4arch4Sm90ELb0ELb0ELb1ELb1ELb1ELb0ELb0ELb1ELb1ELb1ELb1ELb0EEENS1_21CollectiveEpilogueFwdINS6_IJSA_SA_SB_EEES9_SE_SG_Li256ELb1ELb1ELb1ELb0EEENS1_36VarlenDynamicPersistentTileSchedulerILi128ELi96ELi256ELi128ELb1ELb1ELb1ELb0ELb1ELb1EEEEEEEEEvNT_6ParamsE,@function
        .size           _ZN7cutlass13device_kernelIN5flash11enable_sm90INS1_16FlashAttnFwdSm90INS1_25CollectiveMainloopFwdSm90ILi2EN4cute5tupleIJNS5_1CILi1EEES8_S8_EEENS6_IJNS7_ILi128EEENS7_ILi96EEENS7_ILi192EEEEEELi128ENS_6half_tEfNS_4arch4Sm90ELb0ELb0ELb1ELb1ELb1ELb0ELb0ELb1ELb1ELb1ELb1ELb0EEENS1_21CollectiveEpilogueFwdINS6_IJSA_SA_SB_EEES9_SE_SG_Li256ELb1ELb1ELb1ELb0EEENS1_36VarlenDynamicPersistentTileSchedulerILi128ELi96ELi256ELi128ELb1ELb1ELb1ELb0ELb1ELb1EEEEEEEEEvNT_6ParamsE,(.L_x_46 - _ZN7cutlass13device_kernelIN5flash11enable_sm90INS1_16FlashAttnFwdSm90INS1_25CollectiveMainloopFwdSm90ILi2EN4cute5tupleIJNS5_1CILi1EEES8_S8_EEENS6_IJNS7_ILi128EEENS7_ILi96EEENS7_ILi192EEEEEELi128ENS_6half_tEfNS_4arch4Sm90ELb0ELb0ELb1ELb1ELb1ELb0ELb0ELb1ELb1ELb1ELb1ELb0EEENS1_21CollectiveEpilogueFwdINS6_IJSA_SA_SB_EEES9_SE_SG_Li256ELb1ELb1ELb1ELb0EEENS1_36VarlenDynamicPersistentTileSchedulerILi128ELi96ELi256ELi128ELb1ELb1ELb1ELb0ELb1ELb1EEEEEEEEEvNT_6ParamsE)
        .other          _ZN7cutlass13device_kernelIN5flash11enable_sm90INS1_16FlashAttnFwdSm90INS1_25CollectiveMainloopFwdSm90ILi2EN4cute5tupleIJNS5_1CILi1EEES8_S8_EEENS6_IJNS7_ILi128EEENS7_ILi96EEENS7_ILi192EEEEEELi128ENS_6half_tEfNS_4arch4Sm90ELb0ELb0ELb1ELb1ELb1ELb0ELb0ELb1ELb1ELb1ELb1ELb0EEENS1_21CollectiveEpilogueFwdINS6_IJSA_SA_SB_EEES9_SE_SG_Li256ELb1ELb1ELb1ELb0EEENS1_36VarlenDynamicPersistentTileSchedulerILi128ELi96ELi256ELi128ELb1ELb1ELb1ELb0ELb1ELb1EEEEEEEEEvNT_6ParamsE,@"STO_CUDA_ENTRY STV_DEFAULT"
_ZN7cutlass13device_kernelIN5flash11enable_sm90INS1_16FlashAttnFwdSm90INS1_25CollectiveMainloopFwdSm90ILi2EN4cute5tupleIJNS5_1CILi1EEES8_S8_EEENS6_IJNS7_ILi128EEENS7_ILi96EEENS7_ILi192EEEEEELi128ENS_6half_tEfNS_4arch4Sm90ELb0ELb0ELb1ELb1ELb1ELb0ELb0ELb1ELb1ELb1ELb1ELb0EEENS1_21CollectiveEpilogueFwdINS6_IJSA_SA_SB_EEES9_SE_SG_Li256ELb1ELb1ELb1ELb0EEENS1_36VarlenDynamicPersistentTileSchedulerILi128ELi96ELi256ELi128ELb1ELb1ELb1ELb0ELb1ELb1EEEEEEEEEvNT_6ParamsE:
[----:B------:R-:W-:Y:S01]  /*0000*/  LDC R1, c[0x0][0x37c] ;  /* 0x0000df00ff017b82 */ /* 0x000fe20000000800 */
[----:B------:R-:W-:Y:S05]  /*0010*/  EXIT ;  /* 0x000000000000794d */ /* 0x000fea0003800000 */
.L_x_1:
        /* <DEDUP_REMOVED lines=14> */
.L_x_46:


//--------------------- .text._ZN7cutlass13device_kernelIN5flash11enable_sm90INS1_16FlashAttnFwdSm90INS1_25CollectiveMainloopFwdSm90ILi2EN4cute5tupleIJNS5_1CILi1EEES8_S8_EEENS6_IJNS7_ILi128EEENS7_ILi96EEENS7_ILi192EEEEEELi128ENS_6half_tEfNS_4arch4Sm90ELb0ELb0ELb1ELb1ELb1ELb1ELb0ELb1ELb1ELb1ELb1ELb0EEENS1_21CollectiveEpilogueFwdINS6_IJSA_SA_SB_EEES9_SE_SG_Li256ELb1ELb1ELb1ELb0EEENS1_36VarlenDynamicPersistentTileSchedulerILi128ELi96ELi256ELi128ELb1ELb1ELb1ELb0ELb1ELb1EEEEEEEEEvNT_6ParamsE --------------------------
	.section	.text._ZN7cutlass13device_kernelIN5flash11enable_sm90INS1_16FlashAttnFwdSm90INS1_25CollectiveMainloopFwdSm90ILi2EN4cute5tupleIJNS5_1CILi1EEES8_S8_EEENS6_IJNS7_ILi128EEENS7_ILi96EEENS7_ILi192EEEEEELi128ENS_6half_tEfNS_4arch4Sm90ELb0ELb0ELb1ELb1ELb1ELb1ELb0ELb1ELb1ELb1ELb1ELb0EEENS1_21CollectiveEpilogueFwdINS6_IJSA_SA_SB_EEES9_SE_SG_Li256ELb1ELb1ELb1ELb0EEENS1_36VarlenDynamicPersistentTileSchedulerILi128ELi96ELi256ELi128ELb1ELb1ELb1ELb0ELb1ELb1EEEEEEEEEvNT_6ParamsE,"ax",@progbits
	.align	128
.text._ZN7cutlass13device_kernelIN5flash11enable_sm90INS1_16FlashAttnFwdSm90INS1_25CollectiveMainloopFwdSm90ILi2EN4cute5tupleIJNS5_1CILi1EEES8_S8_EEENS6_IJNS7_ILi128EEENS7_ILi96EEENS7_ILi192EEEEEELi128ENS_6half_tEfNS_4arch4Sm90ELb0ELb0ELb1ELb1ELb1ELb1ELb0ELb1ELb1ELb1ELb1ELb0EEENS1_21CollectiveEpilogueFwdINS6_IJSA_SA_SB_EEES9_SE_SG_Li256ELb1ELb1ELb1ELb0EEENS1_36VarlenDynamicPersistentTileSchedulerILi128ELi96ELi256ELi128ELb1ELb1ELb1ELb0ELb1ELb1EEEEEEEEEvNT_6ParamsE:
        .type           _ZN7cutlass13device_kernelIN5flash11enable_sm90INS1_16FlashAttnFwdSm90INS1_25CollectiveMainloopFwdSm90ILi2EN4cute5tupleIJNS5_1CILi1EEES8_S8_EEENS6_IJNS7_ILi128EEENS7_ILi96EEENS7_ILi192EEEEEELi128ENS_6half_tEfNS_4arch4Sm90ELb0ELb0ELb1ELb1ELb1ELb1ELb0ELb1ELb1ELb1ELb1ELb0EEENS1_21CollectiveEpilogueFwdINS6_IJSA_SA_SB_EEES9_SE_SG_Li256ELb1ELb1ELb1ELb0EEENS1_36VarlenDynamicPersistentTileSchedulerILi128ELi96ELi256ELi128ELb1ELb1ELb1ELb0ELb1ELb1EEEEEEEEEvNT_6ParamsE,@function
        .size           _ZN7cutlass13device_kernelIN5flash11enable_sm90INS1_16FlashAttnFwdSm90INS1_25CollectiveMainloopFwdSm90ILi2EN4cute5tupleIJNS5_1CILi1EEES8_S8_EEENS6_IJNS7_ILi128EEENS7_ILi96EEENS7_ILi192EEEEEELi128ENS_6half_tEfNS_4arch4Sm90ELb0ELb0ELb1ELb1ELb1ELb1ELb0ELb1ELb1ELb1ELb1ELb0EEENS1_21CollectiveEpilogueFwdINS6_IJSA_SA_SB_EEES9_SE_SG_Li256ELb1ELb1ELb1ELb0EEENS1_36VarlenDynamicPersistentTileSchedulerILi128ELi96ELi256ELi128ELb1ELb1ELb1ELb0ELb1ELb1EEEEEEEEEvNT_6ParamsE,(.L_x_47 - _ZN7cutlass13device_kernelIN5flash11enable_sm90INS1_16FlashAttnFwdSm90INS1_25CollectiveMainloopFwdSm90ILi2EN4cute5tupleIJNS5_1CILi1EEES8_S8_EEENS6_IJNS7_ILi128EEENS7_ILi96EEENS7_ILi192EEEEEELi128ENS_6half_tEfNS_4arch4Sm90ELb0ELb0ELb1ELb1ELb1ELb1ELb0ELb1ELb1ELb1ELb1ELb0EEENS1_21CollectiveEpilogueFwdINS6_IJSA_SA_SB_EEES9_SE_SG_Li256ELb1ELb1ELb1ELb0EEENS1_36VarlenDynamicPersistentTileSchedulerILi128ELi96ELi256ELi128ELb1ELb1ELb1ELb0ELb1ELb1EEEEEEEEEvNT_6ParamsE)
        .other          _ZN7cutlass13device_kernelIN5flash11enable_sm90INS1_16FlashAttnFwdSm90INS1_25CollectiveMainloopFwdSm90ILi2EN4cute5tupleIJNS5_1CILi1EEES8_S8_EEENS6_IJNS7_ILi128EEENS7_ILi96EEENS7_ILi192EEEEEELi128ENS_6half_tEfNS_4arch4Sm90ELb0ELb0ELb1ELb1ELb1ELb1ELb0ELb1ELb1ELb1ELb1ELb0EEENS1_21CollectiveEpilogueFwdINS6_IJSA_SA_SB_EEES9_SE_SG_Li256ELb1ELb1ELb1ELb0EEENS1_36VarlenDynamicPersistentTileSchedulerILi128ELi96ELi256ELi128ELb1ELb1ELb1ELb0ELb1ELb1EEEEEEEEEvNT_6ParamsE,@"STO_CUDA_ENTRY STV_DEFAULT"
_ZN7cutlass13device_kernelIN5flash11enable_sm90INS1_16FlashAttnFwdSm90INS1_25CollectiveMainloopFwdSm90ILi2EN4cute5tupleIJNS5_1CILi1EEES8_S8_EEENS6_IJNS7_ILi128EEENS7_ILi96EEENS7_ILi192EEEEEELi128ENS_6half_tEfNS_4arch4Sm90ELb0ELb0ELb1ELb1ELb1ELb1ELb0ELb1ELb1ELb1ELb1ELb0EEENS1_21CollectiveEpilogueFwdINS6_IJSA_SA_SB_EEES9_SE_SG_Li256ELb1ELb1ELb1ELb0EEENS1_36VarlenDynamicPersistentTileSchedulerILi128ELi96ELi256ELi128ELb1ELb1ELb1ELb0ELb1ELb1EEEEEEEEEvNT_6ParamsE:
[----:B------:R-:W-:Y:S01]  /*0000*/  LDC R1, c[0x0][0x37c] ;  /* 0x0000df00ff017b82 */ /* 0x000fe20000000800 */
[----:B------:R-:W-:Y:S05]  /*0010*/  EXIT ;  /* 0x000000000000794d */ /* 0x000fea0003800000 */
.L_x_2:
        /* <DEDUP_REMOVED lines=14> */
.L_x_47:


//--------------------- .text._ZN7cutlass13device_kernelIN5flash11enable_sm90INS1_16FlashAttnFwdSm90INS1_25CollectiveMainloopFwdSm90ILi2EN4cute5tupleIJNS5_1CILi1EEES8_S8_EEENS6_IJNS7_ILi128EEENS7_ILi96EEENS7_ILi192EEEEEELi128ENS_6half_tEfNS_4arch4Sm90ELb0ELb1ELb1ELb0ELb1ELb0ELb0ELb1ELb1ELb1ELb1ELb0EEENS1_21CollectiveEpilogueFwdINS6_IJSA_SA_SB_EEES9_SE_SG_Li256ELb0ELb1ELb1ELb0EEENS1_19SingleTileSchedulerILb0ELb1ELb1ELi128EEEEEEEEEvNT_6ParamsE --------------------------
	.section	.text._ZN7cutlass13device_kernelIN5flash11enable_sm90INS1_16FlashAttnFwdSm90INS1_25CollectiveMainloopFwdSm90ILi2EN4cute5tupleIJNS5_1CILi1EEES8_S8_EEENS6_IJNS7_ILi128EEENS7_ILi96EEENS7_ILi192EEEEEELi128ENS_6half_tEfNS_4arch4Sm90ELb0ELb1ELb1ELb0ELb1ELb0ELb0ELb1ELb1ELb1ELb1ELb0EEENS1_21CollectiveEpilogueFwdINS6_IJSA_SA_SB_EEES9_SE_SG_Li256ELb0ELb1ELb1ELb0EEENS1_19SingleTileSchedulerILb0ELb1ELb1ELi128EEEEEEEEEvNT_6ParamsE,"ax",@progbits
	.align	128
.text._ZN7cutlass13device_kernelIN5flash11enable_sm90INS1_16FlashAttnFwdSm90INS1_25CollectiveMainloopFwdSm90ILi2EN4cute5tupleIJNS5_1CILi1EEES8_S8_EEENS6_IJNS7_ILi128EEENS7_ILi96EEENS7_ILi192EEEEEELi128ENS_6half_tEfNS_4arch4Sm90ELb0ELb1ELb1ELb0ELb1ELb0ELb0ELb1ELb1ELb1ELb1ELb0EEENS1_21CollectiveEpilogueFwdINS6_IJSA_SA_SB_EEES9_SE_SG_Li256ELb0ELb1ELb1ELb0EEENS1_19SingleTileSchedulerILb0ELb1ELb1ELi128EEEEEEEEEvNT_6ParamsE:
        .type           _ZN7cutlass13device_kernelIN5flash11enable_sm90INS1_16FlashAttnFwdSm90INS1_25CollectiveMainloopFwdSm90ILi2EN4cute5tupleIJNS5_1CILi1EEES8_S8_EEENS6_IJNS7_ILi128EEENS7_ILi96EEENS7_ILi192EEEEEELi128ENS_6half_tEfNS_4arch4Sm90ELb0ELb1ELb1ELb0ELb1ELb0ELb0ELb1ELb1ELb1ELb1ELb0EEENS1_21CollectiveEpilogueFwdINS6_IJSA_SA_SB_EEES9_SE_SG_Li256ELb0ELb1ELb1ELb0EEENS1_19SingleTileSchedulerILb0ELb1ELb1ELi128EEEEEEEEEvNT_6ParamsE,@function
        .size           _ZN7cutlass13device_kernelIN5flash11enable_sm90INS1_16FlashAttnFwdSm90INS1_25CollectiveMainloopFwdSm90ILi2EN4cute5tupleIJNS5_1CILi1EEES8_S8_EEENS6_IJNS7_ILi128EEENS7_ILi96EEENS7_ILi192EEEEEELi128ENS_6half_tEfNS_4arch4Sm90ELb0ELb1ELb1ELb0ELb1ELb0ELb0ELb1ELb1ELb1ELb1ELb0EEENS1_21CollectiveEpilogueFwdINS6_IJSA_SA_SB_EEES9_SE_SG_Li256ELb0ELb1ELb1ELb0EEENS1_19SingleTileSchedulerILb0ELb1ELb1ELi128EEEEEEEEEvNT_6ParamsE,(.L_x_48 - _ZN7cutlass13device_kernelIN5flash11enable_sm90INS1_16FlashAttnFwdSm90INS1_25CollectiveMainloopFwdSm90ILi2EN4cute5tupleIJNS5_1CILi1EEES8_S8_EEENS6_IJNS7_ILi128EEENS7_ILi96EEENS7_ILi192EEEEEELi128ENS_6half_tEfNS_4arch4Sm90ELb0ELb1ELb1ELb0ELb1ELb0ELb0ELb1ELb1ELb1ELb1ELb0EEENS1_21CollectiveEpilogueFwdINS6_IJSA_SA_SB_EEES9_SE_SG_Li256ELb0ELb1ELb1ELb0EEENS1_19SingleTileSchedulerILb0ELb1ELb1ELi128EEEEEEEEEvNT_6ParamsE)
        .other          _ZN7cutlass13device_kernelIN5flash11enable_sm90INS1_16FlashAttnFwdSm90INS1_25CollectiveMainloopFwdSm90ILi2EN4cute5tupleIJNS5_1CILi1EEES8_S8_EEENS6_IJNS7_ILi128EEENS7_ILi96EEENS7_ILi192EEEEEELi128ENS_6half_tEfNS_4arch4Sm90ELb0ELb1ELb1ELb0ELb1ELb0ELb0ELb1ELb1ELb1ELb1ELb0EEENS1_21CollectiveEpilogueFwdINS6_IJSA_SA_SB_EEES9_SE_SG_Li256ELb0ELb1ELb1ELb0EEENS1_19SingleTileSchedulerILb0ELb1ELb1ELi128EEEEEEEEEvNT_6ParamsE,@"STO_CUDA_ENTRY STV_DEFAULT"
_ZN7cutlass13device_kernelIN5flash11enable_sm90INS1_16FlashAttnFwdSm90INS1_25CollectiveMainloopFwdSm90ILi2EN4cute5tupleIJNS5_1CILi1EEES8_S8_EEENS6_IJNS7_ILi128EEENS7_ILi96EEENS7_ILi192EEEEEELi128ENS_6half_tEfNS_4arch4Sm90ELb0ELb1ELb1ELb0ELb1ELb0ELb0ELb1ELb1ELb1ELb1ELb0EEENS1_21CollectiveEpilogueFwdINS6_IJSA_SA_SB_EEES9_SE_SG_Li256ELb0ELb1ELb1ELb0EEENS1_19SingleTileSchedulerILb0ELb1ELb1ELi128EEEEEEEEEvNT_6ParamsE:
[----:B------:R-:W-:Y:S01]  /*0000*/  LDC R1, c[0x0][0x37c] ;  /* 0x0000df00ff017b82 */ /* 0x000fe20000000800 */
[----:B------:R-:W-:Y:S05]  /*0010*/  EXIT ;  /* 0x000000000000794d */ /* 0x000fea0003800000 */
.L_x_3:
        /* <DEDUP_REMOVED lines=14> */
.L_x_48:


//--------------------- .text._ZN7cutlass13device_kernelIN5flash11enable_sm90INS1_16FlashAttnFwdSm90INS1_25CollectiveMainloopFwdSm90ILi2EN4cute5tupleIJNS5_1CILi1EEES8_S8_EEENS6_IJNS7_ILi128EEENS7_ILi96EEENS7_ILi192EEEEEELi128ENS_6half_tEfNS_4arch4Sm90ELb0ELb1ELb1ELb1ELb1ELb0ELb0ELb1ELb1ELb1ELb1ELb0EEENS1_21CollectiveEpilogueFwdINS6_IJSA_SA_SB_EEES9_SE_SG_Li256ELb1ELb1ELb1ELb0EEENS1_36VarlenDynamicPersistentTileSchedulerILi128ELi96ELi256ELi128ELb1ELb1ELb1ELb1ELb0ELb1EEEEEEEEEvNT_6ParamsE --------------------------
	.section	.text._ZN7cutlass13device_kernelIN5flash11enable_sm90INS1_16FlashAttnFwdSm90INS1_25CollectiveMainloopFwdSm90ILi2EN4cute5tupleIJNS5_1CILi1EEES8_S8_EEENS6_IJNS7_ILi128EEENS7_ILi96EEENS7_ILi192EEEEEELi128ENS_6half_tEfNS_4arch4Sm90ELb0ELb1ELb1ELb1ELb1ELb0ELb0ELb1ELb1ELb1ELb1ELb0EEENS1_21CollectiveEpilogueFwdINS6_IJSA_SA_SB_EEES9_SE_SG_Li256ELb1ELb1ELb1ELb0EEENS1_36VarlenDynamicPersistentTileSchedulerILi128ELi96ELi256ELi128ELb1ELb1ELb1ELb1ELb0ELb1EEEEEEEEEvNT_6ParamsE,"ax",@progbits
	.align	128
.text._ZN7cutlass13device_kernelIN5flash11enable_sm90INS1_16FlashAttnFwdSm90INS1_25CollectiveMainloopFwdSm90ILi2EN4cute5tupleIJNS5_1CILi1EEES8_S8_EEENS6_IJNS7_ILi128EEENS7_ILi96EEENS7_ILi192EEEEEELi128ENS_6half_tEfNS_4arch4Sm90ELb0ELb1ELb1ELb1ELb1ELb0ELb0ELb1ELb1ELb1ELb1ELb0EEENS1_21CollectiveEpilogueFwdINS6_IJSA_SA_SB_EEES9_SE_SG_Li256ELb1ELb1ELb1ELb0EEENS1_36VarlenDynamicPersistentTileSchedulerILi128ELi96ELi256ELi128ELb1ELb1ELb1ELb1ELb0ELb1EEEEEEEEEvNT_6ParamsE:
        .type           _ZN7cutlass13device_kernelIN5flash11enable_sm90INS1_16FlashAttnFwdSm90INS1_25CollectiveMainloopFwdSm90ILi2EN4cute5tupleIJNS5_1CILi1EEES8_S8_EEENS6_IJNS7_ILi128EEENS7_ILi96EEENS7_ILi192EEEEEELi128ENS_6half_tEfNS_4arch4Sm90ELb0ELb1ELb1ELb1ELb1ELb0ELb0ELb1ELb1ELb1ELb1ELb0EEENS1_21CollectiveEpilogueFwdINS6_IJSA_SA_SB_EEES9_SE_SG_Li256ELb1ELb1ELb1ELb0EEENS1_36VarlenDynamicPersistentTileSchedulerILi128ELi96ELi256ELi128ELb1ELb1ELb1ELb1ELb0ELb1EEEEEEEEEvNT_6ParamsE,@function
        .size           _ZN7cutlass13device_kernelIN5flash11enable_sm90INS1_16FlashAttnFwdSm90INS1_25CollectiveMainloopFwdSm90ILi2EN4cute5tupleIJNS5_1CILi1EEES8_S8_EEENS6_IJNS7_ILi128EEENS7_ILi96EEENS7_ILi192EEEEEELi128ENS_6half_tEfNS_4arch4Sm90ELb0ELb1ELb1ELb1ELb1ELb0ELb0ELb1ELb1ELb1ELb1ELb0EEENS1_21CollectiveEpilogueFwdINS6_IJSA_SA_SB_EEES9_SE_SG_Li256ELb1ELb1ELb1ELb0EEENS1_36VarlenDynamicPersistentTileSchedulerILi128ELi96ELi256ELi128ELb1ELb1ELb1ELb1ELb0ELb1EEEEEEEEEvNT_6ParamsE,(.L_x_49 - _ZN7cutlass13device_kernelIN5flash11enable_sm90INS1_16FlashAttnFwdSm90INS1_25CollectiveMainloopFwdSm90ILi2EN4cute5tupleIJNS5_1CILi1EEES8_S8_EEENS6_IJNS7_ILi128EEENS7_ILi96EEENS7_ILi192EEEEEELi128ENS_6half_tEfNS_4arch4Sm90ELb0ELb1ELb1ELb1ELb1ELb0ELb0ELb1ELb1ELb1ELb1ELb0EEENS1_21CollectiveEpilogueFwdINS6_IJSA_SA_SB_EEES9_SE_SG_Li256ELb1ELb1ELb1ELb0EEENS1_36VarlenDynamicPersistentTileSchedulerILi128ELi96ELi256ELi128ELb1ELb1ELb1ELb1ELb0ELb1EEEEEEEEEvNT_6ParamsE)
        .other          _ZN7cutlass13device_kernelIN5flash11enable_sm90INS1_16FlashAttnFwdSm90INS1_25CollectiveMainloopFwdSm90ILi2EN4cute5tupleIJNS5_1CILi1EEES8_S8_EEENS6_IJNS7_ILi128EEENS7_ILi96EEENS7_ILi192EEEEEELi128ENS_6half_tEfNS_4arch4Sm90ELb0ELb1ELb1ELb1ELb1ELb0ELb0ELb1ELb1ELb1ELb1ELb0EEENS1_21CollectiveEpilogueFwdINS6_IJSA_SA_SB_EEES9_SE_SG_Li256ELb1ELb1ELb1ELb0EEENS1_36VarlenDynamicPersistentTileSchedulerILi128ELi96ELi256ELi128ELb1ELb1ELb1ELb1ELb0ELb1EEEEEEEEEvNT_6ParamsE,@"STO_CUDA_ENTRY STV_DEFAULT"
_ZN7cutlass13device_kernelIN5flash11enable_sm90INS1_16FlashAttnFwdSm90INS1_25CollectiveMainloopFwdSm90ILi2EN4cute5tupleIJNS5_1CILi1EEES8_S8_EEENS6_IJNS7_ILi128EEENS7_ILi96EEENS7_ILi192EEEEEELi128ENS_6half_tEfNS_4arch4Sm90ELb0ELb1ELb1ELb1ELb1ELb0ELb0ELb1ELb1ELb1ELb1ELb0EEENS1_21CollectiveEpilogueFwdINS6_IJSA_SA_SB_EEES9_SE_SG_Li256ELb1ELb1ELb1ELb0EEENS1_36VarlenDynamicPersistentTileSchedulerILi128ELi96ELi256ELi128ELb1ELb1ELb1ELb1ELb0ELb1EEEEEEEEEvNT_6ParamsE:
[----:B------:R-:W-:Y:S01]  /*0000*/  LDC R1, c[0x0][0x37c] ;  /* 0x0000df00ff017b82 */ /* 0x000fe20000000800 */
[----:B------:R-:W-:Y:S05]  /*0010*/  EXIT ;  /* 0x000000000000794d */ /* 0x000fea0003800000 */
.L_x_4:
        /* <DEDUP_REMOVED lines=14> */
.L_x_49:


//--------------------- .text._ZN7cutlass13device_kernelIN5flash11enable_sm90INS1_16FlashAttnFwdSm90INS1_25CollectiveMainloopFwdSm90ILi2EN4cute5tupleIJNS5_1CILi1EEES8_S8_EEENS6_IJNS7_ILi128EEENS7_ILi96EEENS7_ILi192EEEEEELi128ENS_6half_tEfNS_4arch4Sm90ELb0ELb1ELb1ELb1ELb1ELb1ELb0ELb1ELb1ELb1ELb1ELb0EEENS1_21CollectiveEpilogueFwdINS6_IJSA_SA_SB_EEES9_SE_SG_Li256ELb1ELb1ELb1ELb0EEENS1_36VarlenDynamicPersistentTileSchedulerILi128ELi96ELi256ELi128ELb1ELb1ELb1ELb1ELb0ELb1EEEEEEEEEvNT_6ParamsE --------------------------
	.section	.text._ZN7cutlass13device_kernelIN5flash11enable_sm90INS1_16FlashAttnFwdSm90INS1_25CollectiveMainloopFwdSm90ILi2EN4cute5tupleIJNS5_1CILi1EEES8_S8_EEENS6_IJNS7_ILi128EEENS7_ILi96EEENS7_ILi192EEEEEELi128ENS_6half_tEfNS_4arch4Sm90ELb0ELb1ELb1ELb1ELb1ELb1ELb0ELb1ELb1ELb1ELb1ELb0EEENS1_21CollectiveEpilogueFwdINS6_IJSA_SA_SB_EEES9_SE_SG_Li256ELb1ELb1ELb1ELb0EEENS1_36VarlenDynamicPersistentTileSchedulerILi128ELi96ELi256ELi128ELb1ELb1ELb1ELb1ELb0ELb1EEEEEEEEEvNT_6ParamsE,"ax",@progbits
	.align	128
.text._ZN7cutlass13device_kernelIN5flash11enable_sm90INS1_16FlashAttnFwdSm90INS1_25CollectiveMainloopFwdSm90ILi2EN4cute5tupleIJNS5_1CILi1EEES8_S8_EEENS6_IJNS7_ILi128EEENS7_ILi96EEENS7_ILi192EEEEEELi128ENS_6half_tEfNS_4arch4Sm90ELb0ELb1ELb1ELb1ELb1ELb1ELb0ELb1ELb1ELb1ELb1ELb0EEENS1_21CollectiveEpilogueFwdINS6_IJSA_SA_SB_EEES9_SE_SG_Li256ELb1ELb1ELb1ELb0EEENS1_36VarlenDynamicPersistentTileSchedulerILi128ELi96ELi256ELi128ELb1ELb1ELb1ELb1ELb0ELb1EEEEEEEEEvNT_6ParamsE:
        .type           _ZN7cutlass13device_kernelIN5flash11enable_sm90INS1_16FlashAttnFwdSm90INS1_25CollectiveMainloopFwdSm90ILi2EN4cute5tupleIJNS5_1CILi1EEES8_S8_EEENS6_IJNS7_ILi128EEENS7_ILi96EEENS7_ILi192EEEEEELi128ENS_6half_tEfNS_4arch4Sm90ELb0ELb1ELb1ELb1ELb1ELb1ELb0ELb1ELb1ELb1ELb1ELb0EEENS1_21CollectiveEpilogueFwdINS6_IJSA_SA_SB_EEES9_SE_SG_Li256ELb1ELb1ELb1ELb0EEENS1_36VarlenDynamicPersistentTileSchedulerILi128ELi96ELi256ELi128ELb1ELb1ELb1ELb1ELb0ELb1EEEEEEEEEvNT_6ParamsE,@function
        .size           _ZN7cutlass13device_kernelIN5flash11enable_sm90INS1_16FlashAttnFwdSm90INS1_25CollectiveMainloopFwdSm90ILi2EN4cute5tupleIJNS5_1CILi1EEES8_S8_EEENS6_IJNS7_ILi128EEENS7_ILi96EEENS7_ILi192EEEEEELi128ENS_6half_tEfNS_4arch4Sm90ELb0ELb1ELb1ELb1ELb1ELb1ELb0ELb1ELb1ELb1ELb1ELb0EEENS1_21CollectiveEpilogueFwdINS6_IJSA_SA_SB_EEES9_SE_SG_Li256ELb1ELb1ELb1ELb0EEENS1_36VarlenDynamicPersistentTileSchedulerILi128ELi96ELi256ELi128ELb1ELb1ELb1ELb1ELb0ELb1EEEEEEEEEvNT_6ParamsE,(.L_x_50 - _ZN7cutlass13device_kernelIN5flash11enable_sm90INS1_16FlashAttnFwdSm90INS1_25CollectiveMainloopFwdSm90ILi2EN4cute5tupleIJNS5_1CILi1EEES8_S8_EEENS6_IJNS7_ILi128EEENS7_ILi96EEENS7_ILi192EEEEEELi128ENS_6half_tEfNS_4arch4Sm90ELb0ELb1ELb1ELb1ELb1ELb1ELb0ELb1ELb1ELb1ELb1ELb0EEENS1_21CollectiveEpilogueFwdINS6_IJSA_SA_SB_EEES9_SE_SG_Li256ELb1ELb1ELb1ELb0EEENS1_36VarlenDynamicPersistentTileSchedulerILi128ELi96ELi256ELi128ELb1ELb1ELb1ELb1ELb0ELb1EEEEEEEEEvNT_6ParamsE)
        .other          _ZN7cutlass13device_kernelIN5flash11enable_sm90INS1_16FlashAttnFwdSm90INS1_25CollectiveMainloopFwdSm90ILi2EN4cute5tupleIJNS5_1CILi1EEES8_S8_EEENS6_IJNS7_ILi128EEENS7_ILi96EEENS7_ILi192EEEEEELi128ENS_6half_tEfNS_4arch4Sm90ELb0ELb1ELb1ELb1ELb1ELb1ELb0ELb1ELb1ELb1ELb1ELb0EEENS1_21CollectiveEpilogueFwdINS6_IJSA_SA_SB_EEES9_SE_SG_Li256ELb1ELb1ELb1ELb0EEENS1_36VarlenDynamicPersistentTileSchedulerILi128ELi96ELi256ELi128ELb1ELb1ELb1ELb1ELb0ELb1EEEEEEEEEvNT_6ParamsE,@"STO_CUDA_ENTRY STV_DEFAULT"
_ZN7cutlass13device_kernelIN5flash11enable_sm90INS1_16FlashAttnFwdSm90INS1_25CollectiveMainloopFwdSm90ILi2EN4cute5tupleIJNS5_1CILi1EEES8_S8_EEENS6_IJNS7_ILi128EEENS7_ILi96EEENS7_ILi192EEEEEELi128ENS_6half_tEfNS_4arch4Sm90ELb0ELb1ELb1ELb1ELb1ELb1ELb0ELb1ELb1ELb1ELb1ELb0EEENS1_21CollectiveEpilogueFwdINS6_IJSA_SA_SB_EEES9_SE_SG_Li256ELb1ELb1ELb1ELb0EEENS1_36VarlenDynamicPersistentTileSchedulerILi128ELi96ELi256ELi128ELb1ELb1ELb1ELb1ELb0ELb1EEEEEEEEEvNT_6ParamsE:
[----:B------:R-:W-:Y:S01]  /*0000*/  LDC R1, c[0x0][0x37c] ;  /* 0x0000df00ff017b82 */ /* 0x000fe20000000800 */
[----:B------:R-:W-:Y:S05]  /*0010*/  EXIT ;  /* 0x000000000000794d */ /* 0x000fea0003800000 */
.L_x_5:
        /* <DEDUP_REMOVED lines=14> */
.L_x_50:


//--------------------- .text._ZN7cutlass13device_kernelIN5flash11enable_sm90INS1_16FlashAttnFwdSm90INS1_25CollectiveMainloopFwdSm90ILi2EN4cute5tupleIJNS5_1CILi1EEES8_S8_EEENS6_IJNS7_ILi128EEENS7_ILi96EEENS7_ILi192EEEEEELi128ENS_6half_tEfNS_4arch4Sm90ELb1ELb0ELb1ELb0ELb1ELb0ELb0ELb1ELb1ELb1ELb1ELb0EEENS1_21CollectiveEpilogueFwdINS6_IJSA_SA_SB_EEES9_SE_SG_Li256ELb0ELb1ELb1ELb0EEENS1_19SingleTileSchedulerILb0ELb1ELb1ELi128EEEEEEEEEvNT_6ParamsE --------------------------
	.section	.text._ZN7cutlass13device_kernelIN5flash11enable_sm90INS1_16FlashAttnFwdSm90INS1_25CollectiveMainloopFwdSm90ILi2EN4cute5tupleIJNS5_1CILi1EEES8_S8_EEENS6_IJNS7_ILi128EEENS7_ILi96EEENS7_ILi192EEEEEELi128ENS_6half_tEfNS_4arch4Sm90ELb1ELb0ELb1ELb0ELb1ELb0ELb0ELb1ELb1ELb1ELb1ELb0EEENS1_21CollectiveEpilogueFwdINS6_IJSA_SA_SB_EEES9_SE_SG_Li256ELb0ELb1ELb1ELb0EEENS1_19SingleTileSchedulerILb0ELb1ELb1ELi128EEEEEEEEEvNT_6ParamsE,"ax",@progbits
	.align	128
.text._ZN7cutlass13device_kernelIN5flash11enable_sm90INS1_16FlashAttnFwdSm90INS1_25CollectiveMainloopFwdSm90ILi2EN4cute5tupleIJNS5_1CILi1EEES8_S8_EEENS6_IJNS7_ILi128EEENS7_ILi96EEENS7_ILi192EEEEEELi128ENS_6half_tEfNS_4arch4Sm90ELb1ELb0ELb1ELb0ELb1ELb0ELb0ELb1ELb1ELb1ELb1ELb0EEENS1_21CollectiveEpilogueFwdINS6_IJSA_SA_SB_EEES9_SE_SG_Li256ELb0ELb1ELb1ELb0EEENS1_19SingleTileSchedulerILb0ELb1ELb1ELi128EEEEEEEEEvNT_6ParamsE:
        .type           _ZN7cutlass13device_kernelIN5flash11enable_sm90INS1_16FlashAttnFwdSm90INS1_25CollectiveMainloopFwdSm90ILi2EN4cute5tupleIJNS5_1CILi1EEES8_S8_EEENS6_IJNS7_ILi128EEENS7_ILi96EEENS7_ILi192EEEEEELi128ENS_6half_tEfNS_4arch4Sm90ELb1ELb0ELb1ELb0ELb1ELb0ELb0ELb1ELb1ELb1ELb1ELb0EEENS1_21CollectiveEpilogueFwdINS6_IJSA_SA_SB_EEES9_SE_SG_Li256ELb0ELb1ELb1ELb0EEENS1_19SingleTileSchedulerILb0ELb1ELb1ELi128EEEEEEEEEvNT_6ParamsE,@function
        .size           _ZN7cutlass13device_kernelIN5flash11enable_sm90INS1_16FlashAttnFwdSm90INS1_25CollectiveMainloopFwdSm90ILi2EN4cute5tupleIJNS5_1CILi1EEES8_S8_EEENS6_IJNS7_ILi128EEENS7_ILi96EEENS7_ILi192EEEEEELi128ENS_6half_tEfNS_4arch4Sm90ELb1ELb0ELb1ELb0ELb1ELb0ELb0ELb1ELb1ELb1ELb1ELb0EEENS1_21CollectiveEpilogueFwdINS6_IJSA_SA_SB_EEES9_SE_SG_Li256ELb0ELb1ELb1ELb0EEENS1_19SingleTileSchedulerILb0ELb1ELb1ELi128EEEEEEEEEvNT_6ParamsE,(.L_x_51 - _ZN7cutlass13device_kernelIN5flash11enable_sm90INS1_16FlashAttnFwdSm90INS1_25CollectiveMainloopFwdSm90ILi2EN4cute5tupleIJNS5_1CILi1EEES8_S8_EEENS6_IJNS7_ILi128EEENS7_ILi96EEENS7_ILi192EEEEEELi128ENS_6half_tEfNS_4arch4Sm90ELb1ELb0ELb1ELb0ELb1ELb0ELb0ELb1ELb1ELb1ELb1ELb0EEENS1_21CollectiveEpilogueFwdINS6_IJSA_SA_SB_EEES9_SE_SG_Li256ELb0ELb1ELb1ELb0EEENS1_19SingleTileSchedulerILb0ELb1ELb1ELi128EEEEEEEEEvNT_6ParamsE)
        .other          _ZN7cutlass13device_kernelIN5flash11enable_sm90INS1_16FlashAttnFwdSm90INS1_25CollectiveMainloopFwdSm90ILi2EN4cute5tupleIJNS5_1CILi1EEES8_S8_EEENS6_IJNS7_ILi128EEENS7_ILi96EEENS7_ILi192EEEEEELi128ENS_6half_tEfNS_4arch4Sm90ELb1ELb0ELb1ELb0ELb1ELb0ELb0ELb1ELb1ELb1ELb1ELb0EEENS1_21CollectiveEpilogueFwdINS6_IJSA_SA_SB_EEES9_SE_SG_Li256ELb0ELb1ELb1ELb0EEENS1_19SingleTileSchedulerILb0ELb1ELb1ELi128EEEEEEEEEvNT_6ParamsE,@"STO_CUDA_ENTRY STV_DEFAULT"
_ZN7cutlass13device_kernelIN5flash11enable_sm90INS1_16FlashAttnFwdSm90INS1_25CollectiveMainloopFwdSm90ILi2EN4cute5tupleIJNS5_1CILi1EEES8_S8_EEENS6_IJNS7_ILi128EEENS7_ILi96EEENS7_ILi192EEEEEELi128ENS_6half_tEfNS_4arch4Sm90ELb1ELb0ELb1ELb0ELb1ELb0ELb0ELb1ELb1ELb1ELb1ELb0EEENS1_21CollectiveEpilogueFwdINS6_IJSA_SA_SB_EEES9_SE_SG_Li256ELb0ELb1ELb1ELb0EEENS1_19SingleTileSchedulerILb0ELb1ELb1ELi128EEEEEEEEEvNT_6ParamsE:
[----:B------:R-:W-:Y:S01]  /*0000*/  LDC R1, c[0x0][0x37c] ;  /* 0x0000df00ff017b82 */ /* 0x000fe20000000800 */
[----:B------:R-:W-:Y:S05]  /*0010*/  EXIT ;  /* 0x000000000000794d */ /* 0x000fea0003800000 */
.L_x_6:
        /* <DEDUP_REMOVED lines=14> */
.L_x_51:


//--------------------- .text._ZN7cutlass13device_kernelIN5flash11enable_sm90INS1_16FlashAttnFwdSm90INS1_25CollectiveMainloopFwdSm90ILi2EN4cute5tupleIJNS5_1CILi1EEES8_S8_EEENS6_IJNS7_ILi128EEENS7_ILi96EEENS7_ILi192EEEEEELi128ENS_6half_tEfNS_4arch4Sm90ELb1ELb0ELb1ELb1ELb1ELb0ELb0ELb1ELb1ELb1ELb1ELb0EEENS1_21CollectiveEpilogueFwdINS6_IJSA_SA_SB_EEES9_SE_SG_Li256ELb1ELb1ELb1ELb0EEENS1_36VarlenDynamicPersistentTileSchedulerILi128ELi96ELi256ELi128ELb1ELb1ELb1ELb1ELb1ELb1EEEEEEEEEvNT_6ParamsE --------------------------
	.section	.text._ZN7cutlass13device_kernelIN5flash11enable_sm90INS1_16FlashAttnFwdSm90INS1_25CollectiveMainloopFwdSm90ILi2EN4cute5tupleIJNS5_1CILi1EEES8_S8_EEENS6_IJNS7_ILi128EEENS7_ILi96EEENS7_ILi192EEEEEELi128ENS_6half_tEfNS_4arch4Sm90ELb1ELb0ELb1ELb1ELb1ELb0ELb0ELb1ELb1ELb1ELb1ELb0EEENS1_21CollectiveEpilogueFwdINS6_IJSA_SA_SB_EEES9_SE_SG_Li256ELb1ELb1ELb1ELb0EEENS1_36VarlenDynamicPersistentTileSchedulerILi128ELi96ELi256ELi128ELb1ELb1ELb1ELb1ELb1ELb1EEEEEEEEEvNT_6ParamsE,"ax",@progbits
	.align	128
.text._ZN7cutlass13device_kernelIN5flash11enable_sm90INS1_16FlashAttnFwdSm90INS1_25CollectiveMainloopFwdSm90ILi2EN4cute5tupleIJNS5_1CILi1EEES8_S8_EEENS6_IJNS7_ILi128EEENS7_ILi96EEENS7_ILi192EEEEEELi128ENS_6half_tEfNS_4arch4Sm90ELb1ELb0ELb1ELb1ELb1ELb0ELb0ELb1ELb1ELb1ELb1ELb0EEENS1_21CollectiveEpilogueFwdINS6_IJSA_SA_SB_EEES9_SE_SG_Li256ELb1ELb1ELb1ELb0EEENS1_36VarlenDynamicPersistentTileSchedulerILi128ELi96ELi256ELi128ELb1ELb1ELb1ELb1ELb1ELb1EEEEEEEEEvNT_6ParamsE:
        .type           _ZN7cutlass13device_kernelIN5flash11enable_sm90INS1_16FlashAttnFwdSm90INS1_25CollectiveMainloopFwdSm90ILi2EN4cute5tupleIJNS5_1CILi1EEES8_S8_EEENS6_IJNS7_ILi128EEENS7_ILi96EEENS7_ILi192EEEEEELi128ENS_6half_tEfNS_4arch4Sm90ELb1ELb0ELb1ELb1ELb1ELb0ELb0ELb1ELb1ELb1ELb1ELb0EEENS1_21CollectiveEpilogueFwdINS6_IJSA_SA_SB_EEES9_SE_SG_Li256ELb1ELb1ELb1ELb0EEENS1_36VarlenDynamicPersistentTileSchedulerILi128ELi96ELi256ELi128ELb1ELb1ELb1ELb1ELb1ELb1EEEEEEEEEvNT_6ParamsE,@function
        .size           _ZN7cutlass13device_kernelIN5flash11enable_sm90INS1_16FlashAttnFwdSm90INS1_25CollectiveMainloopFwdSm90ILi2EN4cute5tupleIJNS5_1CILi1EEES8_S8_EEENS6_IJNS7_ILi128EEENS7_ILi96EEENS7_ILi192EEEEEELi128ENS_6half_tEfNS_4arch4Sm90ELb1ELb0ELb1ELb1ELb1ELb0ELb0ELb1ELb1ELb1ELb1ELb0EEENS1_21CollectiveEpilogueFwdINS6_IJSA_SA_SB_EEES9_SE_SG_Li256ELb1ELb1ELb1ELb0EEENS1_36VarlenDynamicPersistentTileSchedulerILi128ELi96ELi256ELi128ELb1ELb1ELb1ELb1ELb1ELb1EEEEEEEEEvNT_6ParamsE,(.L_x_52 - _ZN7cutlass13device_kernelIN5flash11enable_sm90INS1_16FlashAttnFwdSm90INS1_25CollectiveMainloopFwdSm90ILi2EN4cute5tupleIJNS5_1CILi1EEES8_S8_EEENS6_IJNS7_ILi128EEENS7_ILi96EEENS7_ILi192EEEEEELi128ENS_6half_tEfNS_4arch4Sm90ELb1ELb0ELb1ELb1ELb1ELb0ELb0ELb1ELb1ELb1ELb1ELb0EEENS1_21CollectiveEpilogueFwdINS6_IJSA_SA_SB_EEES9_SE_SG_Li256ELb1ELb1ELb1ELb0EEENS1_36VarlenDynamicPersistentTileSchedulerILi128ELi96ELi256ELi128ELb1ELb1ELb1ELb1ELb1ELb1EEEEEEEEEvNT_6ParamsE)
        .other          _ZN7cutlass13device_kernelIN5flash11enable_sm90INS1_16FlashAttnFwdSm90INS1_25CollectiveMainloopFwdSm90ILi2EN4cute5tupleIJNS5_1CILi1EEES8_S8_EEENS6_IJNS7_ILi128EEENS7_ILi96EEENS7_ILi192EEEEEELi128ENS_6half_tEfNS_4arch4Sm90ELb1ELb0ELb1ELb1ELb1ELb0ELb0ELb1ELb1ELb1ELb1ELb0EEENS1_21CollectiveEpilogueFwdINS6_IJSA_SA_SB_EEES9_SE_SG_Li256ELb1ELb1ELb1ELb0EEENS1_36VarlenDynamicPersistentTileSchedulerILi128ELi96ELi256ELi128ELb1ELb1ELb1ELb1ELb1ELb1EEEEEEEEEvNT_6ParamsE,@"STO_CUDA_ENTRY STV_DEFAULT"
_ZN7cutlass13device_kernelIN5flash11enable_sm90INS1_16FlashAttnFwdSm90INS1_25CollectiveMainloopFwdSm90ILi2EN4cute5tupleIJNS5_1CILi1EEES8_S8_EEENS6_IJNS7_ILi128EEENS7_ILi96EEENS7_ILi192EEEEEELi128ENS_6half_tEfNS_4arch4Sm90ELb1ELb0ELb1ELb1ELb1ELb0ELb0ELb1ELb1ELb1ELb1ELb0EEENS1_21CollectiveEpilogueFwdINS6_IJSA_SA_SB_EEES9_SE_SG_Li256ELb1ELb1ELb1ELb0EEENS1_36VarlenDynamicPersistentTileSchedulerILi128ELi96ELi256ELi128ELb1ELb1ELb1ELb1ELb1ELb1EEEEEEEEEvNT_6ParamsE:
[----:B------:R-:W-:Y:S01]  /*0000*/  LDC R1, c[0x0][0x37c] ;  /* 0x0000df00ff017b82 */ /* 0x000fe20000000800 */
[----:B------:R-:W-:Y:S05]  /*0010*/  EXIT ;  /* 0x000000000000794d */ /* 0x000fea0003800000 */
.L_x_7:
        /* <DEDUP_REMOVED lines=14> */
.L_x_52:


//--------------------- .text._ZN7cutlass13device_kernelIN5flash11enable_sm90INS1_16FlashAttnFwdSm90INS1_25CollectiveMainloopFwdSm90ILi2EN4cute5tupleIJNS5_1CILi1EEES8_S8_EEENS6_IJNS7_ILi128EEENS7_ILi96EEENS7_ILi192EEEEEELi128ENS_6half_tEfNS_4arch4Sm90ELb1ELb0ELb1ELb1ELb1ELb1ELb0ELb1ELb1ELb1ELb1ELb0EEENS1_21CollectiveEpilogueFwdINS6_IJSA_SA_SB_EEES9_SE_SG_Li256ELb1ELb1ELb1ELb0EEENS1_36VarlenDynamicPersistentTileSchedulerILi128ELi96ELi256ELi128ELb1ELb1ELb1ELb1ELb1ELb1EEEEEEEEEvNT_6ParamsE --------------------------
	.section	.text._ZN7cutlass13device_kernelIN5flash11enable_sm90INS1_16FlashAttnFwdSm90INS1_25CollectiveMainloopFwdSm90ILi2EN4cute5tupleIJNS5_1CILi1EEES8_S8_EEENS6_IJNS7_ILi128EEENS7_ILi96EEENS7_ILi192EEEEEELi128ENS_6half_tEfNS_4arch4Sm90ELb1ELb0ELb1ELb1ELb1ELb1ELb0ELb1ELb1ELb1ELb1ELb0EEENS1_21CollectiveEpilogueFwdINS6_IJSA_SA_SB_EEES9_SE_SG_Li256ELb1ELb1ELb1ELb0EEENS1_36VarlenDynamicPersistentTileSchedulerILi128ELi96ELi256ELi128ELb1ELb1ELb1ELb1ELb1ELb1EEEEEEEEEvNT_6ParamsE,"ax",@progbits
	.align	128
.text._ZN7cutlass13device_kernelIN5flash11enable_sm90INS1_16FlashAttnFwdSm90INS1_25CollectiveMainloopFwdSm90ILi2EN4cute5tupleIJNS5_1CILi1EEES8_S8_EEENS6_IJNS7_ILi128EEENS7_ILi96EEENS7_ILi192EEEEEELi128ENS_6half_tEfNS_4arch4Sm90ELb1ELb0ELb1ELb1ELb1ELb1ELb0ELb1ELb1ELb1ELb1ELb0EEENS1_21CollectiveEpilogueFwdINS6_IJSA_SA_SB_EEES9_SE_SG_Li256ELb1ELb1ELb1ELb0EEENS1_36VarlenDynamicPersistentTileSchedulerILi128ELi96ELi256ELi128ELb1ELb1ELb1ELb1ELb1ELb1EEEEEEEEEvNT_6ParamsE:
        .type           _ZN7cutlass13device_kernelIN5flash11enable_sm90INS1_16FlashAttnFwdSm90INS1_25CollectiveMainloopFwdSm90ILi2EN4cute5tupleIJNS5_1CILi1EEES8_S8_EEENS6_IJNS7_ILi128EEENS7_ILi96EEENS7_ILi192EEEEEELi128ENS_6half_tEfNS_4arch4Sm90ELb1ELb0ELb1ELb1ELb1ELb1ELb0ELb1ELb1ELb1ELb1ELb0EEENS1_21CollectiveEpilogueFwdINS6_IJSA_SA_SB_EEES9_SE_SG_Li256ELb1ELb1ELb1ELb0EEENS1_36VarlenDynamicPersistentTileSchedulerILi128ELi96ELi256ELi128ELb1ELb1ELb1ELb1ELb1ELb1EEEEEEEEEvNT_6ParamsE,@function
        .size           _ZN7cutlass13device_kernelIN5flash11enable_sm90INS1_16FlashAttnFwdSm90INS1_25CollectiveMainloopFwdSm90ILi2EN4cute5tupleIJNS5_1CILi1EEES8_S8_EEENS6_IJNS7_ILi128EEENS7_ILi96EEENS7_ILi192EEEEEELi128ENS_6half_tEfNS_4arch4Sm90ELb1ELb0ELb1ELb1ELb1ELb1ELb0ELb1ELb1ELb1ELb1ELb0EEENS1_21CollectiveEpilogueFwdINS6_IJSA_SA_SB_EEES9_SE_SG_Li256ELb1ELb1ELb1ELb0EEENS1_36VarlenDynamicPersistentTileSchedulerILi128ELi96ELi256ELi128ELb1ELb1ELb1ELb1ELb1ELb1EEEEEEEEEvNT_6ParamsE,(.L_x_53 - _ZN7cutlass13device_kernelIN5flash11enable_sm90INS1_16FlashAttnFwdSm90INS1_25CollectiveMainloopFwdSm90ILi2EN4cute5tupleIJNS5_1CILi1EEES8_S8_EEENS6_IJNS7_ILi128EEENS7_ILi96EEENS7_ILi192EEEEEELi128ENS_6half_tEfNS_4arch4Sm90ELb1ELb0ELb1ELb1ELb1ELb1ELb0ELb1ELb1ELb1ELb1ELb0EEENS1_21CollectiveEpilogueFwdINS6_IJSA_SA_SB_EEES9_SE_SG_Li256ELb1ELb1ELb1ELb0EEENS1_36VarlenDynamicPersistentTileSchedulerILi128ELi96ELi256ELi128ELb1ELb1ELb1ELb1ELb1ELb1EEEEEEEEEvNT_6ParamsE)
        .other          _ZN7cutlass13device_kernelIN5flash11enable_sm90INS1_16FlashAttnFwdSm90INS1_25CollectiveMainloopFwdSm90ILi2EN4cute5tupleIJNS5_1CILi1EEES8_S8_EEENS6_IJNS7_ILi128EEENS7_ILi96EEENS7_ILi192EEEEEELi128ENS_6half_tEfNS_4arch4Sm90ELb1ELb0ELb1ELb1ELb1ELb1ELb0ELb1ELb1ELb1ELb1ELb0EEENS1_21CollectiveEpilogueFwdINS6_IJSA_SA_SB_EEES9_SE_SG_Li256ELb1ELb1ELb1ELb0EEENS1_36VarlenDynamicPersistentTileSchedulerILi128ELi96ELi256ELi128ELb1ELb1ELb1ELb1ELb1ELb1EEEEEEEEEvNT_6ParamsE,@"STO_CUDA_ENTRY STV_DEFAULT"
_ZN7cutlass13device_kernelIN5flash11enable_sm90INS1_16FlashAttnFwdSm90INS1_25CollectiveMainloopFwdSm90ILi2EN4cute5tupleIJNS5_1CILi1EEES8_S8_EEENS6_IJNS7_ILi128EEENS7_ILi96EEENS7_ILi192EEEEEELi128ENS_6half_tEfNS_4arch4Sm90ELb1ELb0ELb1ELb1ELb1ELb1ELb0ELb1ELb1ELb1ELb1ELb0EEENS1_21CollectiveEpilogueFwdINS6_IJSA_SA_SB_EEES9_SE_SG_Li256ELb1ELb1ELb1ELb0EEENS1_36VarlenDynamicPersistentTileSchedulerILi128ELi96ELi256ELi128ELb1ELb1ELb1ELb1ELb1ELb1EEEEEEEEEvNT_6ParamsE:
[----:B------:R-:W-:Y:S01]  /*0000*/  LDC R1, c[0x0][0x37c] ;  /* 0x0000df00ff017b82 */ /* 0x000fe20000000800 */
[----:B------:R-:W-:Y:S05]  /*0010*/  EXIT ;  /* 0x000000000000794d */ /* 0x000fea0003800000 */
.L_x_8:
        /* <DEDUP_REMOVED lines=14> */
.L_x_53:


//--------------------- .text._ZN7cutlass13device_kernelIN5flash11enable_sm90INS1_16FlashAttnFwdSm90INS1_25CollectiveMainloopFwdSm90ILi2EN4cute5tupleIJNS5_1CILi1EEES8_S8_EEENS6_IJNS7_ILi64EEESA_SA_EEELi512ENS_6half_tEfNS_4arch4Sm90ELb0ELb0ELb1ELb0ELb1ELb0ELb0ELb0ELb0ELb1ELb1ELb0EEENS1_21CollectiveEpilogueFwdINS6_IJSA_NS7_ILi512EEESA_EEES9_SC_SE_Li256ELb0ELb1ELb1ELb0EEENS1_19SingleTileSchedulerILb0ELb1ELb1ELi64EEEEEEEEEvNT_6ParamsE --------------------------
	.section	.text._ZN7cutlass13device_kernelIN5flash11enable_sm90INS1_16FlashAttnFwdSm90INS1_25CollectiveMainloopFwdSm90ILi2EN4cute5tupleIJNS5_1CILi1EEES8_S8_EEENS6_IJNS7_ILi64EEESA_SA_EEELi512ENS_6half_tEfNS_4arch4Sm90ELb0ELb0ELb1ELb0ELb1ELb0ELb0ELb0ELb0ELb1ELb1ELb0EEENS1_21CollectiveEpilogueFwdINS6_IJSA_NS7_ILi512EEESA_EEES9_SC_SE_Li256ELb0ELb1ELb1ELb0EEENS1_19SingleTileSchedulerILb0ELb1ELb1ELi64EEEEEEEEEvNT_6ParamsE,"ax",@progbits
	.align	128
.text._ZN7cutlass13device_kernelIN5flash11enable_sm90INS1_16FlashAttnFwdSm90INS1_25CollectiveMainloopFwdSm90ILi2EN4cute5tupleIJNS5_1CILi1EEES8_S8_EEENS6_IJNS7_ILi64EEESA_SA_EEELi512ENS_6half_tEfNS_4arch4Sm90ELb0ELb0ELb1ELb0ELb1ELb0ELb0ELb0ELb0ELb1ELb1ELb0EEENS1_21CollectiveEpilogueFwdINS6_IJSA_NS7_ILi512EEESA_EEES9_SC_SE_Li256ELb0ELb1ELb1ELb0EEENS1_19SingleTileSchedulerILb0ELb1ELb1ELi64EEEEEEEEEvNT_6ParamsE:
        .type           _ZN7cutlass13device_kernelIN5flash11enable_sm90INS1_16FlashAttnFwdSm90INS1_25CollectiveMainloopFwdSm90ILi2EN4cute5tupleIJNS5_1CILi1EEES8_S8_EEENS6_IJNS7_ILi64EEESA_SA_EEELi512ENS_6half_tEfNS_4arch4Sm90ELb0ELb0ELb1ELb0ELb1ELb0ELb0ELb0ELb0ELb1ELb1ELb0EEENS1_21CollectiveEpilogueFwdINS6_IJSA_NS7_ILi512EEESA_EEES9_SC_SE_Li256ELb0ELb1ELb1ELb0EEENS1_19SingleTileSchedulerILb0ELb1ELb1ELi64EEEEEEEEEvNT_6ParamsE,@function
        .size           _ZN7cutlass13device_kernelIN5flash11enable_sm90INS1_16FlashAttnFwdSm90INS1_25CollectiveMainloopFwdSm90ILi2EN4cute5tupleIJNS5_1CILi1EEES8_S8_EEENS6_IJNS7_ILi64EEESA_SA_EEELi512ENS_6half_tEfNS_4arch4Sm90ELb0ELb0ELb1ELb0ELb1ELb0ELb0ELb0ELb0ELb1ELb1ELb0EEENS1_21CollectiveEpilogueFwdINS6_IJSA_NS7_ILi512EEESA_EEES9_SC_SE_Li256ELb0ELb1ELb1ELb0EEENS1_19SingleTileSchedulerILb0ELb1ELb1ELi64EEEEEEEEEvNT_6ParamsE,(.L_x_54 - _ZN7cutlass13device_kernelIN5flash11enable_sm90INS1_16FlashAttnFwdSm90INS1_25CollectiveMainloopFwdSm90ILi2EN4cute5tupleIJNS5_1CILi1EEES8_S8_EEENS6_IJNS7_ILi64EEESA_SA_EEELi512ENS_6half_tEfNS_4arch4Sm90ELb0ELb0ELb1ELb0ELb1ELb0ELb0ELb0ELb0ELb1ELb1ELb0EEENS1_21CollectiveEpilogueFwdINS6_IJSA_NS7_ILi512EEESA_EEES9_SC_SE_Li256ELb0ELb1ELb1ELb0EEENS1_19SingleTileSchedulerILb0ELb1ELb1ELi64EEEEEEEEEvNT_6ParamsE)
        .other          _ZN7cutlass13device_kernelIN5flash11enable_sm90INS1_16FlashAttnFwdSm90INS1_25CollectiveMainloopFwdSm90ILi2EN4cute5tupleIJNS5_1CILi1EEES8_S8_EEENS6_IJNS7_ILi64EEESA_SA_EEELi512ENS_6half_tEfNS_4arch4Sm90ELb0ELb0ELb1ELb0ELb1ELb0ELb0ELb0ELb0ELb1ELb1ELb0EEENS1_21CollectiveEpilogueFwdINS6_IJSA_NS7_ILi512EEESA_EEES9_SC_SE_Li256ELb0ELb1ELb1ELb0EEENS1_19SingleTileSchedulerILb0ELb1ELb1ELi64EEEEEEEEEvNT_6ParamsE,@"STO_CUDA_ENTRY STV_DEFAULT"
_ZN7cutlass13device_kernelIN5flash11enable_sm90INS1_16FlashAttnFwdSm90INS1_25CollectiveMainloopFwdSm90ILi2EN4cute5tupleIJNS5_1CILi1EEES8_S8_EEENS6_IJNS7_ILi64EEESA_SA_EEELi512ENS_6half_tEfNS_4arch4Sm90ELb0ELb0ELb1ELb0ELb1ELb0ELb0ELb0ELb0ELb1ELb1ELb0EEENS1_21CollectiveEpilogueFwdINS6_IJSA_NS7_ILi512EEESA_EEES9_SC_SE_Li256ELb0ELb1ELb1ELb0EEENS1_19SingleTileSchedulerILb0ELb1ELb1ELi64EEEEEEEEEvNT_6ParamsE:
[----:B------:R-:W-:Y:S01]  /*0000*/  LDC R1, c[0x0][0x37c] ;  /* 0x0000df00ff017b82 */ /* 0x000fe20000000800 */
[----:B------:R-:W-:Y:S05]  /*0010*/  EXIT ;  /* 0x000000000000794d */ /* 0x000fea0003800000 */
.L_x_9:
        /* <DEDUP_REMOVED lines=14> */
.L_x_54:


//--------------------- .text._ZN7cutlass13device_kernelIN5flash11enable_sm90INS1_16FlashAttnFwdSm90INS1_25CollectiveMainloopFwdSm90ILi2EN4cute5tupleIJNS5_1CILi1EEES8_S8_EEENS6_IJNS7_ILi64EEESA_SA_EEELi512ENS_6half_tEfNS_4arch4Sm90ELb0ELb0ELb1ELb0ELb1ELb0ELb1ELb0ELb0ELb1ELb1ELb0EEENS1_21CollectiveEpilogueFwdINS6_IJSA_NS7_ILi512EEESA_EEES9_SC_SE_Li256ELb0ELb1ELb1ELb0EEENS1_19SingleTileSchedulerILb0ELb1ELb1ELi64EEEEEEEEEvNT_6ParamsE --------------------------
	.section	.text._ZN7cutlass13device_kernelIN5flash11enable_sm90INS1_16FlashAttnFwdSm90INS1_25CollectiveMainloopFwdSm90ILi2EN4cute5tupleIJNS5_1CILi1EEES8_S8_EEENS6_IJNS7_ILi64EEESA_SA_EEELi512ENS_6half_tEfNS_4arch4Sm90ELb0ELb0ELb1ELb0ELb1ELb0ELb1ELb0ELb0ELb1ELb1ELb0EEENS1_21CollectiveEpilogueFwdINS6_IJSA_NS7_ILi512EEESA_EEES9_SC_SE_Li256ELb0ELb1ELb1ELb0EEENS1_19SingleTileSchedulerILb0ELb1ELb1ELi64EEEEEEEEEvNT_6ParamsE,"ax",@progbits
	.align	128
.text._ZN7cutlass13device_kernelIN5flash11enable_sm90INS1_16FlashAttnFwdSm90INS1_25CollectiveMainloopFwdSm90ILi2EN4cute5tupleIJNS5_1CILi1EEES8_S8_EEENS6_IJNS7_ILi64EEESA_SA_EEELi512ENS_6half_tEfNS_4arch4Sm90ELb0ELb0ELb1ELb0ELb1ELb0ELb1ELb0ELb0ELb1ELb1ELb0EEENS1_21CollectiveEpilogueFwdINS6_IJSA_NS7_ILi512EEESA_EEES9_SC_SE_Li256ELb0ELb1ELb1ELb0EEENS1_19SingleTileSchedulerILb0ELb1ELb1ELi64EEEEEEEEEvNT_6ParamsE:
        .type           _ZN7cutlass13device_kernelIN5flash11enable_sm90INS1_16FlashAttnFwdSm90INS1_25CollectiveMainloopFwdSm90ILi2EN4cute5tupleIJNS5_1CILi1EEES8_S8_EEENS6_IJNS7_ILi64EEESA_SA_EEELi512ENS_6half_tEfNS_4arch4Sm90ELb0ELb0ELb1ELb0ELb1ELb0ELb1ELb0ELb0ELb1ELb1ELb0EEENS1_21CollectiveEpilogueFwdINS6_IJSA_NS7_ILi512EEESA_EEES9_SC_SE_Li256ELb0ELb1ELb1ELb0EEENS1_19SingleTileSchedulerILb0ELb1ELb1ELi64EEEEEEEEEvNT_6ParamsE,@function
        .size           _ZN7cutlass13device_kernelIN5flash11enable_sm90INS1_16FlashAttnFwdSm90INS1_25CollectiveMainloopFwdSm90ILi2EN4cute5tupleIJNS5_1CILi1EEES8_S8_EEENS6_IJNS7_ILi64EEESA_SA_EEELi512ENS_6half_tEfNS_4arch4Sm90ELb0ELb0ELb1ELb0ELb1ELb0ELb1ELb0ELb0ELb1ELb1ELb0EEENS1_21CollectiveEpilogueFwdINS6_IJSA_NS7_ILi512EEESA_EEES9_SC_SE_Li256ELb0ELb1ELb1ELb0EEENS1_19SingleTileSchedulerILb0ELb1ELb1ELi64EEEEEEEEEvNT_6ParamsE,(.L_x_55 - _ZN7cutlass13device_kernelIN5flash11enable_sm90INS1_16FlashAttnFwdSm90INS1_25CollectiveMainloopFwdSm90ILi2EN4cute5tupleIJNS5_1CILi1EEES8_S8_EEENS6_IJNS7_ILi64EEESA_SA_EEELi512ENS_6half_tEfNS_4arch4Sm90ELb0ELb0ELb1ELb0ELb1ELb0ELb1ELb0ELb0ELb1ELb1ELb0EEENS1_21CollectiveEpilogueFwdINS6_IJSA_NS7_ILi512EEESA_EEES9_SC_SE_Li256ELb0ELb1ELb1ELb0EEENS1_19SingleTileSchedulerILb0ELb1ELb1ELi64EEEEEEEEEvNT_6ParamsE)
        .other          _ZN7cutlass13device_kernelIN5flash11enable_sm90INS1_16FlashAttnFwdSm90INS1_25CollectiveMainloopFwdSm90ILi2EN4cute5tupleIJNS5_1CILi1EEES8_S8_EEENS6_IJNS7_ILi64EEESA_SA_EEELi512ENS_6half_tEfNS_4arch4Sm90ELb0ELb0ELb1ELb0ELb1ELb0ELb1ELb0ELb0ELb1ELb1ELb0EEENS1_21CollectiveEpilogueFwdINS6_IJSA_NS7_ILi512EEESA_EEES9_SC_SE_Li256ELb0ELb1ELb1ELb0EEENS1_19SingleTileSchedulerILb0ELb1ELb1ELi64EEEEEEEEEvNT_6ParamsE,@"STO_CUDA_ENTRY STV_DEFAULT"
_ZN7cutlass13device_kernelIN5flash11enable_sm90INS1_16FlashAttnFwdSm90INS1_25CollectiveMainloopFwdSm90ILi2EN4cute5tupleIJNS5_1CILi1EEES8_S8_EEENS6_IJNS7_ILi64EEESA_SA_EEELi512ENS_6half_tEfNS_4arch4Sm90ELb0ELb0ELb1ELb0ELb1ELb0ELb1ELb0ELb0ELb1ELb1ELb0EEENS1_21CollectiveEpilogueFwdINS6_IJSA_NS7_ILi512EEESA_EEES9_SC_SE_Li256ELb0ELb1ELb1ELb0EEENS1_19SingleTileSchedulerILb0ELb1ELb1ELi64EEEEEEEEEvNT_6ParamsE:
[----:B------:R-:W-:Y:S01]  /*0000*/  LDC R1, c[0x0][0x37c] ;  /* 0x0000df00ff017b82 */ /* 0x000fe20000000800 */
[----:B------:R-:W-:Y:S05]  /*0010*/  EXIT ;  /* 0x000000000000794d */ /* 0x000fea0003800000 */
.L_x_10:
        /* <DEDUP_REMOVED lines=14> */
.L_x_55:


//--------------------- .text._ZN7cutlass13device_kernelIN5flash11enable_sm90INS1_16FlashAttnFwdSm90INS1_25CollectiveMainloopFwdSm90ILi2EN4cute5tupleIJNS5_1CILi1EEES8_S8_EEENS6_IJNS7_ILi64EEESA_SA_EEELi512ENS_6half_tEfNS_4arch4Sm90ELb0ELb0ELb1ELb1ELb1ELb0ELb0ELb0ELb0ELb1ELb1ELb0EEENS1_21CollectiveEpilogueFwdINS6_IJSA_NS7_ILi512EEESA_EEES9_SC_SE_Li256ELb1ELb1ELb1ELb0EEENS1_36VarlenDynamicPersistentTileSchedulerILi64ELi64ELi256ELi128ELb1ELb1ELb1ELb0ELb1ELb1EEEEEEEEEvNT_6ParamsE --------------------------
	.section	.text._ZN7cutlass13device_kernelIN5flash11enable_sm90INS1_16FlashAttnFwdSm90INS1_25CollectiveMainloopFwdSm90ILi2EN4cute5tupleIJNS5_1CILi1EEES8_S8_EEENS6_IJNS7_ILi64EEESA_SA_EEELi512ENS_6half_tEfNS_4arch4Sm90ELb0ELb0ELb1ELb1ELb1ELb0ELb0ELb0ELb0ELb1ELb1ELb0EEENS1_21CollectiveEpilogueFwdINS6_IJSA_NS7_ILi512EEESA_EEES9_SC_SE_Li256ELb1ELb1ELb1ELb0EEENS1_36VarlenDynamicPersistentTileSchedulerILi64ELi64ELi256ELi128ELb1ELb1ELb1ELb0ELb1ELb1EEEEEEEEEvNT_6ParamsE,"ax",@progbits
	.align	128
.text._ZN7cutlass13device_kernelIN5flash11enable_sm90INS1_16FlashAttnFwdSm90INS1_25CollectiveMainloopFwdSm90ILi2EN4cute5tupleIJNS5_1CILi1EEES8_S8_EEENS6_IJNS7_ILi64EEESA_SA_EEELi512ENS_6half_tEfNS_4arch4Sm90ELb0ELb0ELb1ELb1ELb1ELb0ELb0ELb0ELb0ELb1ELb1ELb0EEENS1_21CollectiveEpilogueFwdINS6_IJSA_NS7_ILi512EEESA_EEES9_SC_SE_Li256ELb1ELb1ELb1ELb0EEENS1_36VarlenDynamicPersistentTileSchedulerILi64ELi64ELi256ELi128ELb1ELb1ELb1ELb0ELb1ELb1EEEEEEEEEvNT_6ParamsE:
        .type           _ZN7cutlass13device_kernelIN5flash11enable_sm90INS1_16FlashAttnFwdSm90INS1_25CollectiveMainloopFwdSm90ILi2EN4cute5tupleIJNS5_1CILi1EEES8_S8_EEENS6_IJNS7_ILi64EEESA_SA_EEELi512ENS_6half_tEfNS_4arch4Sm90ELb0ELb0ELb1ELb1ELb1ELb0ELb0ELb0ELb0ELb1ELb1ELb0EEENS1_21CollectiveEpilogueFwdINS6_IJSA_NS7_ILi512EEESA_EEES9_SC_SE_Li256ELb1ELb1ELb1ELb0EEENS1_36VarlenDynamicPersistentTileSchedulerILi64ELi64ELi256ELi128ELb1ELb1ELb1ELb0ELb1ELb1EEEEEEEEEvNT_6ParamsE,@function
        .size           _ZN7cutlass13device_kernelIN5flash11enable_sm90INS1_16FlashAttnFwdSm90INS1_25CollectiveMainloopFwdSm90ILi2EN4cute5tupleIJNS5_1CILi1EEES8_S8_EEENS6_IJNS7_ILi64EEESA_SA_EEELi512ENS_6half_tEfNS_4arch4Sm90ELb0ELb0ELb1ELb1ELb1ELb0ELb0ELb0ELb0ELb1ELb1ELb0EEENS1_21CollectiveEpilogueFwdINS6_IJSA_NS7_ILi512EEESA_EEES9_SC_SE_Li256ELb1ELb1ELb1ELb0EEENS1_36VarlenDynamicPersistentTileSchedulerILi64ELi64ELi256ELi128ELb1ELb1ELb1ELb0ELb1ELb1EEEEEEEEEvNT_6ParamsE,(.L_x_56 - _ZN7cutlass13device_kernelIN5flash11enable_sm90INS1_16FlashAttnFwdSm90INS1_25CollectiveMainloopFwdSm90ILi2EN4cute5tupleIJNS5_1CILi1EEES8_S8_EEENS6_IJNS7_ILi64EEESA_SA_EEELi512ENS_6half_tEfNS_4arch4Sm90ELb0ELb0ELb1ELb1ELb1ELb0ELb0ELb0ELb0ELb1ELb1ELb0EEENS1_21CollectiveEpilogueFwdINS6_IJSA_NS7_ILi512EEESA_EEES9_SC_SE_Li256ELb1ELb1ELb1ELb0EEENS1_36VarlenDynamicPersistentTileSchedulerILi64ELi64ELi256ELi128ELb1ELb1ELb1ELb0ELb1ELb1EEEEEEEEEvNT_6ParamsE)
        .other          _ZN7cutlass13device_kernelIN5flash11enable_sm90INS1_16FlashAttnFwdSm90INS1_25CollectiveMainloopFwdSm90ILi2EN4cute5tupleIJNS5_1CILi1EEES8_S8_EEENS6_IJNS7_ILi64EEESA_SA_EEELi512ENS_6half_tEfNS_4arch4Sm90ELb0ELb0ELb1ELb1ELb1ELb0ELb0ELb0ELb0ELb1ELb1ELb0EEENS1_21CollectiveEpilogueFwdINS6_IJSA_NS7_ILi512EEESA_EEES9_SC_SE_Li256ELb1ELb1ELb1ELb0EEENS1_36VarlenDynamicPersistentTileSchedulerILi64ELi64ELi256ELi128ELb1ELb1ELb1ELb0ELb1ELb1EEEEEEEEEvNT_6ParamsE,@"STO_CUDA_ENTRY STV_DEFAULT"
_ZN7cutlass13device_kernelIN5flash11enable_sm90INS1_16FlashAttnFwdSm90INS1_25CollectiveMainloopFwdSm90ILi2EN4cute5tupleIJNS5_1CILi1EEES8_S8_EEENS6_IJNS7_ILi64EEESA_SA_EEELi512ENS_6half_tEfNS_4arch4Sm90ELb0ELb0ELb1ELb1ELb1ELb0ELb0ELb0ELb0ELb1ELb1ELb0EEENS1_21CollectiveEpilogueFwdINS6_IJSA_NS7_ILi512EEESA_EEES9_SC_SE_Li256ELb1ELb1ELb1ELb0EEENS1_36VarlenDynamicPersistentTileSchedulerILi64ELi64ELi256ELi128ELb1ELb1ELb1ELb0ELb1ELb1EEEEEEEEEvNT_6ParamsE:
[----:B------:R-:W-:Y:S01]  /*0000*/  LDC R1, c[0x0][0x37c] ;  /* 0x0000df00ff017b82 */ /* 0x000fe20000000800 */
[----:B------:R-:W-:Y:S05]  /*0010*/  EXIT ;  /* 0x000000000000794d */ /* 0x000fea0003800000 */
.L_x_11:
        /* <DEDUP_REMOVED lines=14> */
.L_x_56:


//--------------------- .text._ZN7cutlass13device_kernelIN5flash11enable_sm90INS1_16FlashAttnFwdSm90INS1_25CollectiveMainloopFwdSm90ILi2EN4cute5tupleIJNS5_1CILi1EEES8_S8_EEENS6_IJNS7_ILi64EEESA_SA_EEELi512ENS_6half_tEfNS_4arch4Sm90ELb0ELb0ELb1ELb1ELb1ELb1ELb0ELb0ELb0ELb1ELb1ELb0EEENS1_21CollectiveEpilogueFwdINS6_IJSA_NS7_ILi512EEESA_EEES9_SC_SE_Li256ELb1ELb1ELb1ELb0EEENS1_36VarlenDynamicPersistentTileSchedulerILi64ELi64ELi256ELi128ELb1ELb1ELb1ELb0ELb1ELb1EEEEEEEEEvNT_6ParamsE --------------------------
	.section	.text._ZN7cutlass13device_kernelIN5flash11enable_sm90INS1_16FlashAttnFwdSm90INS1_25CollectiveMainloopFwdSm90ILi2EN4cute5tupleIJNS5_1CILi1EEES8_S8_EEENS6_IJNS7_ILi64EEESA_SA_EEELi512ENS_6half_tEfNS_4arch4Sm90ELb0ELb0ELb1ELb1ELb1ELb1ELb0ELb0ELb0ELb1ELb1ELb0EEENS1_21CollectiveEpilogueFwdINS6_IJSA_NS7_ILi512EEESA_EEES9_SC_SE_Li256ELb1ELb1ELb1ELb0EEENS1_36VarlenDynamicPersistentTileSchedulerILi64ELi64ELi256ELi128ELb1ELb1ELb1ELb0ELb1ELb1EEEEEEEEEvNT_6ParamsE,"ax",@progbits
	.align	128
.text._ZN7cutlass13device_kernelIN5flash11enable_sm90INS1_16FlashAttnFwdSm90INS1_25CollectiveMainloopFwdSm90ILi2EN4cute5tupleIJNS5_1CILi1EEES8_S8_EEENS6_IJNS7_ILi64EEESA_SA_EEELi512ENS_6half_tEfNS_4arch4Sm90ELb0ELb0ELb1ELb1ELb1ELb1ELb0ELb0ELb0ELb1ELb1ELb0EEENS1_21CollectiveEpilogueFwdINS6_IJSA_NS7_ILi512EEESA_EEES9_SC_SE_Li256ELb1ELb1ELb1ELb0EEENS1_36VarlenDynamicPersistentTileSchedulerILi64ELi64ELi256ELi128ELb1ELb1ELb1ELb0ELb1ELb1EEEEEEEEEvNT_6ParamsE:
        .type           _ZN7cutlass13device_kernelIN5flash11enable_sm90INS1_16FlashAttnFwdSm90INS1_25CollectiveMainloopFwdSm90ILi2EN4cute5tupleIJNS5_1CILi1EEES8_S8_EEENS6_IJNS7_ILi64EEESA_SA_EEELi512ENS_6half_tEfNS_4arch4Sm90ELb0ELb0ELb1ELb1ELb1ELb1ELb0ELb0ELb0ELb1ELb1ELb0EEENS1_21CollectiveEpilogueFwdINS6_IJSA_NS7_ILi512EEESA_EEES9_SC_SE_Li256ELb1ELb1ELb1ELb0EEENS1_36VarlenDynamicPersistentTileSchedulerILi64ELi64ELi256ELi128ELb1ELb1ELb1ELb0ELb1ELb1EEEEEEEEEvNT_6ParamsE,@function
        .size           _ZN7cutlass13device_kernelIN5flash11enable_sm90INS1_16FlashAttnFwdSm90INS1_25CollectiveMainloopFwdSm90ILi2EN4cute5tupleIJNS5_1CILi1EEES8_S8_EEENS6_IJNS7_ILi64EEESA_SA_EEELi512ENS_6half_tEfNS_4arch4Sm90ELb0ELb0ELb1ELb1ELb1ELb1ELb0ELb0ELb0ELb1ELb1ELb0EEENS1_21CollectiveEpilogueFwdINS6_IJSA_NS7_ILi512EEESA_EEES9_SC_SE_Li256ELb1ELb1ELb1ELb0EEENS1_36VarlenDynamicPersistentTileSchedulerILi64ELi64ELi256ELi128ELb1ELb1ELb1ELb0ELb1ELb1EEEEEEEEEvNT_6ParamsE,(.L_x_57 - _ZN7cutlass13device_kernelIN5flash11enable_sm90INS1_16FlashAttnFwdSm90INS1_25CollectiveMainloopFwdSm90ILi2EN4cute5tupleIJNS5_1CILi1EEES8_S8_EEENS6_IJNS7_ILi64EEESA_SA_EEELi512ENS_6half_tEfNS_4arch4Sm90ELb0ELb0ELb1ELb1ELb1ELb1ELb0ELb0ELb0ELb1ELb1ELb0EEENS1_21CollectiveEpilogueFwdINS6_IJSA_NS7_ILi512EEESA_EEES9_SC_SE_Li256ELb1ELb1ELb1ELb0EEENS1_36VarlenDynamicPersistentTileSchedulerILi64ELi64ELi256ELi128ELb1ELb1ELb1ELb0ELb1ELb1EEEEEEEEEvNT_6ParamsE)
        .other          _ZN7cutlass13device_kernelIN5flash11enable_sm90INS1_16FlashAttnFwdSm90INS1_25CollectiveMainloopFwdSm90ILi2EN4cute5tupleIJNS5_1CILi1EEES8_S8_EEENS6_IJNS7_ILi64EEESA_SA_EEELi512ENS_6half_tEfNS_4arch4Sm90ELb0ELb0ELb1ELb1ELb1ELb1ELb0ELb0ELb0ELb1ELb1ELb0EEENS1_21CollectiveEpilogueFwdINS6_IJSA_NS7_ILi512EEESA_EEES9_SC_SE_Li256ELb1ELb1ELb1ELb0EEENS1_36VarlenDynamicPersistentTileSchedulerILi64ELi64ELi256ELi128ELb1ELb1ELb1ELb0ELb1ELb1EEEEEEEEEvNT_6ParamsE,@"STO_CUDA_ENTRY STV_DEFAULT"
_ZN7cutlass13device_kernelIN5flash11enable_sm90INS1_16FlashAttnFwdSm90INS1_25CollectiveMainloopFwdSm90ILi2EN4cute5tupleIJNS5_1CILi1EEES8_S8_EEENS6_IJNS7_ILi64EEESA_SA_EEELi512ENS_6half_tEfNS_4arch4Sm90ELb0ELb0ELb1ELb1ELb1ELb1ELb0ELb0ELb0ELb1ELb1ELb0EEENS1_21CollectiveEpilogueFwdINS6_IJSA_NS7_ILi512EEESA_EEES9_SC_SE_Li256ELb1ELb1ELb1ELb0EEENS1_36VarlenDynamicPersistentTileSchedulerILi64ELi64ELi256ELi128ELb1ELb1ELb1ELb0ELb1ELb1EEEEEEEEEvNT_6ParamsE:
[----:B------:R-:W-:Y:S01]  /*0000*/  LDC R1, c[0x0][0x37c] ;  /* 0x0000df00ff017b82 */ /* 0x000fe20000000800 */
[----:B------:R-:W-:Y:S05]  /*0010*/  EXIT ;  /* 0x000000000000794d */ /* 0x000fea0003800000 */
.L_x_12:
        /* <DEDUP_REMOVED lines=14> */
.L_x_57:


//--------------------- .text._ZN7cutlass13device_kernelIN5flash11enable_sm90INS1_16FlashAttnFwdSm90INS1_25CollectiveMainloopFwdSm90ILi2EN4cute5tupleIJNS5_1CILi1EEES8_S8_EEENS6_IJNS7_ILi64EEESA_SA_EEELi512ENS_6half_tEfNS_4arch4Sm90ELb0ELb0ELb1ELb1ELb1ELb0ELb1ELb0ELb0ELb1ELb1ELb0EEENS1_21CollectiveEpilogueFwdINS6_IJSA_NS7_ILi512EEESA_EEES9_SC_SE_Li256ELb1ELb1ELb1ELb0EEENS1_36VarlenDynamicPersistentTileSchedulerILi64ELi64ELi256ELi128ELb1ELb1ELb1ELb0ELb1ELb1EEEEEEEEEvNT_6ParamsE --------------------------
	.section	.text._ZN7cutlass13device_kernelIN5flash11enable_sm90INS1_16FlashAttnFwdSm90INS1_25CollectiveMainloopFwdSm90ILi2EN4cute5tupleIJNS5_1CILi1EEES8_S8_EEENS6_IJNS7_ILi64EEESA_SA_EEELi512ENS_6half_tEfNS_4arch4Sm90ELb0ELb0ELb1ELb1ELb1ELb0ELb1ELb0ELb0ELb1ELb1ELb0EEENS1_21CollectiveEpilogueFwdINS6_IJSA_NS7_ILi512EEESA_EEES9_SC_SE_Li256ELb1ELb1ELb1ELb0EEENS1_36VarlenDynamicPersistentTileSchedulerILi64ELi64ELi256ELi128ELb1ELb1ELb1ELb0ELb1ELb1EEEEEEEEEvNT_6ParamsE,"ax",@progbits
	.align	128
.text._ZN7cutlass13device_kernelIN5flash11enable_sm90INS1_16FlashAttnFwdSm90INS1_25CollectiveMainloopFwdSm90ILi2EN4cute5tupleIJNS5_1CILi1EEES8_S8_EEENS6_IJNS7_ILi64EEESA_SA_EEELi512ENS_6half_tEfNS_4arch4Sm90ELb0ELb0ELb1ELb1ELb1ELb0ELb1ELb0ELb0ELb1ELb1ELb0EEENS1_21CollectiveEpilogueFwdINS6_IJSA_NS7_ILi512EEESA_EEES9_SC_SE_Li256ELb1ELb1ELb1ELb0EEENS1_36VarlenDynamicPersistentTileSchedulerILi64ELi64ELi256ELi128ELb1ELb1ELb1ELb0ELb1ELb1EEEEEEEEEvNT_6ParamsE:
        .type           _ZN7cutlass13device_kernelIN5flash11enable_sm90INS1_16FlashAttnFwdSm90INS1_25CollectiveMainloopFwdSm90ILi2EN4cute5tupleIJNS5_1CILi1EEES8_S8_EEENS6_IJNS7_ILi64EEESA_SA_EEELi512ENS_6half_tEfNS_4arch4Sm90ELb0ELb0ELb1ELb1ELb1ELb0ELb1ELb0ELb0ELb1ELb1ELb0EEENS1_21CollectiveEpilogueFwdINS6_IJSA_NS7_ILi512EEESA_EEES9_SC_SE_Li256ELb1ELb1ELb1ELb0EEENS1_36VarlenDynamicPersistentTileSchedulerILi64ELi64ELi256ELi128ELb1ELb1ELb1ELb0ELb1ELb1EEEEEEEEEvNT_6ParamsE,@function
        .size           _ZN7cutlass13device_kernelIN5flash11enable_sm90INS1_16FlashAttnFwdSm90INS1_25CollectiveMainloopFwdSm90ILi2EN4cute5tupleIJNS5_1CILi1EEES8_S8_EEENS6_IJNS7_ILi64EEESA_SA_EEELi512ENS_6half_tEfNS_4arch4Sm90ELb0ELb0ELb1ELb1ELb1ELb0ELb1ELb0ELb0ELb1ELb1ELb0EEENS1_21CollectiveEpilogueFwdINS6_IJSA_NS7_ILi512EEESA_EEES9_SC_SE_Li256ELb1ELb1ELb1ELb0EEENS1_36VarlenDynamicPersistentTileSchedulerILi64ELi64ELi256ELi128ELb1ELb1ELb1ELb0ELb1ELb1EEEEEEEEEvNT_6ParamsE,(.L_x_58 - _ZN7cutlass13device_kernelIN5flash11enable_sm90INS1_16FlashAttnFwdSm90INS1_25CollectiveMainloopFwdSm90ILi2EN4cute5tupleIJNS5_1CILi1EEES8_S8_EEENS6_IJNS7_ILi64EEESA_SA_EEELi512ENS_6half_tEfNS_4arch4Sm90ELb0ELb0ELb1ELb1ELb1ELb0ELb1ELb0ELb0ELb1ELb1ELb0EEENS1_21CollectiveEpilogueFwdINS6_IJSA_NS7_ILi512EEESA_EEES9_SC_SE_Li256ELb1ELb1ELb1ELb0EEENS1_36VarlenDynamicPersistentTileSchedulerILi64ELi64ELi256ELi128ELb1ELb1ELb1ELb0ELb1ELb1EEEEEEEEEvNT_6ParamsE)
        .other          _ZN7cutlass13device_kernelIN5flash11enable_sm90INS1_16FlashAttnFwdSm90INS1_25CollectiveMainloopFwdSm90ILi2EN4cute5tupleIJNS5_1CILi1EEES8_S8_EEENS6_IJNS7_ILi64EEESA_SA_EEELi512ENS_6half_tEfNS_4arch4Sm90ELb0ELb0ELb1ELb1ELb1ELb0ELb1ELb0ELb0ELb1ELb1ELb0EEENS1_21CollectiveEpilogueFwdINS6_IJSA_NS7_ILi512EEESA_EEES9_SC_SE_Li256ELb1ELb1ELb1ELb0EEENS1_36VarlenDynamicPersistentTileSchedulerILi64ELi64ELi256ELi128ELb1ELb1ELb1ELb0ELb1ELb1EEEEEEEEEvNT_6ParamsE,@"STO_CUDA_ENTRY STV_DEFAULT"
_ZN7cutlass13device_kernelIN5flash11enable_sm90INS1_16FlashAttnFwdSm90INS1_25CollectiveMainloopFwdSm90ILi2EN4cute5tupleIJNS5_1CILi1EEES8_S8_EEENS6_IJNS7_ILi64EEESA_SA_EEELi512ENS_6half_tEfNS_4arch4Sm90ELb0ELb0ELb1ELb1ELb1ELb0ELb1ELb0ELb0ELb1ELb1ELb0EEENS1_21CollectiveEpilogueFwdINS6_IJSA_NS7_ILi512EEESA_EEES9_SC_SE_Li256ELb1ELb1ELb1ELb0EEENS1_36VarlenDynamicPersistentTileSchedulerILi64ELi64ELi256ELi128ELb1ELb1ELb1ELb0ELb1ELb1EEEEEEEEEvNT_6ParamsE:
[----:B------:R-:W-:Y:S01]  /*0000*/  LDC R1, c[0x0][0x37c] ;  /* 0x0000df00ff017b82 */ /* 0x000fe20000000800 */
[----:B------:R-:W-:Y:S05]  /*0010*/  EXIT ;  /* 0x000000000000794d */ /* 0x000fea0003800000 */
.L_x_13:
        /* <DEDUP_REMOVED lines=14> */
.L_x_58:


//--------------------- .text._ZN7cutlass13device_kernelIN5flash11enable_sm90INS1_16FlashAttnFwdSm90INS1_25CollectiveMainloopFwdSm90ILi2EN4cute5tupleIJNS5_1CILi1EEES8_S8_EEENS6_IJNS7_ILi64EEESA_SA_EEELi512ENS_6half_tEfNS_4arch4Sm90ELb0ELb0ELb1ELb1ELb1ELb1ELb1ELb0ELb0ELb1ELb1ELb0EEENS1_21CollectiveEpilogueFwdINS6_IJSA_NS7_ILi512EEESA_EEES9_SC_SE_Li256ELb1ELb1ELb1ELb0EEENS1_36VarlenDynamicPersistentTileSchedulerILi64ELi64ELi256ELi128ELb1ELb1ELb1ELb0ELb1ELb1EEEEEEEEEvNT_6ParamsE --------------------------
	.section	.text._ZN7cutlass13device_kernelIN5flash11enable_sm90INS1_16FlashAttnFwdSm90INS1_25CollectiveMainloopFwdSm90ILi2EN4cute5tupleIJNS5_1CILi1EEES8_S8_EEENS6_IJNS7_ILi64EEESA_SA_EEELi512ENS_6half_tEfNS_4arch4Sm90ELb0ELb0ELb1ELb1ELb1ELb1ELb1ELb0ELb0ELb1ELb1ELb0EEENS1_21CollectiveEpilogueFwdINS6_IJSA_NS7_ILi512EEESA_EEES9_SC_SE_Li256ELb1ELb1ELb1ELb0EEENS1_36VarlenDynamicPersistentTileSchedulerILi64ELi64ELi256ELi128ELb1ELb1ELb1ELb0ELb1ELb1EEEEEEEEEvNT_6ParamsE,"ax",@progbits
	.align	128
.text._ZN7cutlass13device_kernelIN5flash11enable_sm90INS1_16FlashAttnFwdSm90INS1_25CollectiveMainloopFwdSm90ILi2EN4cute5tupleIJNS5_1CILi1EEES8_S8_EEENS6_IJNS7_ILi64EEESA_SA_EEELi512ENS_6half_tEfNS_4arch4Sm90ELb0ELb0ELb1ELb1ELb1ELb1ELb1ELb0ELb0ELb1ELb1ELb0EEENS1_21CollectiveEpilogueFwdINS6_IJSA_NS7_ILi512EEESA_EEES9_SC_SE_Li256ELb1ELb1ELb1ELb0EEENS1_36VarlenDynamicPersistentTileSchedulerILi64ELi64ELi256ELi128ELb1ELb1ELb1ELb0ELb1ELb1EEEEEEEEEvNT_6ParamsE:
        .type           _ZN7cutlass13device_kernelIN5flash11enable_sm90INS1_16FlashAttnFwdSm90INS1_25CollectiveMainloopFwdSm90ILi2EN4cute5tupleIJNS5_1CILi1EEES8_S8_EEENS6_IJNS7_ILi64EEESA_SA_EEELi512ENS_6half_tEfNS_4arch4Sm90ELb0ELb0ELb1ELb1ELb1ELb1ELb1ELb0ELb0ELb1ELb1ELb0EEENS1_21CollectiveEpilogueFwdINS6_IJSA_NS7_ILi512EEESA_EEES9_SC_SE_Li256ELb1ELb1ELb1ELb0EEENS1_36VarlenDynamicPersistentTileSchedulerILi64ELi64ELi256ELi128ELb1ELb1ELb1ELb0ELb1ELb1EEEEEEEEEvNT_6ParamsE,@function
        .size           _ZN7cutlass13device_kernelIN5flash11enable_sm90INS1_16FlashAttnFwdSm90INS1_25CollectiveMainloopFwdSm90ILi2EN4cute5tupleIJNS5_1CILi1EEES8_S8_EEENS6_IJNS7_ILi64EEESA_SA_EEELi512ENS_6half_tEfNS_4arch4Sm90ELb0ELb0ELb1ELb1ELb1ELb1ELb1ELb0ELb0ELb1ELb1ELb0EEENS1_21CollectiveEpilogueFwdINS6_IJSA_NS7_ILi512EEESA_EEES9_SC_SE_Li256ELb1ELb1ELb1ELb0EEENS1_36VarlenDynamicPersistentTileSchedulerILi64ELi64ELi256ELi128ELb1ELb1ELb1ELb0ELb1ELb1EEEEEEEEEvNT_6ParamsE,(.L_x_59 - _ZN7cutlass13device_kernelIN5flash11enable_sm90INS1_16FlashAttnFwdSm90INS1_25CollectiveMainloopFwdSm90ILi2EN4cute5tupleIJNS5_1CILi1EEES8_S8_EEENS6_IJNS7_ILi64EEESA_SA_EEELi512ENS_6half_tEfNS_4arch4Sm90ELb0ELb0ELb1ELb1ELb1ELb1ELb1ELb0ELb0ELb1ELb1ELb0EEENS1_21CollectiveEpilogueFwdINS6_IJSA_NS7_ILi512EEESA_EEES9_SC_SE_Li256ELb1ELb1ELb1ELb0EEENS1_36VarlenDynamicPersistentTileSchedulerILi64ELi64ELi256ELi128ELb1ELb1ELb1ELb0ELb1ELb1EEEEEEEEEvNT_6ParamsE)
        .other          _ZN7cutlass13device_kernelIN5flash11enable_sm90INS1_16FlashAttnFwdSm90INS1_25CollectiveMainloopFwdSm90ILi2EN4cute5tupleIJNS5_1CILi1EEES8_S8_EEENS6_IJNS7_ILi64EEESA_SA_EEELi512ENS_6half_tEfNS_4arch4Sm90ELb0ELb0ELb1ELb1ELb1ELb1ELb1ELb0ELb0ELb1ELb1ELb0EEENS1_21CollectiveEpilogueFwdINS6_IJSA_NS7_ILi512EEESA_EEES9_SC_SE_Li256ELb1ELb1ELb1ELb0EEENS1_36VarlenDynamicPersistentTileSchedulerILi64ELi64ELi256ELi128ELb1ELb1ELb1ELb0ELb1ELb1EEEEEEEEEvNT_6ParamsE,@"STO_CUDA_ENTRY STV_DEFAULT"
_ZN7cutlass13device_kernelIN5flash11enable_sm90INS1_16FlashAttnFwdSm90INS1_25CollectiveMainloopFwdSm90ILi2EN4cute5tupleIJNS5_1CILi1EEES8_S8_EEENS6_IJNS7_ILi64EEESA_SA_EEELi512ENS_6half_tEfNS_4arch4Sm90ELb0ELb0ELb1ELb1ELb1ELb1ELb1ELb0ELb0ELb1ELb1ELb0EEENS1_21CollectiveEpilogueFwdINS6_IJSA_NS7_ILi512EEESA_EEES9_SC_SE_Li256ELb1ELb1ELb1ELb0EEENS1_36VarlenDynamicPersistentTileSchedulerILi64ELi64ELi256ELi128ELb1ELb1ELb1ELb0ELb1ELb1EEEEEEEEEvNT_6ParamsE:
[----:B------:R-:W-:Y:S01]  /*0000*/  LDC R1, c[0x0][0x37c] ;  /* 0x0000df00ff017b82 */ /* 0x000fe20000000800 */
[----:B------:R-:W-:Y:S05]  /*0010*/  EXIT ;  /* 0x000000000000794d */ /* 0x000fea0003800000 */
.L_x_14:
        /* <DEDUP_REMOVED lines=14> */
.L_x_59:


//--------------------- .text._ZN7cutlass13device_kernelIN5flash11enable_sm90INS1_16FlashAttnFwdSm90INS1_25CollectiveMainloopFwdSm90ILi2EN4cute5tupleIJNS5_1CILi1EEES8_S8_EEENS6_IJNS7_ILi64EEESA_SA_EEELi512ENS_6half_tEfNS_4arch4Sm90ELb0ELb1ELb1ELb0ELb1ELb0ELb0ELb0ELb0ELb1ELb1ELb0EEENS1_21CollectiveEpilogueFwdINS6_IJSA_NS7_ILi512EEESA_EEES9_SC_SE_Li256ELb0ELb1ELb1ELb0EEENS1_19SingleTileSchedulerILb0ELb1ELb1ELi64EEEEEEEEEvNT_6ParamsE --------------------------
	.section	.text._ZN7cutlass13device_kernelIN5flash11enable_sm90INS1_16FlashAttnFwdSm90INS1_25CollectiveMainloopFwdSm90ILi2EN4cute5tupleIJNS5_1CILi1EEES8_S8_EEENS6_IJNS7_ILi64EEESA_SA_EEELi512ENS_6half_tEfNS_4arch4Sm90ELb0ELb1ELb1ELb0ELb1ELb0ELb0ELb0ELb0ELb1ELb1ELb0EEENS1_21CollectiveEpilogueFwdINS6_IJSA_NS7_ILi512EEESA_EEES9_SC_SE_Li256ELb0ELb1ELb1ELb0EEENS1_19SingleTileSchedulerILb0ELb1ELb1ELi64EEEEEEEEEvNT_6ParamsE,"ax",@progbits
	.align	128
.text._ZN7cutlass13device_kernelIN5flash11enable_sm90INS1_16FlashAttnFwdSm90INS1_25CollectiveMainloopFwdSm90ILi2EN4cute5tupleIJNS5_1CILi1EEES8_S8_EEENS6_IJNS7_ILi64EEESA_SA_EEELi512ENS_6half_tEfNS_4arch4Sm90ELb0ELb1ELb1ELb0ELb1ELb0ELb0ELb0ELb0ELb1ELb1ELb0EEENS1_21CollectiveEpilogueFwdINS6_IJSA_NS7_ILi512EEESA_EEES9_SC_SE_Li256ELb0ELb1ELb1ELb0EEENS1_19SingleTileSchedulerILb0ELb1ELb1ELi64EEEEEEEEEvNT_6ParamsE:
        .type           _ZN7cutlass13device_kernelIN5flash11enable_sm90INS1_16FlashAttnFwdSm90INS1_25CollectiveMainloopFwdSm90ILi2EN4cute5tupleIJNS5_1CILi1EEES8_S8_EEENS6_IJNS7_ILi64EEESA_SA_EEELi512ENS_6half_tEfNS_4arch4Sm90ELb0ELb1ELb1ELb0ELb1ELb0ELb0ELb0ELb0ELb1ELb1ELb0EEENS1_21CollectiveEpilogueFwdINS6_IJSA_NS7_ILi512EEESA_EEES9_SC_SE_Li256ELb0ELb1ELb1ELb0EEENS1_19SingleTileSchedulerILb0ELb1ELb1ELi64EEEEEEEEEvNT_6ParamsE,@function
        .size           _ZN7cutlass13device_kernelIN5flash11enable_sm90INS1_16FlashAttnFwdSm90INS1_25CollectiveMainloopFwdSm90ILi2EN4cute5tupleIJNS5_1CILi1EEES8_S8_EEENS6_IJNS7_ILi64EEESA_SA_EEELi512ENS_6half_tEfNS_4arch4Sm90ELb0ELb1ELb1ELb0ELb1ELb0ELb0ELb0ELb0ELb1ELb1ELb0EEENS1_21CollectiveEpilogueFwdINS6_IJSA_NS7_ILi512EEESA_EEES9_SC_SE_Li256ELb0ELb1ELb1ELb0EEENS1_19SingleTileSchedulerILb0ELb1ELb1ELi64EEEEEEEEEvNT_6ParamsE,(.L_x_60 - _ZN7cutlass13device_kernelIN5flash11enable_sm90INS1_16FlashAttnFwdSm90INS1_25CollectiveMainloopFwdSm90ILi2EN4cute5tupleIJNS5_1CILi1EEES8_S8_EEENS6_IJNS7_ILi64EEESA_SA_EEELi512ENS_6half_tEfNS_4arch4Sm90ELb0ELb1ELb1ELb0ELb1ELb0ELb0ELb0ELb0ELb1ELb1ELb0EEENS1_21CollectiveEpilogueFwdINS6_IJSA_NS7_ILi512EEESA_EEES9_SC_SE_Li256ELb0ELb1ELb1ELb0EEENS1_19SingleTileSchedulerILb0ELb1ELb1ELi64EEEEEEEEEvNT_6ParamsE)
        .other          _ZN7cutlass13device_kernelIN5flash11enable_sm90INS1_16FlashAttnFwdSm90INS1_25CollectiveMainloopFwdSm90ILi2EN4cute5tupleIJNS5_1CILi1EEES8_S8_EEENS6_IJNS7_ILi64EEESA_SA_EEELi512ENS_6half_tEfNS_4arch4Sm90ELb0ELb1ELb1ELb0ELb1ELb0ELb0ELb0ELb0ELb1ELb1ELb0EEENS1_21CollectiveEpilogueFwdINS6_IJSA_NS7_ILi512EEESA_EEES9_SC_SE_Li256ELb0ELb1ELb1ELb0EEENS1_19SingleTileSchedulerILb0ELb1ELb1ELi64EEEEEEEEEvNT_6ParamsE,@"STO_CUDA_ENTRY STV_DEFAULT"
_ZN7cutlass13device_kernelIN5flash11enable_sm90INS1_16FlashAttnFwdSm90INS1_25CollectiveMainloopFwdSm90ILi2EN4cute5tupleIJNS5_1CILi1EEES8_S8_EEENS6_IJNS7_ILi64EEESA_SA_EEELi512ENS_6half_tEfNS_4arch4Sm90ELb0ELb1ELb1ELb0ELb1ELb0ELb0ELb0ELb0ELb1ELb1ELb0EEENS1_21CollectiveEpilogueFwdINS6_IJSA_NS7_ILi512EEESA_EEES9_SC_SE_Li256ELb0ELb1ELb1ELb0EEENS1_19SingleTileSchedulerILb0ELb1ELb1ELi64EEEEEEEEEvNT_6ParamsE:
[----:B------:R-:W-:Y:S01]  /*0000*/  LDC R1, c[0x0][0x37c] ;  /* 0x0000df00ff017b82 */ /* 0x000fe20000000800 */
[----:B------:R-:W-:Y:S05]  /*0010*/  EXIT ;  /* 0x000000000000794d */ /* 0x000fea0003800000 */
.L_x_15:
        /* <DEDUP_REMOVED lines=14> */
.L_x_60:


//--------------------- .text._ZN7cutlass13device_kernelIN5flash11enable_sm90INS1_16FlashAttnFwdSm90INS1_25CollectiveMainloopFwdSm90ILi2EN4cute5tupleIJNS5_1CILi1EEES8_S8_EEENS6_IJNS7_ILi64EEESA_SA_EEELi512ENS_6half_tEfNS_4arch4Sm90ELb0ELb1ELb1ELb0ELb1ELb0ELb1ELb0ELb0ELb1ELb1ELb0EEENS1_21CollectiveEpilogueFwdINS6_IJSA_NS7_ILi512EEESA_EEES9_SC_SE_Li256ELb0ELb1ELb1ELb0EEENS1_19SingleTileSchedulerILb0ELb1ELb1ELi64EEEEEEEEEvNT_6ParamsE --------------------------
	.section	.text._ZN7cutlass13device_kernelIN5flash11enable_sm90INS1_16FlashAttnFwdSm90INS1_25CollectiveMainloopFwdSm90ILi2EN4cute5tupleIJNS5_1CILi1EEES8_S8_EEENS6_IJNS7_ILi64EEESA_SA_EEELi512ENS_6half_tEfNS_4arch4Sm90ELb0ELb1ELb1ELb0ELb1ELb0ELb1ELb0ELb0ELb1ELb1ELb0EEENS1_21CollectiveEpilogueFwdINS6_IJSA_NS7_ILi512EEESA_EEES9_SC_SE_Li256ELb0ELb1ELb1ELb0EEENS1_19SingleTileSchedulerILb0ELb1ELb1ELi64EEEEEEEEEvNT_6ParamsE,"ax",@progbits
	.align	128
.text._ZN7cutlass13device_kernelIN5flash11enable_sm90INS1_16FlashAttnFwdSm90INS1_25CollectiveMainloopFwdSm90ILi2EN4cute5tupleIJNS5_1CILi1EEES8_S8_EEENS6_IJNS7_ILi64EEESA_SA_EEELi512ENS_6half_tEfNS_4arch4Sm90ELb0ELb1ELb1ELb0ELb1ELb0ELb1ELb0ELb0ELb1ELb1ELb0EEENS1_21CollectiveEpilogueFwdINS6_IJSA_NS7_ILi512EEESA_EEES9_SC_SE_Li256ELb0ELb1ELb1ELb0EEENS1_19SingleTileSchedulerILb0ELb1ELb1ELi64EEEEEEEEEvNT_6ParamsE:
        .type           _ZN7cutlass13device_kernelIN5flash11enable_sm90INS1_16FlashAttnFwdSm90INS1_25CollectiveMainloopFwdSm90ILi2EN4cute5tupleIJNS5_1CILi1EEES8_S8_EEENS6_IJNS7_ILi64EEESA_SA_EEELi512ENS_6half_tEfNS_4arch4Sm90ELb0ELb1ELb1ELb0ELb1ELb0ELb1ELb0ELb0ELb1ELb1ELb0EEENS1_21CollectiveEpilogueFwdINS6_IJSA_NS7_ILi512EEESA_EEES9_SC_SE_Li256ELb0ELb1ELb1ELb0EEENS1_19SingleTileSchedulerILb0ELb1ELb1ELi64EEEEEEEEEvNT_6ParamsE,@function
        .size           _ZN7cutlass13device_kernelIN5flash11enable_sm90INS1_16FlashAttnFwdSm90INS1_25CollectiveMainloopFwdSm90ILi2EN4cute5tupleIJNS5_1CILi1EEES8_S8_EEENS6_IJNS7_ILi64EEESA_SA_EEELi512ENS_6half_tEfNS_4arch4Sm90ELb0ELb1ELb1ELb0ELb1ELb0ELb1ELb0ELb0ELb1ELb1ELb0EEENS1_21CollectiveEpilogueFwdINS6_IJSA_NS7_ILi512EEESA_EEES9_SC_SE_Li256ELb0ELb1ELb1ELb0EEENS1_19SingleTileSchedulerILb0ELb1ELb1ELi64EEEEEEEEEvNT_6ParamsE,(.L_x_61 - _ZN7cutlass13device_kernelIN5flash11enable_sm90INS1_16FlashAttnFwdSm90INS1_25CollectiveMainloopFwdSm90ILi2EN4cute5tupleIJNS5_1CILi1EEES8_S8_EEENS6_IJNS7_ILi64EEESA_SA_EEELi512ENS_6half_tEfNS_4arch4Sm90ELb0ELb1ELb1ELb0ELb1ELb0ELb1ELb0ELb0ELb1ELb1ELb0EEENS1_21CollectiveEpilogueFwdINS6_IJSA_NS7_ILi512EEESA_EEES9_SC_SE_Li256ELb0ELb1ELb1ELb0EEENS1_19SingleTileSchedulerILb0ELb1ELb1ELi64EEEEEEEEEvNT_6ParamsE)
        .other          _ZN7cutlass13device_kernelIN5flash11enable_sm90INS1_16FlashAttnFwdSm90INS1_25CollectiveMainloopFwdSm90ILi2EN4cute5tupleIJNS5_1CILi1EEES8_S8_EEENS6_IJNS7_ILi64EEESA_SA_EEELi512ENS_6half_tEfNS_4arch4Sm90ELb0ELb1ELb1ELb0ELb1ELb0ELb1ELb0ELb0ELb1ELb1ELb0EEENS1_21CollectiveEpilogueFwdINS6_IJSA_NS7_ILi512EEESA_EEES9_SC_SE_Li256ELb0ELb1ELb1ELb0EEENS1_19SingleTileSchedulerILb0ELb1ELb1ELi64EEEEEEEEEvNT_6ParamsE,@"STO_CUDA_ENTRY STV_DEFAULT"
_ZN7cutlass13device_kernelIN5flash11enable_sm90INS1_16FlashAttnFwdSm90INS1_25CollectiveMainloopFwdSm90ILi2EN4cute5tupleIJNS5_1CILi1EEES8_S8_EEENS6_IJNS7_ILi64EEESA_SA_EEELi512ENS_6half_tEfNS_4arch4Sm90ELb0ELb1ELb1ELb0ELb1ELb0ELb1ELb0ELb0ELb1ELb1ELb0EEENS1_21CollectiveEpilogueFwdINS6_IJSA_NS7_ILi512EEESA_EEES9_SC_SE_Li256ELb0ELb1ELb1ELb0EEENS1_19SingleTileSchedulerILb0ELb1ELb1ELi64EEEEEEEEEvNT_6ParamsE:
[----:B------:R-:W-:Y:S01]  /*0000*/  LDC R1, c[0x0][0x37c] ;  /* 0x0000df00ff017b82 */ /* 0x000fe20000000800 */
[----:B------:R-:W-:Y:S05]  /*0010*/  EXIT ;  /* 0x000000000000794d */ /* 0x000fea0003800000 */
.L_x_16:
        /* <DEDUP_REMOVED lines=14> */
.L_x_61:


//--------------------- .text._ZN7cutlass13device_kernelIN5flash11enable_sm90INS1_16FlashAttnFwdSm90INS1_25CollectiveMainloopFwdSm90ILi2EN4cute5tupleIJNS5_1CILi1EEES8_S8_EEENS6_IJNS7_ILi64EEESA_SA_EEELi512ENS_6half_tEfNS_4arch4Sm90ELb0ELb1ELb1ELb1ELb1ELb0ELb0ELb0ELb0ELb1ELb1ELb0EEENS1_21CollectiveEpilogueFwdINS6_IJSA_NS7_ILi512EEESA_EEES9_SC_SE_Li256ELb1ELb1ELb1ELb0EEENS1_36VarlenDynamicPersistentTileSchedulerILi64ELi64ELi256ELi128ELb1ELb1ELb1ELb1ELb0ELb1EEEEEEEEEvNT_6ParamsE --------------------------
	.section	.text._ZN7cutlass13device_kernelIN5flash11enable_sm90INS1_16FlashAttnFwdSm90INS1_25CollectiveMainloopFwdSm90ILi2EN4cute5tupleIJNS5_1CILi1EEES8_S8_EEENS6_IJNS7_ILi64EEESA_SA_EEELi512ENS_6half_tEfNS_4arch4Sm90ELb0ELb1ELb1ELb1ELb1ELb0ELb0ELb0ELb0ELb1ELb1ELb0EEENS1_21CollectiveEpilogueFwdINS6_IJSA_NS7_ILi512EEESA_EEES9_SC_SE_Li256ELb1ELb1ELb1ELb0EEENS1_36VarlenDynamicPersistentTileSchedulerILi64ELi64ELi256ELi128ELb1ELb1ELb1ELb1ELb0ELb1EEEEEEEEEvNT_6ParamsE,"ax",@progbits
	.align	128
.text._ZN7cutlass13device_kernelIN5flash11enable_sm90INS1_16FlashAttnFwdSm90INS1_25CollectiveMainloopFwdSm90ILi2EN4cute5tupleIJNS5_1CILi1EEES8_S8_EEENS6_IJNS7_ILi64EEESA_SA_EEELi512ENS_6half_tEfNS_4arch4Sm90ELb0ELb1ELb1ELb1ELb1ELb0ELb0ELb0ELb0ELb1ELb1ELb0EEENS1_21CollectiveEpilogueFwdINS6_IJSA_NS7_ILi512EEESA_EEES9_SC_SE_Li256ELb1ELb1ELb1ELb0EEENS1_36VarlenDynamicPersistentTileSchedulerILi64ELi64ELi256ELi128ELb1ELb1ELb1ELb1ELb0ELb1EEEEEEEEEvNT_6ParamsE:
        .type           _ZN7cutlass13device_kernelIN5flash11enable_sm90INS1_16FlashAttnFwdSm90INS1_25CollectiveMainloopFwdSm90ILi2EN4cute5tupleIJNS5_1CILi1EEES8_S8_EEENS6_IJNS7_ILi64EEESA_SA_EEELi512ENS_6half_tEfNS_4arch4Sm90ELb0ELb1ELb1ELb1ELb1ELb0ELb0ELb0ELb0ELb1ELb1ELb0EEENS1_21CollectiveEpilogueFwdINS6_IJSA_NS7_ILi512EEESA_EEES9_SC_SE_Li256ELb1ELb1ELb1ELb0EEENS1_36VarlenDynamicPersistentTileSchedulerILi64ELi64ELi256ELi128ELb1ELb1ELb1ELb1ELb0ELb1EEEEEEEEEvNT_6ParamsE,@function
        .size           _ZN7cutlass13device_kernelIN5flash11enable_sm90INS1_16FlashAttnFwdSm90INS1_25CollectiveMainloopFwdSm90ILi2EN4cute5tupleIJNS5_1CILi1EEES8_S8_EEENS6_IJNS7_ILi64EEESA_SA_EEELi512ENS_6half_tEfNS_4arch4Sm90ELb0ELb1ELb1ELb1ELb1ELb0ELb0ELb0ELb0ELb1ELb1ELb0EEENS1_21CollectiveEpilogueFwdINS6_IJSA_NS7_ILi512EEESA_EEES9_SC_SE_Li256ELb1ELb1ELb1ELb0EEENS1_36VarlenDynamicPersistentTileSchedulerILi64ELi64ELi256ELi128ELb1ELb1ELb1ELb1ELb0ELb1EEEEEEEEEvNT_6ParamsE,(.L_x_62 - _ZN7cutlass13device_kernelIN5flash11enable_sm90INS1_16FlashAttnFwdSm90INS1_25CollectiveMainloopFwdSm90ILi2EN4cute5tupleIJNS5_1CILi1EEES8_S8_EEENS6_IJNS7_ILi64EEESA_SA_EEELi512ENS_6half_tEfNS_4arch4Sm90ELb0ELb1ELb1ELb1ELb1ELb0ELb0ELb0ELb0ELb1ELb1ELb0EEENS1_21CollectiveEpilogueFwdINS6_IJSA_NS7_ILi512EEESA_EEES9_SC_SE_Li256ELb1ELb1ELb1ELb0EEENS1_36VarlenDynamicPersistentTileSchedulerILi64ELi64ELi256ELi128ELb1ELb1ELb1ELb1ELb0ELb1EEEEEEEEEvNT_6ParamsE)
        .other          _ZN7cutlass13device_kernelIN5flash11enable_sm90INS1_16FlashAttnFwdSm90INS1_25CollectiveMainloopFwdSm90ILi2EN4cute5tupleIJNS5_1CILi1EEES8_S8_EEENS6_IJNS7_ILi64EEESA_SA_EEELi512ENS_6half_tEfNS_4arch4Sm90ELb0ELb1ELb1ELb1ELb1ELb0ELb0ELb0ELb0ELb1ELb1ELb0EEENS1_21CollectiveEpilogueFwdINS6_IJSA_NS7_ILi512EEESA_EEES9_SC_SE_Li256ELb1ELb1ELb1ELb0EEENS1_36VarlenDynamicPersistentTileSchedulerILi64ELi64ELi256ELi128ELb1ELb1ELb1ELb1ELb0ELb1EEEEEEEEEvNT_6ParamsE,@"STO_CUDA_ENTRY STV_DEFAULT"
_ZN7cutlass13device_kernelIN5flash11enable_sm90INS1_16FlashAttnFwdSm90INS1_25CollectiveMainloopFwdSm90ILi2EN4cute5tupleIJNS5_1CILi1EEES8_S8_EEENS6_IJNS7_ILi64EEESA_SA_EEELi512ENS_6half_tEfNS_4arch4Sm90ELb0ELb1ELb1ELb1ELb1ELb0ELb0ELb0ELb0ELb1ELb1ELb0EEENS1_21CollectiveEpilogueFwdINS6_IJSA_NS7_ILi512EEESA_EEES9_SC_SE_Li256ELb1ELb1ELb1ELb0EEENS1_36VarlenDynamicPersistentTileSchedulerILi64ELi64ELi256ELi128ELb1ELb1ELb1ELb1ELb0ELb1EEEEEEEEEvNT_6ParamsE:
[----:B------:R-:W-:Y:S01]  /*0000*/  LDC R1, c[0x0][0x37c] ;  /* 0x0000df00ff017b82 */ /* 0x000fe20000000800 */
[----:B------:R-:W-:Y:S05]  /*0010*/  EXIT ;  /* 0x000000000000794d */ /* 0x000fea0003800000 */
.L_x_17:
        /* <DEDUP_REMOVED lines=14> */
.L_x_62:


//--------------------- .text._ZN7cutlass13device_kernelIN5flash11enable_sm90INS1_16FlashAttnFwdSm90INS1_25CollectiveMainloopFwdSm90ILi2EN4cute5tupleIJNS5_1CILi1EEES8_S8_EEENS6_IJNS7_ILi64EEESA_SA_EEELi512ENS_6half_tEfNS_4arch4Sm90ELb0ELb1ELb1ELb1ELb1ELb1ELb0ELb0ELb0ELb1ELb1ELb0EEENS1_21CollectiveEpilogueFwdINS6_IJSA_NS7_ILi512EEESA_EEES9_SC_SE_Li256ELb1ELb1ELb1ELb0EEENS1_36VarlenDynamicPersistentTileSchedulerILi64ELi64ELi256ELi128ELb1ELb1ELb1ELb1ELb0ELb1EEEEEEEEEvNT_6ParamsE --------------------------
	.section	.text._ZN7cutlass13device_kernelIN5flash11enable_sm90INS1_16FlashAttnFwdSm90INS1_25CollectiveMainloopFwdSm90ILi2EN4cute5tupleIJNS5_1CILi1EEES8_S8_EEENS6_IJNS7_ILi64EEESA_SA_EEELi512ENS_6half_tEfNS_4arch4Sm90ELb0ELb1ELb1ELb1ELb1ELb1ELb0ELb0ELb0ELb1ELb1ELb0EEENS1_21CollectiveEpilogueFwdINS6_IJSA_NS7_ILi512EEESA_EEES9_SC_SE_Li256ELb1ELb1ELb1ELb0EEENS1_36VarlenDynamicPersistentTileSchedulerILi64ELi64ELi256ELi128ELb1ELb1ELb1ELb1ELb0ELb1EEEEEEEEEvNT_6ParamsE,"ax",@progbits
	.align	128
.text._ZN7cutlass13device_kernelIN5flash11enable_sm90INS1_16FlashAttnFwdSm90INS1_25CollectiveMainloopFwdSm90ILi2EN4cute5tupleIJNS5_1CILi1EEES8_S8_EEENS6_IJNS7_ILi64EEESA_SA_EEELi512ENS_6half_tEfNS_4arch4Sm90ELb0ELb1ELb1ELb1ELb1ELb1ELb0ELb0ELb0ELb1ELb1ELb0EEENS1_21CollectiveEpilogueFwdINS6_IJSA_NS7_ILi512EEESA_EEES9_SC_SE_Li256ELb1ELb1ELb1ELb0EEENS1_36VarlenDynamicPersistentTileSchedulerILi64ELi64ELi256ELi128ELb1ELb1ELb1ELb1ELb0ELb1EEEEEEEEEvNT_6ParamsE:
        .type           _ZN7cutlass13device_kernelIN5flash11enable_sm90INS1_16FlashAttnFwdSm90INS1_25CollectiveMainloopFwdSm90ILi2EN4cute5tupleIJNS5_1CILi1EEES8_S8_EEENS6_IJNS7_ILi64EEESA_SA_EEELi512ENS_6half_tEfNS_4arch4Sm90ELb0ELb1ELb1ELb1ELb1ELb1ELb0ELb0ELb0ELb1ELb1ELb0EEENS1_21CollectiveEpilogueFwdINS6_IJSA_NS7_ILi512EEESA_EEES9_SC_SE_Li256ELb1ELb1ELb1ELb0EEENS1_36VarlenDynamicPersistentTileSchedulerILi64ELi64ELi256ELi128ELb1ELb1ELb1ELb1ELb0ELb1EEEEEEEEEvNT_6ParamsE,@function
        .size           _ZN7cutlass13device_kernelIN5flash11enable_sm90INS1_16FlashAttnFwdSm90INS1_25CollectiveMainloopFwdSm90ILi2EN4cute5tupleIJNS5_1CILi1EEES8_S8_EEENS6_IJNS7_ILi64EEESA_SA_EEELi512ENS_6half_tEfNS_4arch4Sm90ELb0ELb1ELb1ELb1ELb1ELb1ELb0ELb0ELb0ELb1ELb1ELb0EEENS1_21CollectiveEpilogueFwdINS6_IJSA_NS7_ILi512EEESA_EEES9_SC_SE_Li256ELb1ELb1ELb1ELb0EEENS1_36VarlenDynamicPersistentTileSchedulerILi64ELi64ELi256ELi128ELb1ELb1ELb1ELb1ELb0ELb1EEEEEEEEEvNT_6ParamsE,(.L_x_63 - _ZN7cutlass13device_kernelIN5flash11enable_sm90INS1_16FlashAttnFwdSm90INS1_25CollectiveMainloopFwdSm90ILi2EN4cute5tupleIJNS5_1CILi1EEES8_S8_EEENS6_IJNS7_ILi64EEESA_SA_EEELi512ENS_6half_tEfNS_4arch4Sm90ELb0ELb1ELb1ELb1ELb1ELb1ELb0ELb0ELb0ELb1ELb1ELb0EEENS1_21CollectiveEpilogueFwdINS6_IJSA_NS7_ILi512EEESA_EEES9_SC_SE_Li256ELb1ELb1ELb1ELb0EEENS1_36VarlenDynamicPersistentTileSchedulerILi64ELi64ELi256ELi128ELb1ELb1ELb1ELb1ELb0ELb1EEEEEEEEEvNT_6ParamsE)
        .other          _ZN7cutlass13device_kernelIN5flash11enable_sm90INS1_16FlashAttnFwdSm90INS1_25CollectiveMainloopFwdSm90ILi2EN4cute5tupleIJNS5_1CILi1EEES8_S8_EEENS6_IJNS7_ILi64EEESA_SA_EEELi512ENS_6half_tEfNS_4arch4Sm90ELb0ELb1ELb1ELb1ELb1ELb1ELb0ELb0ELb0ELb1ELb1ELb0EEENS1_21CollectiveEpilogueFwdINS6_IJSA_NS7_ILi512EEESA_EEES9_SC_SE_Li256ELb1ELb1ELb1ELb0EEENS1_36VarlenDynamicPersistentTileSchedulerILi64ELi64ELi256ELi128ELb1ELb1ELb1ELb1ELb0ELb1EEEEEEEEEvNT_6ParamsE,@"STO_CUDA_ENTRY STV_DEFAULT"
_ZN7cutlass13device_kernelIN5flash11enable_sm90INS1_16FlashAttnFwdSm90INS1_25CollectiveMainloopFwdSm90ILi2EN4cute5tupleIJNS5_1CILi1EEES8_S8_EEENS6_IJNS7_ILi64EEESA_SA_EEELi512ENS_6half_tEfNS_4arch4Sm90ELb0ELb1ELb1ELb1ELb1ELb1ELb0ELb0ELb0ELb1ELb1ELb0EEENS1_21CollectiveEpilogueFwdINS6_IJSA_NS7_ILi512EEESA_EEES9_SC_SE_Li256ELb1ELb1ELb1ELb0EEENS1_36VarlenDynamicPersistentTileSchedulerILi64ELi64ELi256ELi128ELb1ELb1ELb1ELb1ELb0ELb1EEEEEEEEEvNT_6ParamsE:
[----:B------:R-:W-:Y:S01]  /*0000*/  LDC R1, c[0x0][0x37c] ;  /* 0x0000df00ff017b82 */ /* 0x000fe20000000800 */
[----:B------:R-:W-:Y:S05]  /*0010*/  EXIT ;  /* 0x000000000000794d */ /* 0x000fea0003800000 */
.L_x_18:
        /* <DEDUP_REMOVED lines=14> */
.L_x_63:


//--------------------- .text._ZN7cutlass13device_kernelIN5flash11enable_sm90INS1_16FlashAttnFwdSm90INS1_25CollectiveMainloopFwdSm90ILi2EN4cute5tupleIJNS5_1CILi1EEES8_S8_EEENS6_IJNS7_ILi64EEESA_SA_EEELi512ENS_6half_tEfNS_4arch4Sm90ELb0ELb1ELb1ELb1ELb1ELb0ELb1ELb0ELb0ELb1ELb1ELb0EEENS1_21CollectiveEpilogueFwdINS6_IJSA_NS7_ILi512EEESA_EEES9_SC_SE_Li256ELb1ELb1ELb1ELb0EEENS1_36VarlenDynamicPersistentTileSchedulerILi64ELi64ELi256ELi128ELb1ELb1ELb1ELb1ELb0ELb1EEEEEEEEEvNT_6ParamsE --------------------------
	.section	.text._ZN7cutlass13device_kernelIN5flash11enable_sm90INS1_16FlashAttnFwdSm90INS1_25CollectiveMainloopFwdSm90ILi2EN4cute5tupleIJNS5_1CILi1EEES8_S8_EEENS6_IJNS7_ILi64EEESA_SA_EEELi512ENS_6half_tEfNS_4arch4Sm90ELb0ELb1ELb1ELb1ELb1ELb0ELb1ELb0ELb0ELb1ELb1ELb0EEENS1_21CollectiveEpilogueFwdINS6_IJSA_NS7_ILi512EEESA_EEES9_SC_SE_Li256ELb1ELb1ELb1ELb0EEENS1_36VarlenDynamicPersistentTileSchedulerILi64ELi64ELi256ELi128ELb1ELb1ELb1ELb1ELb0ELb1EEEEEEEEEvNT_6ParamsE,"ax",@progbits
	.align	128
.text._ZN7cutlass13device_kernelIN5flash11enable_sm90INS1_16FlashAttnFwdSm90INS1_25CollectiveMainloopFwdSm90ILi2EN4cute5tupleIJNS5_1CILi1EEES8_S8_EEENS6_IJNS7_ILi64EEESA_SA_EEELi512ENS_6half_tEfNS_4arch4Sm90ELb0ELb1ELb1ELb1ELb1ELb0ELb1ELb0ELb0ELb1ELb1ELb0EEENS1_21CollectiveEpilogueFwdINS6_IJSA_NS7_ILi512EEESA_EEES9_SC_SE_Li256ELb1ELb1ELb1ELb0EEENS1_36VarlenDynamicPersistentTileSchedulerILi64ELi64ELi256ELi128ELb1ELb1ELb1ELb1ELb0ELb1EEEEEEEEEvNT_6ParamsE:
        .type           _ZN7cutlass13device_kernelIN5flash11enable_sm90INS1_16FlashAttnFwdSm90INS1_25CollectiveMainloopFwdSm90ILi2EN4cute5tupleIJNS5_1CILi1EEES8_S8_EEENS6_IJNS7_ILi64EEESA_SA_EEELi512ENS_6half_tEfNS_4arch4Sm90ELb0ELb1ELb1ELb1ELb1ELb0ELb1ELb0ELb0ELb1ELb1ELb0EEENS1_21CollectiveEpilogueFwdINS6_IJSA_NS7_ILi512EEESA_EEES9_SC_SE_Li256ELb1ELb1ELb1ELb0EEENS1_36VarlenDynamicPersistentTileSchedulerILi64ELi64ELi256ELi128ELb1ELb1ELb1ELb1ELb0ELb1EEEEEEEEEvNT_6ParamsE,@function
        .size           _ZN7cutlass13device_kernelIN5flash11enable_sm90INS1_16FlashAttnFwdSm90INS1_25CollectiveMainloopFwdSm90ILi2EN4cute5tupleIJNS5_1CILi1EEES8_S8_EEENS6_IJNS7_ILi64EEESA_SA_EEELi512ENS_6half_tEfNS_4arch4Sm90ELb0ELb1ELb1ELb1ELb1ELb0ELb1ELb0ELb0ELb1ELb1ELb0EEENS1_21CollectiveEpilogueFwdINS6_IJSA_NS7_ILi512EEESA_EEES9_SC_SE_Li256ELb1ELb1ELb1ELb0EEENS1_36VarlenDynamicPersistentTileSchedulerILi64ELi64ELi256ELi128ELb1ELb1ELb1ELb1ELb0ELb1EEEEEEEEEvNT_6ParamsE,(.L_x_64 - _ZN7cutlass13device_kernelIN5flash11enable_sm90INS1_16FlashAttnFwdSm90INS1_25CollectiveMainloopFwdSm90ILi2EN4cute5tupleIJNS5_1CILi1EEES8_S8_EEENS6_IJNS7_ILi64EEESA_SA_EEELi512ENS_6half_tEfNS_4arch4Sm90ELb0ELb1ELb1ELb1ELb1ELb0ELb1ELb0ELb0ELb1ELb1ELb0EEENS1_21CollectiveEpilogueFwdINS6_IJSA_NS7_ILi512EEESA_EEES9_SC_SE_Li256ELb1ELb1ELb1ELb0EEENS1_36VarlenDynamicPersistentTileSchedulerILi64ELi64ELi256ELi128ELb1ELb1ELb1ELb1ELb0ELb1EEEEEEEEEvNT_6ParamsE)
        .other          _ZN7cutlass13device_kernelIN5flash11enable_sm90INS1_16FlashAttnFwdSm90INS1_25CollectiveMainloopFwdSm90ILi2EN4cute5tupleIJNS5_1CILi1EEES8_S8_EEENS6_IJNS7_ILi64EEESA_SA_EEELi512ENS_6half_tEfNS_4arch4Sm90ELb0ELb1ELb1ELb1ELb1ELb0ELb1ELb0ELb0ELb1ELb1ELb0EEENS1_21CollectiveEpilogueFwdINS6_IJSA_NS7_ILi512EEESA_EEES9_SC_SE_Li256ELb1ELb1ELb1ELb0EEENS1_36VarlenDynamicPersistentTileSchedulerILi64ELi64ELi256ELi128ELb1ELb1ELb1ELb1ELb0ELb1EEEEEEEEEvNT_6ParamsE,@"STO_CUDA_ENTRY STV_DEFAULT"
_ZN7cutlass13device_kernelIN5flash11enable_sm90INS1_16FlashAttnFwdSm90INS1_25CollectiveMainloopFwdSm90ILi2EN4cute5tupleIJNS5_1CILi1EEES8_S8_EEENS6_IJNS7_ILi64EEESA_SA_EEELi512ENS_6half_tEfNS_4arch4Sm90ELb0ELb1ELb1ELb1ELb1ELb0ELb1ELb0ELb0ELb1ELb1ELb0EEENS1_21CollectiveEpilogueFwdINS6_IJSA_NS7_ILi512EEESA_EEES9_SC_SE_Li256ELb1ELb1ELb1ELb0EEENS1_36VarlenDynamicPersistentTileSchedulerILi64ELi64ELi256ELi128ELb1ELb1ELb1ELb1ELb0ELb1EEEEEEEEEvNT_6ParamsE:
[----:B------:R-:W-:Y:S01]  /*0000*/  LDC R1, c[0x0][0x37c] ;  /* 0x0000df00ff017b82 */ /* 0x000fe20000000800 */
[----:B------:R-:W-:Y:S05]  /*0010*/  EXIT ;  /* 0x000000000000794d */ /* 0x000fea0003800000 */
.L_x_19:
        /* <DEDUP_REMOVED lines=14> */
.L_x_64:


//--------------------- .text._ZN7cutlass13device_kernelIN5flash11enable_sm90INS1_16FlashAttnFwdSm90INS1_25CollectiveMainloopFwdSm90ILi2EN4cute5tupleIJNS5_1CILi1EEES8_S8_EEENS6_IJNS7_ILi64EEESA_SA_EEELi512ENS_6half_tEfNS_4arch4Sm90ELb0ELb1ELb1ELb1ELb1ELb1ELb1ELb0ELb0ELb1ELb1ELb0EEENS1_21CollectiveEpilogueFwdINS6_IJSA_NS7_ILi512EEESA_EEES9_SC_SE_Li256ELb1ELb1ELb1ELb0EEENS1_36VarlenDynamicPersistentTileSchedulerILi64ELi64ELi256ELi128ELb1ELb1ELb1ELb1ELb0ELb1EEEEEEEEEvNT_6ParamsE --------------------------
	.section	.text._ZN7cutlass13device_kernelIN5flash11enable_sm90INS1_16FlashAttnFwdSm90INS1_25CollectiveMainloopFwdSm90ILi2EN4cute5tupleIJNS5_1CILi1EEES8_S8_EEENS6_IJNS7_ILi64EEESA_SA_EEELi512ENS_6half_tEfNS_4arch4Sm90ELb0ELb1ELb1ELb1ELb1ELb1ELb1ELb0ELb0ELb1ELb1ELb0EEENS1_21CollectiveEpilogueFwdINS6_IJSA_NS7_ILi512EEESA_EEES9_SC_SE_Li256ELb1ELb1ELb1ELb0EEENS1_36VarlenDynamicPersistentTileSchedulerILi64ELi64ELi256ELi128ELb1ELb1ELb1ELb1ELb0ELb1EEEEEEEEEvNT_6ParamsE,"ax",@progbits
	.align	128
.text._ZN7cutlass13device_kernelIN5flash11enable_sm90INS1_16FlashAttnFwdSm90INS1_25CollectiveMainloopFwdSm90ILi2EN4cute5tupleIJNS5_1CILi1EEES8_S8_EEENS6_IJNS7_ILi64EEESA_SA_EEELi512ENS_6half_tEfNS_4arch4Sm90ELb0ELb1ELb1ELb1ELb1ELb1ELb1ELb0ELb0ELb1ELb1ELb0EEENS1_21CollectiveEpilogueFwdINS6_IJSA_NS7_ILi512EEESA_EEES9_SC_SE_Li256ELb1ELb1ELb1ELb0EEENS1_36VarlenDynamicPersistentTileSchedulerILi64ELi64ELi256ELi128ELb1ELb1ELb1ELb1ELb0ELb1EEEEEEEEEvNT_6ParamsE:
        .type           _ZN7cutlass13device_kernelIN5flash11enable_sm90INS1_16FlashAttnFwdSm90INS1_25CollectiveMainloopFwdSm90ILi2EN4cute5tupleIJNS5_1CILi1EEES8_S8_EEENS6_IJNS7_ILi64EEESA_SA_EEELi512ENS_6half_tEfNS_4arch4Sm90ELb0ELb1ELb1ELb1ELb1ELb1ELb1ELb0ELb0ELb1ELb1ELb0EEENS1_21CollectiveEpilogueFwdINS6_IJSA_NS7_ILi512EEESA_EEES9_SC_SE_Li256ELb1ELb1ELb1ELb0EEENS1_36VarlenDynamicPersistentTileSchedulerILi64ELi64ELi256ELi128ELb1ELb1ELb1ELb1ELb0ELb1EEEEEEEEEvNT_6ParamsE,@function
        .size           _ZN7cutlass13device_kernelIN5flash11enable_sm90INS1_16FlashAttnFwdSm90INS1_25CollectiveMainloopFwdSm90ILi2EN4cute5tupleIJNS5_1CILi1EEES8_S8_EEENS6_IJNS7_ILi64EEESA_SA_EEELi512ENS_6half_tEfNS_4arch4Sm90ELb0ELb1ELb1ELb1ELb1ELb1ELb1ELb0ELb0ELb1ELb1ELb0EEENS1_21CollectiveEpilogueFwdINS6_IJSA_NS7_ILi512EEESA_EEES9_SC_SE_Li256ELb1ELb1ELb1ELb0EEENS1_36VarlenDynamicPersistentTileSchedulerILi64ELi64ELi256ELi128ELb1ELb1ELb1ELb1ELb0ELb1EEEEEEEEEvNT_6ParamsE,(.L_x_65 - _ZN7cutlass13device_kernelIN5flash11enable_sm90INS1_16FlashAttnFwdSm90INS1_25CollectiveMainloopFwdSm90ILi2EN4cute5tupleIJNS5_1CILi1EEES8_S8_EEENS6_IJNS7_ILi64EEESA_SA_EEELi512ENS_6half_tEfNS_4arch4Sm90ELb0ELb1ELb1ELb1ELb1ELb1ELb1ELb0ELb0ELb1ELb1ELb0EEENS1_21CollectiveEpilogueFwdINS6_IJSA_NS7_ILi512EEESA_EEES9_SC_SE_Li256ELb1ELb1ELb1ELb0EEENS1_36VarlenDynamicPersistentTileSchedulerILi64ELi64ELi256ELi128ELb1ELb1ELb1ELb1ELb0ELb1EEEEEEEEEvNT_6ParamsE)
        .other          _ZN7cutlass13device_kernelIN5flash11enable_sm90INS1_16FlashAttnFwdSm90INS1_25CollectiveMainloopFwdSm90ILi2EN4cute5tupleIJNS5_1CILi1EEES8_S8_EEENS6_IJNS7_ILi64EEESA_SA_EEELi512ENS_6half_tEfNS_4arch4Sm90ELb0ELb1ELb1ELb1ELb1ELb1ELb1ELb0ELb0ELb1ELb1ELb0EEENS1_21CollectiveEpilogueFwdINS6_IJSA_NS7_ILi512EEESA_EEES9_SC_SE_Li256ELb1ELb1ELb1ELb0EEENS1_36VarlenDynamicPersistentTileSchedulerILi64ELi64ELi256ELi128ELb1ELb1ELb1ELb1ELb0ELb1EEEEEEEEEvNT_6ParamsE,@"STO_CUDA_ENTRY STV_DEFAULT"
_ZN7cutlass13device_kernelIN5flash11enable_sm90INS1_16FlashAttnFwdSm90INS1_25CollectiveMainloopFwdSm90ILi2EN4cute5tupleIJNS5_1CILi1EEES8_S8_EEENS6_IJNS7_ILi64EEESA_SA_EEELi512ENS_6half_tEfNS_4arch4Sm90ELb0ELb1ELb1ELb1ELb1ELb1ELb1ELb0ELb0ELb1ELb1ELb0EEENS1_21CollectiveEpilogueFwdINS6_IJSA_NS7_ILi512EEESA_EEES9_SC_SE_Li256ELb1ELb1ELb1ELb0EEENS1_36VarlenDynamicPersistentTileSchedulerILi64ELi64ELi256ELi128ELb1ELb1ELb1ELb1ELb0ELb1EEEEEEEEEvNT_6ParamsE:
[----:B------:R-:W-:Y:S01]  /*0000*/  LDC R1, c[0x0][0x37c] ;  /* 0x0000df00ff017b82 */ /* 0x000fe20000000800 */
[----:B------:R-:W-:Y:S05]  /*0010*/  EXIT ;  /* 0x000000000000794d */ /* 0x000fea0003800000 */
.L_x_20:
        /* <DEDUP_REMOVED lines=14> */
.L_x_65:


//--------------------- .text._ZN7cutlass13device_kernelIN5flash11enable_sm90INS1_16FlashAttnFwdSm90INS1_25CollectiveMainloopFwdSm90ILi2EN4cute5tupleIJNS5_1CILi1EEES8_S8_EEENS6_IJNS7_ILi64EEESA_SA_EEELi512ENS_6half_tEfNS_4arch4Sm90ELb1ELb0ELb1ELb0ELb1ELb0ELb0ELb0ELb0ELb1ELb1ELb0EEENS1_21CollectiveEpilogueFwdINS6_IJSA_NS7_ILi512EEESA_EEES9_SC_SE_Li256ELb0ELb1ELb1ELb0EEENS1_19SingleTileSchedulerILb0ELb1ELb1ELi64EEEEEEEEEvNT_6ParamsE --------------------------
	.section	.text._ZN7cutlass13device_kernelIN5flash11enable_sm90INS1_16FlashAttnFwdSm90INS1_25CollectiveMainloopFwdSm90ILi2EN4cute5tupleIJNS5_1CILi1EEES8_S8_EEENS6_IJNS7_ILi64EEESA_SA_EEELi512ENS_6half_tEfNS_4arch4Sm90ELb1ELb0ELb1ELb0ELb1ELb0ELb0ELb0ELb0ELb1ELb1ELb0EEENS1_21CollectiveEpilogueFwdINS6_IJSA_NS7_ILi512EEESA_EEES9_SC_SE_Li256ELb0ELb1ELb1ELb0EEENS1_19SingleTileSchedulerILb0ELb1ELb1ELi64EEEEEEEEEvNT_6ParamsE,"ax",@progbits
	.align	128
.text._ZN7cutlass13device_kernelIN5flash11enable_sm90INS1_16FlashAttnFwdSm90INS1_25CollectiveMainloopFwdSm90ILi2EN4cute5tupleIJNS5_1CILi1EEES8_S8_EEENS6_IJNS7_ILi64EEESA_SA_EEELi512ENS_6half_tEfNS_4arch4Sm90ELb1ELb0ELb1ELb0ELb1ELb0ELb0ELb0ELb0ELb1ELb1ELb0EEENS1_21CollectiveEpilogueFwdINS6_IJSA_NS7_ILi512EEESA_EEES9_SC_SE_Li256ELb0ELb1ELb1ELb0EEENS1_19SingleTileSchedulerILb0ELb1ELb1ELi64EEEEEEEEEvNT_6ParamsE:
        .type           _ZN7cutlass13device_kernelIN5flash11enable_sm90INS1_16FlashAttnFwdSm90INS1_25CollectiveMainloopFwdSm90ILi2EN4cute5tupleIJNS5_1CILi1EEES8_S8_EEENS6_IJNS7_ILi64EEESA_SA_EEELi512ENS_6half_tEfNS_4arch4Sm90ELb1ELb0ELb1ELb0ELb1ELb0ELb0ELb0ELb0ELb1ELb1ELb0EEENS1_21CollectiveEpilogueFwdINS6_IJSA_NS7_ILi512EEESA_EEES9_SC_SE_Li256ELb0ELb1ELb1ELb0EEENS1_19SingleTileSchedulerILb0ELb1ELb1ELi64EEEEEEEEEvNT_6ParamsE,@function
        .size           _ZN7cutlass13device_kernelIN5flash11enable_sm90INS1_16FlashAttnFwdSm90INS1_25CollectiveMainloopFwdSm90ILi2EN4cute5tupleIJNS5_1CILi1EEES8_S8_EEENS6_IJNS7_ILi64EEESA_SA_EEELi512ENS_6half_tEfNS_4arch4Sm90ELb1ELb0ELb1ELb0ELb1ELb0ELb0ELb0ELb0ELb1ELb1ELb0EEENS1_21CollectiveEpilogueFwdINS6_IJSA_NS7_ILi512EEESA_EEES9_SC_SE_Li256ELb0ELb1ELb1ELb0EEENS1_19SingleTileSchedulerILb0ELb1ELb1ELi64EEEEEEEEEvNT_6ParamsE,(.L_x_66 - _ZN7cutlass13device_kernelIN5flash11enable_sm90INS1_16FlashAttnFwdSm90INS1_25CollectiveMainloopFwdSm90ILi2EN4cute5tupleIJNS5_1CILi1EEES8_S8_EEENS6_IJNS7_ILi64EEESA_SA_EEELi512ENS_6half_tEfNS_4arch4Sm90ELb1ELb0ELb1ELb0ELb1ELb0ELb0ELb0ELb0ELb1ELb1ELb0EEENS1_21CollectiveEpilogueFwdINS6_IJSA_NS7_ILi512EEESA_EEES9_SC_SE_Li256ELb0ELb1ELb1ELb0EEENS1_19SingleTileSchedulerILb0ELb1ELb1ELi64EEEEEEEEEvNT_6ParamsE)
        .other          _ZN7cutlass13device_kernelIN5flash11enable_sm90INS1_16FlashAttnFwdSm90INS1_25CollectiveMainloopFwdSm90ILi2EN4cute5tupleIJNS5_1CILi1EEES8_S8_EEENS6_IJNS7_ILi64EEESA_SA_EEELi512ENS_6half_tEfNS_4arch4Sm90ELb1ELb0ELb1ELb0ELb1ELb0ELb0ELb0ELb0ELb1ELb1ELb0EEENS1_21CollectiveEpilogueFwdINS6_IJSA_NS7_ILi512EEESA_EEES9_SC_SE_Li256ELb0ELb1ELb1ELb0EEENS1_19SingleTileSchedulerILb0ELb1ELb1ELi64EEEEEEEEEvNT_6ParamsE,@"STO_CUDA_ENTRY STV_DEFAULT"
_ZN7cutlass13device_kernelIN5flash11enable_sm90INS1_16FlashAttnFwdSm90INS1_25CollectiveMainloopFwdSm90ILi2EN4cute5tupleIJNS5_1CILi1EEES8_S8_EEENS6_IJNS7_ILi64EEESA_SA_EEELi512ENS_6half_tEfNS_4arch4Sm90ELb1ELb0ELb1ELb0ELb1ELb0ELb0ELb0ELb0ELb1ELb1ELb0EEENS1_21CollectiveEpilogueFwdINS6_IJSA_NS7_ILi512EEESA_EEES9_SC_SE_Li256ELb0ELb1ELb1ELb0EEENS1_19SingleTileSchedulerILb0ELb1ELb1ELi64EEEEEEEEEvNT_6ParamsE:
[----:B------:R-:W-:Y:S01]  /*0000*/  LDC R1, c[0x0][0x37c] ;  /* 0x0000df00ff017b82 */ /* 0x000fe20000000800 */
[----:B------:R-:W-:Y:S05]  /*0010*/  EXIT ;  /* 0x000000000000794d */ /* 0x000fea0003800000 */
.L_x_21:
        /* <DEDUP_REMOVED lines=14> */
.L_x_66:


//--------------------- .text._ZN7cutlass13device_kernelIN5flash11enable_sm90INS1_16FlashAttnFwdSm90INS1_25CollectiveMainloopFwdSm90ILi2EN4cute5tupleIJNS5_1CILi1EEES8_S8_EEENS6_IJNS7_ILi64EEESA_SA_EEELi512ENS_6half_tEfNS_4arch4Sm90ELb1ELb0ELb1ELb0ELb1ELb0ELb1ELb0ELb0ELb1ELb1ELb0EEENS1_21CollectiveEpilogueFwdINS6_IJSA_NS7_ILi512EEESA_EEES9_SC_SE_Li256ELb0ELb1ELb1ELb0EEENS1_19SingleTileSchedulerILb0ELb1ELb1ELi64EEEEEEEEEvNT_6ParamsE --------------------------
	.section	.text._ZN7cutlass13device_kernelIN5flash11enable_sm90INS1_16FlashAttnFwdSm90INS1_25CollectiveMainloopFwdSm90ILi2EN4cute5tupleIJNS5_1CILi1EEES8_S8_EEENS6_IJNS7_ILi64EEESA_SA_EEELi512ENS_6half_tEfNS_4arch4Sm90ELb1ELb0ELb1ELb0ELb1ELb0ELb1ELb0ELb0ELb1ELb1ELb0EEENS1_21CollectiveEpilogueFwdINS6_IJSA_NS7_ILi512EEESA_EEES9_SC_SE_Li256ELb0ELb1ELb1ELb0EEENS1_19SingleTileSchedulerILb0ELb1ELb1ELi64EEEEEEEEEvNT_6ParamsE,"ax",@progbits
	.align	128
.text._ZN7cutlass13device_kernelIN5flash11enable_sm90INS1_16FlashAttnFwdSm90INS1_25CollectiveMainloopFwdSm90ILi2EN4cute5tupleIJNS5_1CILi1EEES8_S8_EEENS6_IJNS7_ILi64EEESA_SA_EEELi512ENS_6half_tEfNS_4arch4Sm90ELb1ELb0ELb1ELb0ELb1ELb0ELb1ELb0ELb0ELb1ELb1ELb0EEENS1_21CollectiveEpilogueFwdINS6_IJSA_NS7_ILi512EEESA_EEES9_SC_SE_Li256ELb0ELb1ELb1ELb0EEENS1_19SingleTileSchedulerILb0ELb1ELb1ELi64EEEEEEEEEvNT_6ParamsE:
        .type           _ZN7cutlass13device_kernelIN5flash11enable_sm90INS1_16FlashAttnFwdSm90INS1_25CollectiveMainloopFwdSm90ILi2EN4cute5tupleIJNS5_1CILi1EEES8_S8_EEENS6_IJNS7_ILi64EEESA_SA_EEELi512ENS_6half_tEfNS_4arch4Sm90ELb1ELb0ELb1ELb0ELb1ELb0ELb1ELb0ELb0ELb1ELb1ELb0EEENS1_21CollectiveEpilogueFwdINS6_IJSA_NS7_ILi512EEESA_EEES9_SC_SE_Li256ELb0ELb1ELb1ELb0EEENS1_19SingleTileSchedulerILb0ELb1ELb1ELi64EEEEEEEEEvNT_6ParamsE,@function
        .size           _ZN7cutlass13device_kernelIN5flash11enable_sm90INS1_16FlashAttnFwdSm90INS1_25CollectiveMainloopFwdSm90ILi2EN4cute5tupleIJNS5_1CILi1EEES8_S8_EEENS6_IJNS7_ILi64EEESA_SA_EEELi512ENS_6half_tEfNS_4arch4Sm90ELb1ELb0ELb1ELb0ELb1ELb0ELb1ELb0ELb0ELb1ELb1ELb0EEENS1_21CollectiveEpilogueFwdINS6_IJSA_NS7_ILi512EEESA_EEES9_SC_SE_Li256ELb0ELb1ELb1ELb0EEENS1_19SingleTileSchedulerILb0ELb1ELb1ELi64EEEEEEEEEvNT_6ParamsE,(.L_x_67 - _ZN7cutlass13device_kernelIN5flash11enable_sm90INS1_16FlashAttnFwdSm90INS1_25CollectiveMainloopFwdSm90ILi2EN4cute5tupleIJNS5_1CILi1EEES8_S8_EEENS6_IJNS7_ILi64EEESA_SA_EEELi512ENS_6half_tEfNS_4arch4Sm90ELb1ELb0ELb1ELb0ELb1ELb0ELb1ELb0ELb0ELb1ELb1ELb0EEENS1_21CollectiveEpilogueFwdINS6_IJSA_NS7_ILi512EEESA_EEES9_SC_SE_Li256ELb0ELb1ELb1ELb0EEENS1_19SingleTileSchedulerILb0ELb1ELb1ELi64EEEEEEEEEvNT_6ParamsE)
        .other          _ZN7cutlass13device_kernelIN5flash11enable_sm90INS1_16FlashAttnFwdSm90INS1_25CollectiveMainloopFwdSm90ILi2EN4cute5tupleIJNS5_1CILi1EEES8_S8_EEENS6_IJNS7_ILi64EEESA_SA_EEELi512ENS_6half_tEfNS_4arch4Sm90ELb1ELb0ELb1ELb0ELb1ELb0ELb1ELb0ELb0ELb1ELb1ELb0EEENS1_21CollectiveEpilogueFwdINS6_IJSA_NS7_ILi512EEESA_EEES9_SC_SE_Li256ELb0ELb1ELb1ELb0EEENS1_19SingleTileSchedulerILb0ELb1ELb1ELi64EEEEEEEEEvNT_6ParamsE,@"STO_CUDA_ENTRY STV_DEFAULT"
_ZN7cutlass13device_kernelIN5flash11enable_sm90INS1_16FlashAttnFwdSm90INS1_25CollectiveMainloopFwdSm90ILi2EN4cute5tupleIJNS5_1CILi1EEES8_S8_EEENS6_IJNS7_ILi64EEESA_SA_EEELi512ENS_6half_tEfNS_4arch4Sm90ELb1ELb0ELb1ELb0ELb1ELb0ELb1ELb0ELb0ELb1ELb1ELb0EEENS1_21CollectiveEpilogueFwdINS6_IJSA_NS7_ILi512EEESA_EEES9_SC_SE_Li256ELb0ELb1ELb1ELb0EEENS1_19SingleTileSchedulerILb0ELb1ELb1ELi64EEEEEEEEEvNT_6ParamsE:
[----:B------:R-:W-:Y:S01]  /*0000*/  LDC R1, c[0x0][0x37c] ;  /* 0x0000df00ff017b82 */ /* 0x000fe20000000800 */
[----:B------:R-:W-:Y:S05]  /*0010*/  EXIT ;  /* 0x000000000000794d */ /* 0x000fea0003800000 */
.L_x_22:
        /* <DEDUP_REMOVED lines=14> */
.L_x_67:


//--------------------- .text._ZN7cutlass13device_kernelIN5flash11enable_sm90INS1_16FlashAttnFwdSm90INS1_25CollectiveMainloopFwdSm90ILi2EN4cute5tupleIJNS5_1CILi1EEES8_S8_EEENS6_IJNS7_ILi64EEESA_SA_EEELi512ENS_6half_tEfNS_4arch4Sm90ELb1ELb0ELb1ELb1ELb1ELb0ELb0ELb0ELb0ELb1ELb1ELb0EEENS1_21CollectiveEpilogueFwdINS6_IJSA_NS7_ILi512EEESA_EEES9_SC_SE_Li256ELb1ELb1ELb1ELb0EEENS1_36VarlenDynamicPersistentTileSchedulerILi64ELi64ELi256ELi128ELb1ELb1ELb1ELb1ELb1ELb1EEEEEEEEEvNT_6ParamsE --------------------------
	.section	.text._ZN7cutlass13device_kernelIN5flash11enable_sm90INS1_16FlashAttnFwdSm90INS1_25CollectiveMainloopFwdSm90ILi2EN4cute5tupleIJNS5_1CILi1EEES8_S8_EEENS6_IJNS7_ILi64EEESA_SA_EEELi512ENS_6half_tEfNS_4arch4Sm90ELb1ELb0ELb1ELb1ELb1ELb0ELb0ELb0ELb0ELb1ELb1ELb0EEENS1_21CollectiveEpilogueFwdINS6_IJSA_NS7_ILi512EEESA_EEES9_SC_SE_Li256ELb1ELb1ELb1ELb0EEENS1_36VarlenDynamicPersistentTileSchedulerILi64ELi64ELi256ELi128ELb1ELb1ELb1ELb1ELb1ELb1EEEEEEEEEvNT_6ParamsE,"ax",@progbits
	.align	128
.text._ZN7cutlass13device_kernelIN5flash11enable_sm90INS1_16FlashAttnFwdSm90INS1_25CollectiveMainloopFwdSm90ILi2EN4cute5tupleIJNS5_1CILi1EEES8_S8_EEENS6_IJNS7_ILi64EEESA_SA_EEELi512ENS_6half_tEfNS_4arch4Sm90ELb1ELb0ELb1ELb1ELb1ELb0ELb0ELb0ELb0ELb1ELb1ELb0EEENS1_21CollectiveEpilogueFwdINS6_IJSA_NS7_ILi512EEESA_EEES9_SC_SE_Li256ELb1ELb1ELb1ELb0EEENS1_36VarlenDynamicPersistentTileSchedulerILi64ELi64ELi256ELi128ELb1ELb1ELb1ELb1ELb1ELb1EEEEEEEEEvNT_6ParamsE:
        .type           _ZN7cutlass13device_kernelIN5flash11enable_sm90INS1_16FlashAttnFwdSm90INS1_25CollectiveMainloopFwdSm90ILi2EN4cute5tupleIJNS5_1CILi1EEES8_S8_EEENS6_IJNS7_ILi64EEESA_SA_EEELi512ENS_6half_tEfNS_4arch4Sm90ELb1ELb0ELb1ELb1ELb1ELb0ELb0ELb0ELb0ELb1ELb1ELb0EEENS1_21CollectiveEpilogueFwdINS6_IJSA_NS7_ILi512EEESA_EEES9_SC_SE_Li256ELb1ELb1ELb1ELb0EEENS1_36VarlenDynamicPersistentTileSchedulerILi64ELi64ELi256ELi128ELb1ELb1ELb1ELb1ELb1ELb1EEEEEEEEEvNT_6ParamsE,@function
        .size           _ZN7cutlass13device_kernelIN5flash11enable_sm90INS1_16FlashAttnFwdSm90INS1_25CollectiveMainloopFwdSm90ILi2EN4cute5tupleIJNS5_1CILi1EEES8_S8_EEENS6_IJNS7_ILi64EEESA_SA_EEELi512ENS_6half_tEfNS_4arch4Sm90ELb1ELb0ELb1ELb1ELb1ELb0ELb0ELb0ELb0ELb1ELb1ELb0EEENS1_21CollectiveEpilogueFwdINS6_IJSA_NS7_ILi512EEESA_EEES9_SC_SE_Li256ELb1ELb1ELb1ELb0EEENS1_36VarlenDynamicPersistentTileSchedulerILi64ELi64ELi256ELi128ELb1ELb1ELb1ELb1ELb1ELb1EEEEEEEEEvNT_6ParamsE,(.L_x_68 - _ZN7cutlass13device_kernelIN5flash11enable_sm90INS1_16FlashAttnFwdSm90INS1_25CollectiveMainloopFwdSm90ILi2EN4cute5tupleIJNS5_1CILi1EEES8_S8_EEENS6_IJNS7_ILi64EEESA_SA_EEELi512ENS_6half_tEfNS_4arch4Sm90ELb1ELb0ELb1ELb1ELb1ELb0ELb0ELb0ELb0ELb1ELb1ELb0EEENS1_21CollectiveEpilogueFwdINS6_IJSA_NS7_ILi512EEESA_EEES9_SC_SE_Li256ELb1ELb1ELb1ELb0EEENS1_36VarlenDynamicPersistentTileSchedulerILi64ELi64ELi256ELi128ELb1ELb1ELb1ELb1ELb1ELb1EEEEEEEEEvNT_6ParamsE)
        .other          _ZN7cutlass13device_kernelIN5flash11enable_sm90INS1_16FlashAttnFwdSm90INS1_25CollectiveMainloopFwdSm90ILi2EN4cute5tupleIJNS5_1CILi1EEES8_S8_EEENS6_IJNS7_ILi64EEESA_SA_EEELi512ENS_6half_tEfNS_4arch4Sm90ELb1ELb0ELb1ELb1ELb1ELb0ELb0ELb0ELb0ELb1ELb1ELb0EEENS1_21CollectiveEpilogueFwdINS6_IJSA_NS7_ILi512EEESA_EEES9_SC_SE_Li256ELb1ELb1ELb1ELb0EEENS1_36VarlenDynamicPersistentTileSchedulerILi64ELi64ELi256ELi128ELb1ELb1ELb1ELb1ELb1ELb1EEEEEEEEEvNT_6ParamsE,@"STO_CUDA_ENTRY STV_DEFAULT"
_ZN7cutlass13device_kernelIN5flash11enable_sm90INS1_16FlashAttnFwdSm90INS1_25CollectiveMainloopFwdSm90ILi2EN4cute5tupleIJNS5_1CILi1EEES8_S8_EEENS6_IJNS7_ILi64EEESA_SA_EEELi512ENS_6half_tEfNS_4arch4Sm90ELb1ELb0ELb1ELb1ELb1ELb0ELb0ELb0ELb0ELb1ELb1ELb0EEENS1_21CollectiveEpilogueFwdINS6_IJSA_NS7_ILi512EEESA_EEES9_SC_SE_Li256ELb1ELb1ELb1ELb0EEENS1_36VarlenDynamicPersistentTileSchedulerILi64ELi64ELi256ELi128ELb1ELb1ELb1ELb1ELb1ELb1EEEEEEEEEvNT_6ParamsE:
[----:B------:R-:W-:Y:S01]  /*0000*/  LDC R1, c[0x0][0x37c] ;  /* 0x0000df00ff017b82 */ /* 0x000fe20000000800 */
[----:B------:R-:W-:Y:S05]  /*0010*/  EXIT ;  /* 0x000000000000794d */ /* 0x000fea0003800000 */
.L_x_23:
        /* <DEDUP_REMOVED lines=14> */
.L_x_68:


//--------------------- .text._ZN7cutlass13device_kernelIN5flash11enable_sm90INS1_16FlashAttnFwdSm90INS1_25CollectiveMainloopFwdSm90ILi2EN4cute5tupleIJNS5_1CILi1EEES8_S8_EEENS6_IJNS7_ILi64EEESA_SA_EEELi512ENS_6half_tEfNS_4arch4Sm90ELb1ELb0ELb1ELb1ELb1ELb1ELb0ELb0ELb0ELb1ELb1ELb0EEENS1_21CollectiveEpilogueFwdINS6_IJSA_NS7_ILi512EEESA_EEES9_SC_SE_Li256ELb1ELb1ELb1ELb0EEENS1_36VarlenDynamicPersistentTileSchedulerILi64ELi64ELi256ELi128ELb1ELb1ELb1ELb1ELb1ELb1EEEEEEEEEvNT_6ParamsE --------------------------
	.section	.text._ZN7cutlass13device_kernelIN5flash11enable_sm90INS1_16FlashAttnFwdSm90INS1_25CollectiveMainloopFwdSm90ILi2EN4cute5tupleIJNS5_1CILi1EEES8_S8_EEENS6_IJNS7_ILi64EEESA_SA_EEELi512ENS_6half_tEfNS_4arch4Sm90ELb1ELb0ELb1ELb1ELb1ELb1ELb0ELb0ELb0ELb1ELb1ELb0EEENS1_21CollectiveEpilogueFwdINS6_IJSA_NS7_ILi512EEESA_EEES9_SC_SE_Li256ELb1ELb1ELb1ELb0EEENS1_36VarlenDynamicPersistentTileSchedulerILi64ELi64ELi256ELi128ELb1ELb1ELb1ELb1ELb1ELb1EEEEEEEEEvNT_6ParamsE,"ax",@progbits
	.align	128
.text._ZN7cutlass13device_kernelIN5flash11enable_sm90INS1_16FlashAttnFwdSm90INS1_25CollectiveMainloopFwdSm90ILi2EN4cute5tupleIJNS5_1CILi1EEES8_S8_EEENS6_IJNS7_ILi64EEESA_SA_EEELi512ENS_6half_tEfNS_4arch4Sm90ELb1ELb0ELb1ELb1ELb1ELb1ELb0ELb0ELb0ELb1ELb1ELb0EEENS1_21CollectiveEpilogueFwdINS6_IJSA_NS7_ILi512EEESA_EEES9_SC_SE_Li256ELb1ELb1ELb1ELb0EEENS1_36VarlenDynamicPersistentTileSchedulerILi64ELi64ELi256ELi128ELb1ELb1ELb1ELb1ELb1ELb1EEEEEEEEEvNT_6ParamsE:
        .type           _ZN7cutlass13device_kernelIN5flash11enable_sm90INS1_16FlashAttnFwdSm90INS1_25CollectiveMainloopFwdSm90ILi2EN4cute5tupleIJNS5_1CILi1EEES8_S8_EEENS6_IJNS7_ILi64EEESA_SA_EEELi512ENS_6half_tEfNS_4arch4Sm90ELb1ELb0ELb1ELb1ELb1ELb1ELb0ELb0ELb0ELb1ELb1ELb0EEENS1_21CollectiveEpilogueFwdINS6_IJSA_NS7_ILi512EEESA_EEES9_SC_SE_Li256ELb1ELb1ELb1ELb0EEENS1_36VarlenDynamicPersistentTileSchedulerILi64ELi64ELi256ELi128ELb1ELb1ELb1ELb1ELb1ELb1EEEEEEEEEvNT_6ParamsE,@function
        .size           _ZN7cutlass13device_kernelIN5flash11enable_sm90INS1_16FlashAttnFwdSm90INS1_25CollectiveMainloopFwdSm90ILi2EN4cute5tupleIJNS5_1CILi1EEES8_S8_EEENS6_IJNS7_ILi64EEESA_SA_EEELi512ENS_6half_tEfNS_4arch4Sm90ELb1ELb0ELb1ELb1ELb1ELb1ELb0ELb0ELb0ELb1ELb1ELb0EEENS1_21CollectiveEpilogueFwdINS6_IJSA_NS7_ILi512EEESA_EEES9_SC_SE_Li256ELb1ELb1ELb1ELb0EEENS1_36VarlenDynamicPersistentTileSchedulerILi64ELi64ELi256ELi128ELb1ELb1ELb1ELb1ELb1ELb1EEEEEEEEEvNT_6ParamsE,(.L_x_69 - _ZN7cutlass13device_kernelIN5flash11enable_sm90INS1_16FlashAttnFwdSm90INS1_25CollectiveMainloopFwdSm90ILi2EN4cute5tupleIJNS5_1CILi1EEES8_S8_EEENS6_IJNS7_ILi64EEESA_SA_EEELi512ENS_6half_tEfNS_4arch4Sm90ELb1ELb0ELb1ELb1ELb1ELb1ELb0ELb0ELb0ELb1ELb1ELb0EEENS1_21CollectiveEpilogueFwdINS6_IJSA_NS7_ILi512EEESA_EEES9_SC_SE_Li256ELb1ELb1ELb1ELb0EEENS1_36VarlenDynamicPersistentTileSchedulerILi64ELi64ELi256ELi128ELb1ELb1ELb1ELb1ELb1ELb1EEEEEEEEEvNT_6ParamsE)
        .other          _ZN7cutlass13device_kernelIN5flash11enable_sm90INS1_16FlashAttnFwdSm90INS1_25CollectiveMainloopFwdSm90ILi2EN4cute5tupleIJNS5_1CILi1EEES8_S8_EEENS6_IJNS7_ILi64EEESA_SA_EEELi512ENS_6half_tEfNS_4arch4Sm90ELb1ELb0ELb1ELb1ELb1ELb1ELb0ELb0ELb0ELb1ELb1ELb0EEENS1_21CollectiveEpilogueFwdINS6_IJSA_NS7_ILi512EEESA_EEES9_SC_SE_Li256ELb1ELb1ELb1ELb0EEENS1_36VarlenDynamicPersistentTileSchedulerILi64ELi64ELi256ELi128ELb1ELb1ELb1ELb1ELb1ELb1EEEEEEEEEvNT_6ParamsE,@"STO_CUDA_ENTRY STV_DEFAULT"
_ZN7cutlass13device_kernelIN5flash11enable_sm90INS1_16FlashAttnFwdSm90INS1_25CollectiveMainloopFwdSm90ILi2EN4cute5tupleIJNS5_1CILi1EEES8_S8_EEENS6_IJNS7_ILi64EEESA_SA_EEELi512ENS_6half_tEfNS_4arch4Sm90ELb1ELb0ELb1ELb1ELb1ELb1ELb0ELb0ELb0ELb1ELb1ELb0EEENS1_21CollectiveEpilogueFwdINS6_IJSA_NS7_ILi512EEESA_EEES9_SC_SE_Li256ELb1ELb1ELb1ELb0EEENS1_36VarlenDynamicPersistentTileSchedulerILi64ELi64ELi256ELi128ELb1ELb1ELb1ELb1ELb1ELb1EEEEEEEEEvNT_6ParamsE:
[----:B------:R-:W-:Y:S01]  /*0000*/  LDC R1, c[0x0][0x37c] ;  /* 0x0000df00ff017b82 */ /* 0x000fe20000000800 */
[----:B------:R-:W-:Y:S05]  /*0010*/  EXIT ;  /* 0x000000000000794d */ /* 0x000fea0003800000 */
.L_x_24:
        /* <DEDUP_REMOVED lines=14> */
.L_x_69:


//--------------------- .text._ZN7cutlass13device_kernelIN5flash11enable_sm90INS1_16FlashAttnFwdSm90INS1_25CollectiveMainloopFwdSm90ILi2EN4cute5tupleIJNS5_1CILi1EEES8_S8_EEENS6_IJNS7_ILi64EEESA_SA_EEELi512ENS_6half_tEfNS_4arch4Sm90ELb1ELb0ELb1ELb1ELb1ELb0ELb1ELb0ELb0ELb1ELb1ELb0EEENS1_21CollectiveEpilogueFwdINS6_IJSA_NS7_ILi512EEESA_EEES9_SC_SE_Li256ELb1ELb1ELb1ELb0EEENS1_36VarlenDynamicPersistentTileSchedulerILi64ELi64ELi256ELi128ELb1ELb1ELb1ELb1ELb1ELb1EEEEEEEEEvNT_6ParamsE --------------------------
	.section	.text._ZN7cutlass13device_kernelIN5flash11enable_sm90INS1_16FlashAttnFwdSm90INS1_25CollectiveMainloopFwdSm90ILi2EN4cute5tupleIJNS5_1CILi1EEES8_S8_EEENS6_IJNS7_ILi64EEESA_SA_EEELi512ENS_6half_tEfNS_4arch4Sm90ELb1ELb0ELb1ELb1ELb1ELb0ELb1ELb0ELb0ELb1ELb1ELb0EEENS1_21CollectiveEpilogueFwdINS6_IJSA_NS7_ILi512EEESA_EEES9_SC_SE_Li256ELb1ELb1ELb1ELb0EEENS1_36VarlenDynamicPersistentTileSchedulerILi64ELi64ELi256ELi128ELb1ELb1ELb1ELb1ELb1ELb1EEEEEEEEEvNT_6ParamsE,"ax",@progbits
	.align	128
.text._ZN7cutlass13device_kernelIN5flash11enable_sm90INS1_16FlashAttnFwdSm90INS1_25CollectiveMainloopFwdSm90ILi2EN4cute5tupleIJNS5_1CILi1EEES8_S8_EEENS6_IJNS7_ILi64EEESA_SA_EEELi512ENS_6half_tEfNS_4arch4Sm90ELb1ELb0ELb1ELb1ELb1ELb0ELb1ELb0ELb0ELb1ELb1ELb0EEENS1_21CollectiveEpilogueFwdINS6_IJSA_NS7_ILi512EEESA_EEES9_SC_SE_Li256ELb1ELb1ELb1ELb0EEENS1_36VarlenDynamicPersistentTileSchedulerILi64ELi64ELi256ELi128ELb1ELb1ELb1ELb1ELb1ELb1EEEEEEEEEvNT_6ParamsE:
        .type           _ZN7cutlass13device_kernelIN5flash11enable_sm90INS1_16FlashAttnFwdSm90INS1_25CollectiveMainloopFwdSm90ILi2EN4cute5tupleIJNS5_1CILi1EEES8_S8_EEENS6_IJNS7_ILi64EEESA_SA_EEELi512ENS_6half_tEfNS_4arch4Sm90ELb1ELb0ELb1ELb1ELb1ELb0ELb1ELb0ELb0ELb1ELb1ELb0EEENS1_21CollectiveEpilogueFwdINS6_IJSA_NS7_ILi512EEESA_EEES9_SC_SE_Li256ELb1ELb1ELb1ELb0EEENS1_36VarlenDynamicPersistentTileSchedulerILi64ELi64ELi256ELi128ELb1ELb1ELb1ELb1ELb1ELb1EEEEEEEEEvNT_6ParamsE,@function
        .size           _ZN7cutlass13device_kernelIN5flash11enable_sm90INS1_16FlashAttnFwdSm90INS1_25CollectiveMainloopFwdSm90ILi2EN4cute5tupleIJNS5_1CILi1EEES8_S8_EEENS6_IJNS7_ILi64EEESA_SA_EEELi512ENS_6half_tEfNS_4arch4Sm90ELb1ELb0ELb1ELb1ELb1ELb0ELb1ELb0ELb0ELb1ELb1ELb0EEENS1_21CollectiveEpilogueFwdINS6_IJSA_NS7_ILi512EEESA_EEES9_SC_SE_Li256ELb1ELb1ELb1ELb0EEENS1_36VarlenDynamicPersistentTileSchedulerILi64ELi64ELi256ELi128ELb1ELb1ELb1ELb1ELb1ELb1EEEEEEEEEvNT_6ParamsE,(.L_x_70 - _ZN7cutlass13device_kernelIN5flash11enable_sm90INS1_16FlashAttnFwdSm90INS1_25CollectiveMainloopFwdSm90ILi2EN4cute5tupleIJNS5_1CILi1EEES8_S8_EEENS6_IJNS7_ILi64EEESA_SA_EEELi512ENS_6half_tEfNS_4arch4Sm90ELb1ELb0ELb1ELb1ELb1ELb0ELb1ELb0ELb0ELb1ELb1ELb0EEENS1_21CollectiveEpilogueFwdINS6_IJSA_NS7_ILi512EEESA_EEES9_SC_SE_Li256ELb1ELb1ELb1ELb0EEENS1_36VarlenDynamicPersistentTileSchedulerILi64ELi64ELi256ELi128ELb1ELb1ELb1ELb1ELb1ELb1EEEEEEEEEvNT_6ParamsE)
        .other          _ZN7cutlass13device_kernelIN5flash11enable_sm90INS1_16FlashAttnFwdSm90INS1_25CollectiveMainloopFwdSm90ILi2EN4cute5tupleIJNS5_1CILi1EEES8_S8_EEENS6_IJNS7_ILi64EEESA_SA_EEELi512ENS_6half_tEfNS_4arch4Sm90ELb1ELb0ELb1ELb1ELb1ELb0ELb1ELb0ELb0ELb1ELb1ELb0EEENS1_21CollectiveEpilogueFwdINS6_IJSA_NS7_ILi512EEESA_EEES9_SC_SE_Li256ELb1ELb1ELb1ELb0EEENS1_36VarlenDynamicPersistentTileSchedulerILi64ELi64ELi256ELi128ELb1ELb1ELb1ELb1ELb1ELb1EEEEEEEEEvNT_6ParamsE,@"STO_CUDA_ENTRY STV_DEFAULT"
_ZN7cutlass13device_kernelIN5flash11enable_sm90INS1_16FlashAttnFwdSm90INS1_25CollectiveMainloopFwdSm90ILi2EN4cute5tupleIJNS5_1CILi1EEES8_S8_EEENS6_IJNS7_ILi64EEESA_SA_EEELi512ENS_6half_tEfNS_4arch4Sm90ELb1ELb0ELb1ELb1ELb1ELb0ELb1ELb0ELb0ELb1ELb1ELb0EEENS1_21CollectiveEpilogueFwdINS6_IJSA_NS7_ILi512EEESA_EEES9_SC_SE_Li256ELb1ELb1ELb1ELb0EEENS1_36VarlenDynamicPersistentTileSchedulerILi64ELi64ELi256ELi128ELb1ELb1ELb1ELb1ELb1ELb1EEEEEEEEEvNT_6ParamsE:
[----:B------:R-:W-:Y:S01]  /*0000*/  LDC R1, c[0x0][0x37c] ;  /* 0x0000df00ff017b82 */ /* 0x000fe20000000800 */
[----:B------:R-:W-:Y:S05]  /*0010*/  EXIT ;  /* 0x000000000000794d */ /* 0x000fea0003800000 */
.L_x_25:
        /* <DEDUP_REMOVED lines=14> */
.L_x_70:


//--------------------- .text._ZN7cutlass13device_kernelIN5flash11enable_sm90INS1_16FlashAttnFwdSm90INS1_25CollectiveMainloopFwdSm90ILi2EN4cute5tupleIJNS5_1CILi1EEES8_S8_EEENS6_IJNS7_ILi64EEESA_SA_EEELi512ENS_6half_tEfNS_4arch4Sm90ELb1ELb0ELb1ELb1ELb1ELb1ELb1ELb0ELb0ELb1ELb1ELb0EEENS1_21CollectiveEpilogueFwdINS6_IJSA_NS7_ILi512EEESA_EEES9_SC_SE_Li256ELb1ELb1ELb1ELb0EEENS1_36VarlenDynamicPersistentTileSchedulerILi64ELi64ELi256ELi128ELb1ELb1ELb1ELb1ELb1ELb1EEEEEEEEEvNT_6ParamsE --------------------------
	.section	.text._ZN7cutlass13device_kernelIN5flash11enable_sm90INS1_16FlashAttnFwdSm90INS1_25CollectiveMainloopFwdSm90ILi2EN4cute5tupleIJNS5_1CILi1EEES8_S8_EEENS6_IJNS7_ILi64EEESA_SA_EEELi512ENS_6half_tEfNS_4arch4Sm90ELb1ELb0ELb1ELb1ELb1ELb1ELb1ELb0ELb0ELb1ELb1ELb0EEENS1_21CollectiveEpilogueFwdINS6_IJSA_NS7_ILi512EEESA_EEES9_SC_SE_Li256ELb1ELb1ELb1ELb0EEENS1_36VarlenDynamicPersistentTileSchedulerILi64ELi64ELi256ELi128ELb1ELb1ELb1ELb1ELb1ELb1EEEEEEEEEvNT_6ParamsE,"ax",@progbits
	.align	128
.text._ZN7cutlass13device_kernelIN5flash11enable_sm90INS1_16FlashAttnFwdSm90INS1_25CollectiveMainloopFwdSm90ILi2EN4cute5tupleIJNS5_1CILi1EEES8_S8_EEENS6_IJNS7_ILi64EEESA_SA_EEELi512ENS_6half_tEfNS_4arch4Sm90ELb1ELb0ELb1ELb1ELb1ELb1ELb1ELb0ELb0ELb1ELb1ELb0EEENS1_21CollectiveEpilogueFwdINS6_IJSA_NS7_ILi512EEESA_EEES9_SC_SE_Li256ELb1ELb1ELb1ELb0EEENS1_36VarlenDynamicPersistentTileSchedulerILi64ELi64ELi256ELi128ELb1ELb1ELb1ELb1ELb1ELb1EEEEEEEEEvNT_6ParamsE:
        .type           _ZN7cutlass13device_kernelIN5flash11enable_sm90INS1_16FlashAttnFwdSm90INS1_25CollectiveMainloopFwdSm90ILi2EN4cute5tupleIJNS5_1CILi1EEES8_S8_EEENS6_IJNS7_ILi64EEESA_SA_EEELi512ENS_6half_tEfNS_4arch4Sm90ELb1ELb0ELb1ELb1ELb1ELb1ELb1ELb0ELb0ELb1ELb1ELb0EEENS1_21CollectiveEpilogueFwdINS6_IJSA_NS7_ILi512EEESA_EEES9_SC_SE_Li256ELb1ELb1ELb1ELb0EEENS1_36VarlenDynamicPersistentTileSchedulerILi64ELi64ELi256ELi128ELb1ELb1ELb1ELb1ELb1ELb1EEEEEEEEEvNT_6ParamsE,@function
        .size           _ZN7cutlass13device_kernelIN5flash11enable_sm90INS1_16FlashAttnFwdSm90INS1_25CollectiveMainloopFwdSm90ILi2EN4cute5tupleIJNS5_1CILi1EEES8_S8_EEENS6_IJNS7_ILi64EEESA_SA_EEELi512ENS_6half_tEfNS_4arch4Sm90ELb1ELb0ELb1ELb1ELb1ELb1ELb1ELb0ELb0ELb1ELb1ELb0EEENS1_21CollectiveEpilogueFwdINS6_IJSA_NS7_ILi512EEESA_EEES9_SC_SE_Li256ELb1ELb1ELb1ELb0EEENS1_36VarlenDynamicPersistentTileSchedulerILi64ELi64ELi256ELi128ELb1ELb1ELb1ELb1ELb1ELb1EEEEEEEEEvNT_6ParamsE,(.L_x_71 - _ZN7cutlass13device_kernelIN5flash11enable_sm90INS1_16FlashAttnFwdSm90INS1_25CollectiveMainloopFwdSm90ILi2EN4cute5tupleIJNS5_1CILi1EEES8_S8_EEENS6_IJNS7_ILi64EEESA_SA_EEELi512ENS_6half_tEfNS_4arch4Sm90ELb1ELb0ELb1ELb1ELb1ELb1ELb1ELb0ELb0ELb1ELb1ELb0EEENS1_21CollectiveEpilogueFwdINS6_IJSA_NS7_ILi512EEESA_EEES9_SC_SE_Li256ELb1ELb1ELb1ELb0EEENS1_36VarlenDynamicPersistentTileSchedulerILi64ELi64ELi256ELi128ELb1ELb1ELb1ELb1ELb1ELb1EEEEEEEEEvNT_6ParamsE)
        .other          _ZN7cutlass13device_kernelIN5flash11enable_sm90INS1_16FlashAttnFwdSm90INS1_25CollectiveMainloopFwdSm90ILi2EN4cute5tupleIJNS5_1CILi1EEES8_S8_EEENS6_IJNS7_ILi64EEESA_SA_EEELi512ENS_6half_tEfNS_4arch4Sm90ELb1ELb0ELb1ELb1ELb1ELb1ELb1ELb0ELb0ELb1ELb1ELb0EEENS1_21CollectiveEpilogueFwdINS6_IJSA_NS7_ILi512EEESA_EEES9_SC_SE_Li256ELb1ELb1ELb1ELb0EEENS1_36VarlenDynamicPersistentTileSchedulerILi64ELi64ELi256ELi128ELb1ELb1ELb1ELb1ELb1ELb1EEEEEEEEEvNT_6ParamsE,@"STO_CUDA_ENTRY STV_DEFAULT"
_ZN7cutlass13device_kernelIN5flash11enable_sm90INS1_16FlashAttnFwdSm90INS1_25CollectiveMainloopFwdSm90ILi2EN4cute5tupleIJNS5_1CILi1EEES8_S8_EEENS6_IJNS7_ILi64EEESA_SA_EEELi512ENS_6half_tEfNS_4arch4Sm90ELb1ELb0ELb1ELb1ELb1ELb1ELb1ELb0ELb0ELb1ELb1ELb0EEENS1_21CollectiveEpilogueFwdINS6_IJSA_NS7_ILi512EEESA_EEES9_SC_SE_Li256ELb1ELb1ELb1ELb0EEENS1_36VarlenDynamicPersistentTileSchedulerILi64ELi64ELi256ELi128ELb1ELb1ELb1ELb1ELb1ELb1EEEEEEEEEvNT_6ParamsE:
[----:B------:R-:W-:Y:S01]  /*0000*/  LDC R1, c[0x0][0x37c] ;  /* 0x0000df00ff017b82 */ /* 0x000fe20000000800 */
[----:B------:R-:W-:Y:S05]  /*0010*/  EXIT ;  /* 0x000000000000794d */ /* 0x000fea0003800000 */
.L_x_26:
        /* <DEDUP_REMOVED lines=14> */
.L_x_71:


//--------------------- .text._ZN7cutlass13device_kernelIN5flash11enable_sm90INS1_16FlashAttnFwdSm90INS1_25CollectiveMainloopFwdSm90ILi2EN4cute5tupleIJNS5_1CILi1EEES8_S8_EEENS6_IJNS7_ILi128EEENS7_ILi96EEENS7_ILi64EEEEEELi256ENS_6half_tEfNS_4arch4Sm90ELb0ELb0ELb1ELb0ELb1ELb0ELb0ELb1ELb0ELb1ELb1ELb0EEENS1_21CollectiveEpilogueFwdINS6_IJSA_NS7_ILi256EEESB_EEES9_SE_SG_Li256ELb0ELb1ELb1ELb0EEENS1_19SingleTileSchedulerILb0ELb1ELb1ELi128EEEEEEEEEvNT_6ParamsE --------------------------
	.section	.text._ZN7cutlass13device_kernelIN5flash11enable_sm90INS1_16FlashAttnFwdSm90INS1_25CollectiveMainloopFwdSm90ILi2EN4cute5tupleIJNS5_1CILi1EEES8_S8_EEENS6_IJNS7_ILi128EEENS7_ILi96EEENS7_ILi64EEEEEELi256ENS_6half_tEfNS_4arch4Sm90ELb0ELb0ELb1ELb0ELb1ELb0ELb0ELb1ELb0ELb1ELb1ELb0EEENS1_21CollectiveEpilogueFwdINS6_IJSA_NS7_ILi256EEESB_EEES9_SE_SG_Li256ELb0ELb1ELb1ELb0EEENS1_19SingleTileSchedulerILb0ELb1ELb1ELi128EEEEEEEEEvNT_6ParamsE,"ax",@progbits
	.align	128
.text._ZN7cutlass13device_kernelIN5flash11enable_sm90INS1_16FlashAttnFwdSm90INS1_25CollectiveMainloopFwdSm90ILi2EN4cute5tupleIJNS5_1CILi1EEES8_S8_EEENS6_IJNS7_ILi128EEENS7_ILi96EEENS7_ILi64EEEEEELi256ENS_6half_tEfNS_4arch4Sm90ELb0ELb0ELb1ELb0ELb1ELb0ELb0ELb1ELb0ELb1ELb1ELb0EEENS1_21CollectiveEpilogueFwdINS6_IJSA_NS7_ILi256EEESB_EEES9_SE_SG_Li256ELb0ELb1ELb1ELb0EEENS1_19SingleTileSchedulerILb0ELb1ELb1ELi128EEEEEEEEEvNT_6ParamsE:
        .type           _ZN7cutlass13device_kernelIN5flash11enable_sm90INS1_16FlashAttnFwdSm90INS1_25CollectiveMainloopFwdSm90ILi2EN4cute5tupleIJNS5_1CILi1EEES8_S8_EEENS6_IJNS7_ILi128EEENS7_ILi96EEENS7_ILi64EEEEEELi256ENS_6half_tEfNS_4arch4Sm90ELb0ELb0ELb1ELb0ELb1ELb0ELb0ELb1ELb0ELb1ELb1ELb0EEENS1_21CollectiveEpilogueFwdINS6_IJSA_NS7_ILi256EEESB_EEES9_SE_SG_Li256ELb0ELb1ELb1ELb0EEENS1_19SingleTileSchedulerILb0ELb1ELb1ELi128EEEEEEEEEvNT_6ParamsE,@function
        .size           _ZN7cutlass13device_kernelIN5flash11enable_sm90INS1_16FlashAttnFwdSm90INS1_25CollectiveMainloopFwdSm90ILi2EN4cute5tupleIJNS5_1CILi1EEES8_S8_EEENS6_IJNS7_ILi128EEENS7_ILi96EEENS7_ILi64EEEEEELi256ENS_6half_tEfNS_4arch4Sm90ELb0ELb0ELb1ELb0ELb1ELb0ELb0ELb1ELb0ELb1ELb1ELb0EEENS1_21CollectiveEpilogueFwdINS6_IJSA_NS7_ILi256EEESB_EEES9_SE_SG_Li256ELb0ELb1ELb1ELb0EEENS1_19SingleTileSchedulerILb0ELb1ELb1ELi128EEEEEEEEEvNT_6ParamsE,(.L_x_72 - _ZN7cutlass13device_kernelIN5flash11enable_sm90INS1_16FlashAttnFwdSm90INS1_25CollectiveMainloopFwdSm90ILi2EN4cute5tupleIJNS5_1CILi1EEES8_S8_EEENS6_IJNS7_ILi128EEENS7_ILi96EEENS7_ILi64EEEEEELi256ENS_6half_tEfNS_4arch4Sm90ELb0ELb0ELb1ELb0ELb1ELb0ELb0ELb1ELb0ELb1ELb1ELb0EEENS1_21CollectiveEpilogueFwdINS6_IJSA_NS7_ILi256EEESB_EEES9_SE_SG_Li256ELb0ELb1ELb1ELb0EEENS1_19SingleTileSchedulerILb0ELb1ELb1ELi128EEEEEEEEEvNT_6ParamsE)
        .other          _ZN7cutlass13device_kernelIN5flash11enable_sm90INS1_16FlashAttnFwdSm90INS1_25CollectiveMainloopFwdSm90ILi2EN4cute5tupleIJNS5_1CILi1EEES8_S8_EEENS6_IJNS7_ILi128EEENS7_ILi96EEENS7_ILi64EEEEEELi256ENS_6half_tEfNS_4arch4Sm90ELb0ELb0ELb1ELb0ELb1ELb0ELb0ELb1ELb0ELb1ELb1ELb0EEENS1_21CollectiveEpilogueFwdINS6_IJSA_NS7_ILi256EEESB_EEES9_SE_SG_Li256ELb0ELb1ELb1ELb0EEENS1_19SingleTileSchedulerILb0ELb1ELb1ELi128EEEEEEEEEvNT_6ParamsE,@"STO_CUDA_ENTRY STV_DEFAULT"
_ZN7cutlass13device_kernelIN5flash11enable_sm90INS1_16FlashAttnFwdSm90INS1_25CollectiveMainloopFwdSm90ILi2EN4cute5tupleIJNS5_1CILi1EEES8_S8_EEENS6_IJNS7_ILi128EEENS7_ILi96EEENS7_ILi64EEEEEELi256ENS_6half_tEfNS_4arch4Sm90ELb0ELb0ELb1ELb0ELb1ELb0ELb0ELb1ELb0ELb1ELb1ELb0EEENS1_21CollectiveEpilogueFwdINS6_IJSA_NS7_ILi256EEESB_EEES9_SE_SG_Li256ELb0ELb1ELb1ELb0EEENS1_19SingleTileSchedulerILb0ELb1ELb1ELi128EEEEEEEEEvNT_6ParamsE:
[----:B------:R-:W-:Y:S01]  /*0000*/  LDC R1, c[0x0][0x37c] ;  /* 0x0000df00ff017b82 */ /* 0x000fe20000000800 */
[----:B------:R-:W-:Y:S05]  /*0010*/  EXIT ;  /* 0x000000000000794d */ /* 0x000fea0003800000 */
.L_x_27:
        /* <DEDUP_REMOVED lines=14> */
.L_x_72:


//--------------------- .text._ZN7cutlass13device_kernelIN5flash11enable_sm90INS1_16FlashAttnFwdSm90INS1_25CollectiveMainloopFwdSm90ILi2EN4cute5tupleIJNS5_1CILi1EEES8_S8_EEENS6_IJNS7_ILi128EEENS7_ILi96EEENS7_ILi64EEEEEELi256ENS_6half_tEfNS_4arch4Sm90ELb0ELb0ELb1ELb0ELb1ELb0ELb1ELb1ELb0ELb1ELb1ELb0EEENS1_21CollectiveEpilogueFwdINS6_IJSA_NS7_ILi256EEESB_EEES9_SE_SG_Li256ELb0ELb1ELb1ELb0EEENS1_19SingleTileSchedulerILb0ELb1ELb1ELi128EEEEEEEEEvNT_6ParamsE --------------------------
	.section	.text._ZN7cutlass13device_kernelIN5flash11enable_sm90INS1_16FlashAttnFwdSm90INS1_25CollectiveMainloopFwdSm90ILi2EN4cute5tupleIJNS5_1CILi1EEES8_S8_EEENS6_IJNS7_ILi128EEENS7_ILi96EEENS7_ILi64EEEEEELi256ENS_6half_tEfNS_4arch4Sm90ELb0ELb0ELb1ELb0ELb1ELb0ELb1ELb1ELb0ELb1ELb1ELb0EEENS1_21CollectiveEpilogueFwdINS6_IJSA_NS7_ILi256EEESB_EEES9_SE_SG_Li256ELb0ELb1ELb1ELb0EEENS1_19SingleTileSchedulerILb0ELb1ELb1ELi128EEEEEEEEEvNT_6ParamsE,"ax",@progbits
	.align	128
.text._ZN7cutlass13device_kernelIN5flash11enable_sm90INS1_16FlashAttnFwdSm90INS1_25CollectiveMainloopFwdSm90ILi2EN4cute5tupleIJNS5_1CILi1EEES8_S8_EEENS6_IJNS7_ILi128EEENS7_ILi96EEENS7_ILi64EEEEEELi256ENS_6half_tEfNS_4arch4Sm90ELb0ELb0ELb1ELb0ELb1ELb0ELb1ELb1ELb0ELb1ELb1ELb0EEENS1_21CollectiveEpilogueFwdINS6_IJSA_NS7_ILi256EEESB_EEES9_SE_SG_Li256ELb0ELb1ELb1ELb0EEENS1_19SingleTileSchedulerILb0ELb1ELb1ELi128EEEEEEEEEvNT_6ParamsE:
        .type           _ZN7cutlass13device_kernelIN5flash11enable_sm90INS1_16FlashAttnFwdSm90INS1_25CollectiveMainloopFwdSm90ILi2EN4cute5tupleIJNS5_1CILi1EEES8_S8_EEENS6_IJNS7_ILi128EEENS7_ILi96EEENS7_ILi64EEEEEELi256ENS_6half_tEfNS_4arch4Sm90ELb0ELb0ELb1ELb0ELb1ELb0ELb1ELb1ELb0ELb1ELb1ELb0EEENS1_21CollectiveEpilogueFwdINS6_IJSA_NS7_ILi256EEESB_EEES9_SE_SG_Li256ELb0ELb1ELb1ELb0EEENS1_19SingleTileSchedulerILb0ELb1ELb1ELi128EEEEEEEEEvNT_6ParamsE,@function
        .size           _ZN7cutlass13device_kernelIN5flash11enable_sm90INS1_16FlashAttnFwdSm90INS1_25CollectiveMainloopFwdSm90ILi2EN4cute5tupleIJNS5_1CILi1EEES8_S8_EEENS6_IJNS7_ILi128EEENS7_ILi96EEENS7_ILi64EEEEEELi256ENS_6half_tEfNS_4arch4Sm90ELb0ELb0ELb1ELb0ELb1ELb0ELb1ELb1ELb0ELb1ELb1ELb0EEENS1_21CollectiveEpilogueFwdINS6_IJSA_NS7_ILi256EEESB_EEES9_SE_SG_Li256ELb0ELb1ELb1ELb0EEENS1_19SingleTileSchedulerILb0ELb1ELb1ELi128EEEEEEEEEvNT_6ParamsE,(.L_x_73 - _ZN7cutlass13device_kernelIN5flash11enable_sm90INS1_16FlashAttnFwdSm90INS1_25CollectiveMainloopFwdSm90ILi2EN4cute5tupleIJNS5_1CILi1EEES8_S8_EEENS6_IJNS7_ILi128EEENS7_ILi96EEENS7_ILi64EEEEEELi256ENS_6half_tEfNS_4arch4Sm90ELb0ELb0ELb1ELb0ELb1ELb0ELb1ELb1ELb0ELb1ELb1ELb0EEENS1_21CollectiveEpilogueFwdINS6_IJSA_NS7_ILi256EEESB_EEES9_SE_SG_Li256ELb0ELb1ELb1ELb0EEENS1_19SingleTileSchedulerILb0ELb1ELb1ELi128EEEEEEEEEvNT_6ParamsE)
        .other          _ZN7cutlass13device_kernelIN5flash11enable_sm90INS1_16FlashAttnFwdSm90INS1_25CollectiveMainloopFwdSm90ILi2EN4cute5tupleIJNS5_1CILi1EEES8_S8_EEENS6_IJNS7_ILi128EEENS7_ILi96EEENS7_ILi64EEEEEELi256ENS_6half_tEfNS_4arch4Sm90ELb0ELb0ELb1ELb0ELb1ELb0ELb1ELb1ELb0ELb1ELb1ELb0EEENS1_21CollectiveEpilogueFwdINS6_IJSA_NS7_ILi256EEESB_EEES9_SE_SG_Li256ELb0ELb1ELb1ELb0EEENS1_19SingleTileSchedulerILb0ELb1ELb1ELi128EEEEEEEEEvNT_6ParamsE,@"STO_CUDA_ENTRY STV_DEFAULT"
_ZN7cutlass13device_kernelIN5flash11enable_sm90INS1_16FlashAttnFwdSm90INS1_25CollectiveMainloopFwdSm90ILi2EN4cute5tupleIJNS5_1CILi1EEES8_S8_EEENS6_IJNS7_ILi128EEENS7_ILi96EEENS7_ILi64EEEEEELi256ENS_6half_tEfNS_4arch4Sm90ELb0ELb0ELb1ELb0ELb1ELb0ELb1ELb1ELb0ELb1ELb1ELb0EEENS1_21CollectiveEpilogueFwdINS6_IJSA_NS7_ILi256EEESB_EEES9_SE_SG_Li256ELb0ELb1ELb1ELb0EEENS1_19SingleTileSchedulerILb0ELb1ELb1ELi128EEEEEEEEEvNT_6ParamsE:
[----:B------:R-:W-:Y:S01]  /*0000*/  LDC R1, c[0x0][0x37c] ;  /* 0x0000df00ff017b82 */ /* 0x000fe20000000800 */
[----:B------:R-:W-:Y:S05]  /*0010*/  EXIT ;  /* 0x000000000000794d */ /* 0x000fea0003800000 */
.L_x_28:
        /* <DEDUP_REMOVED lines=14> */
.L_x_73:


//--------------------- .text._ZN7cutlass13device_kernelIN5flash11enable_sm90INS1_16FlashAttnFwdSm90INS1_25CollectiveMainloopFwdSm90ILi2EN4cute5tupleIJNS5_1CILi1EEES8_S8_EEENS6_IJNS7_ILi128EEENS7_ILi96EEENS7_ILi64EEEEEELi256ENS_6half_tEfNS_4arch4Sm90ELb0ELb0ELb1ELb1ELb1ELb0ELb0ELb1ELb0ELb1ELb1ELb0EEENS1_21CollectiveEpilogueFwdINS6_IJSA_NS7_ILi256EEESB_EEES9_SE_SG_Li256ELb1ELb1ELb1ELb0EEENS1_36VarlenDynamicPersistentTileSchedulerILi128ELi96ELi256ELi128ELb1ELb1ELb1ELb0ELb1ELb1EEEEEEEEEvNT_6ParamsE --------------------------
	.section	.text._ZN7cutlass13device_kernelIN5flash11enable_sm90INS1_16FlashAttnFwdSm90INS1_25CollectiveMainloopFwdSm90ILi2EN4cute5tupleIJNS5_1CILi1EEES8_S8_EEENS6_IJNS7_ILi128EEENS7_ILi96EEENS7_ILi64EEEEEELi256ENS_6half_tEfNS_4arch4Sm90ELb0ELb0ELb1ELb1ELb1ELb0ELb0ELb1ELb0ELb1ELb1ELb0EEENS1_21CollectiveEpilogueFwdINS6_IJSA_NS7_ILi256EEESB_EEES9_SE_SG_Li256ELb1ELb1ELb1ELb0EEENS1_36VarlenDynamicPersistentTileSchedulerILi128ELi96ELi256ELi128ELb1ELb1ELb1ELb0ELb1ELb1EEEEEEEEEvNT_6ParamsE,"ax",@progbits
	.align	128
.text._ZN7cutlass13device_kernelIN5flash11enable_sm90INS1_16FlashAttnFwdSm90INS1_25CollectiveMainloopFwdSm90ILi2EN4cute5tupleIJNS5_1CILi1EEES8_S8_EEENS6_IJNS7_ILi128EEENS7_ILi96EEENS7_ILi64EEEEEELi256ENS_6half_tEfNS_4arch4Sm90ELb0ELb0ELb1ELb1ELb1ELb0ELb0ELb1ELb0ELb1ELb1ELb0EEENS1_21CollectiveEpilogueFwdINS6_IJSA_NS7_ILi256EEESB_EEES9_SE_SG_Li256ELb1ELb1ELb1ELb0EEENS1_36VarlenDynamicPersistentTileSchedulerILi128ELi96ELi256ELi128ELb1ELb1ELb1ELb0ELb1ELb1EEEEEEEEEvNT_6ParamsE:
        .type           _ZN7cutlass13device_kernelIN5flash11enable_sm90INS1_16FlashAttnFwdSm90INS1_25CollectiveMainloopFwdSm90ILi2EN4cute5tupleIJNS5_1CILi1EEES8_S8_EEENS6_IJNS7_ILi128EEENS7_ILi96EEENS7_ILi64EEEEEELi256ENS_6half_tEfNS_4arch4Sm90ELb0ELb0ELb1ELb1ELb1ELb0ELb0ELb1ELb0ELb1ELb1ELb0EEENS1_21CollectiveEpilogueFwdINS6_IJSA_NS7_ILi256EEESB_EEES9_SE_SG_Li256ELb1ELb1ELb1ELb0EEENS1_36VarlenDynamicPersistentTileSchedulerILi128ELi96ELi256ELi128ELb1ELb1ELb1ELb0ELb1ELb1EEEEEEEEEvNT_6ParamsE,@function
        .size           _ZN7cutlass13device_kernelIN5flash11enable_sm90INS1_16FlashAttnFwdSm90INS1_25CollectiveMainloopFwdSm90ILi2EN4cute5tupleIJNS5_1CILi1EEES8_S8_EEENS6_IJNS7_ILi128EEENS7_ILi96EEENS7_ILi64EEEEEELi256ENS_6half_tEfNS_4arch4Sm90ELb0ELb0ELb1ELb1ELb1ELb0ELb0ELb1ELb0ELb1ELb1ELb0EEENS1_21CollectiveEpilogueFwdINS6_IJSA_NS7_ILi256EEESB_EEES9_SE_SG_Li256ELb1ELb1ELb1ELb0EEENS1_36VarlenDynamicPersistentTileSchedulerILi128ELi96ELi256ELi128ELb1ELb1ELb1ELb0ELb1ELb1EEEEEEEEEvNT_6ParamsE,(.L_x_74 - _ZN7cutlass13device_kernelIN5flash11enable_sm90INS1_16FlashAttnFwdSm90INS1_25CollectiveMainloopFwdSm90ILi2EN4cute5tupleIJNS5_1CILi1EEES8_S8_EEENS6_IJNS7_ILi128EEENS7_ILi96EEENS7_ILi64EEEEEELi256ENS_6half_tEfNS_4arch4Sm90ELb0ELb0ELb1ELb1ELb1ELb0ELb0ELb1ELb0ELb1ELb1ELb0EEENS1_21CollectiveEpilogueFwdINS6_IJSA_NS7_ILi256EEESB_EEES9_SE_SG_Li256ELb1ELb1ELb1ELb0EEENS1_36VarlenDynamicPersistentTileSchedulerILi128ELi96ELi256ELi128ELb1ELb1ELb1ELb0ELb1ELb1EEEEEEEEEvNT_6ParamsE)
        .other          _ZN7cutlass13device_kernelIN5flash11enable_sm90INS1_16FlashAttnFwdSm90INS1_25CollectiveMainloopFwdSm90ILi2EN4cute5tupleIJNS5_1CILi1EEES8_S8_EEENS6_IJNS7_ILi128EEENS7_ILi96EEENS7_ILi64EEEEEELi256ENS_6half_tEfNS_4arch4Sm90ELb0ELb0ELb1ELb1ELb1ELb0ELb0ELb1ELb0ELb1ELb1ELb0EEENS1_21CollectiveEpilogueFwdINS6_IJSA_NS7_ILi256EEESB_EEES9_SE_SG_Li256ELb1ELb1ELb1ELb0EEENS1_36VarlenDynamicPersistentTileSchedulerILi128ELi96ELi256ELi128ELb1ELb1ELb1ELb0ELb1ELb1EEEEEEEEEvNT_6ParamsE,@"STO_CUDA_ENTRY STV_DEFAULT"
_ZN7cutlass13device_kernelIN5flash11enable_sm90INS1_16FlashAttnFwdSm90INS1_25CollectiveMainloopFwdSm90ILi2EN4cute5tupleIJNS5_1CILi1EEES8_S8_EEENS6_IJNS7_ILi128EEENS7_ILi96EEENS7_ILi64EEEEEELi256ENS_6half_tEfNS_4arch4Sm90ELb0ELb0ELb1ELb1ELb1ELb0ELb0ELb1ELb0ELb1ELb1ELb0EEENS1_21CollectiveEpilogueFwdINS6_IJSA_NS7_ILi256EEESB_EEES9_SE_SG_Li256ELb1ELb1ELb1ELb0EEENS1_36VarlenDynamicPersistentTileSchedulerILi128ELi96ELi256ELi128ELb1ELb1ELb1ELb0ELb1ELb1EEEEEEEEEvNT_6ParamsE:
[----:B------:R-:W-:Y:S01]  /*0000*/  LDC R1, c[0x0][0x37c] ;  /* 0x0000df00ff017b82 */ /* 0x000fe20000000800 */
[----:B------:R-:W-:Y:S05]  /*0010*/  EXIT ;  /* 0x000000000000794d */ /* 0x000fea0003800000 */
.L_x_29:
        /* <DEDUP_REMOVED lines=14> */
.L_x_74:


//--------------------- .text._ZN7cutlass13device_kernelIN5flash11enable_sm90INS1_16FlashAttnFwdSm90INS1_25CollectiveMainloopFwdSm90ILi2EN4cute5tupleIJNS5_1CILi1EEES8_S8_EEENS6_IJNS7_ILi128EEENS7_ILi96EEENS7_ILi64EEEEEELi256ENS_6half_tEfNS_4arch4Sm90ELb0ELb0ELb1ELb1ELb1ELb1ELb0ELb1ELb0ELb1ELb1ELb0EEENS1_21CollectiveEpilogueFwdINS6_IJSA_NS7_ILi256EEESB_EEES9_SE_SG_Li256ELb1ELb1ELb1ELb0EEENS1_36VarlenDynamicPersistentTileSchedulerILi128ELi96ELi256ELi128ELb1ELb1ELb1ELb0ELb1ELb1EEEEEEEEEvNT_6ParamsE --------------------------
	.section	.text._ZN7cutlass13device_kernelIN5flash11enable_sm90INS1_16FlashAttnFwdSm90INS1_25CollectiveMainloopFwdSm90ILi2EN4cute5tupleIJNS5_1CILi1EEES8_S8_EEENS6_IJNS7_ILi128EEENS7_ILi96EEENS7_ILi64EEEEEELi256ENS_6half_tEfNS_4arch4Sm90ELb0ELb0ELb1ELb1ELb1ELb1ELb0ELb1ELb0ELb1ELb1ELb0EEENS1_21CollectiveEpilogueFwdINS6_IJSA_NS7_ILi256EEESB_EEES9_SE_SG_Li256ELb1ELb1ELb1ELb0EEENS1_36VarlenDynamicPersistentTileSchedulerILi128ELi96ELi256ELi128ELb1ELb1ELb1ELb0ELb1ELb1EEEEEEEEEvNT_6ParamsE,"ax",@progbits
	.align	128
.text._ZN7cutlass13device_kernelIN5flash11enable_sm90INS1_16FlashAttnFwdSm90INS1_25CollectiveMainloopFwdSm90ILi2EN4cute5tupleIJNS5_1CILi1EEES8_S8_EEENS6_IJNS7_ILi128EEENS7_ILi96EEENS7_ILi64EEEEEELi256ENS_6half_tEfNS_4arch4Sm90ELb0ELb0ELb1ELb1ELb1ELb1ELb0ELb1ELb0ELb1ELb1ELb0EEENS1_21CollectiveEpilogueFwdINS6_IJSA_NS7_ILi256EEESB_EEES9_SE_SG_Li256ELb1ELb1ELb1ELb0EEENS1_36VarlenDynamicPersistentTileSchedulerILi128ELi96ELi256ELi128ELb1ELb1ELb1ELb0ELb1ELb1EEEEEEEEEvNT_6ParamsE:
        .type           _ZN7cutlass13device_kernelIN5flash11enable_sm90INS1_16FlashAttnFwdSm90INS1_25CollectiveMainloopFwdSm90ILi2EN4cute5tupleIJNS5_1CILi1EEES8_S8_EEENS6_IJNS7_ILi128EEENS7_ILi96EEENS7_ILi64EEEEEELi256ENS_6half_tEfNS_4arch4Sm90ELb0ELb0ELb1ELb1ELb1ELb1ELb0ELb1ELb0ELb1ELb1ELb0EEENS1_21CollectiveEpilogueFwdINS6_IJSA_NS7_ILi256EEESB_EEES9_SE_SG_Li256ELb1ELb1ELb1ELb0EEENS1_36VarlenDynamicPersistentTileSchedulerILi128ELi96ELi256ELi128ELb1ELb1ELb1ELb0ELb1ELb1EEEEEEEEEvNT_6ParamsE,@function
        .size           _ZN7cutlass13device_kernelIN5flash11enable_sm90INS1_16FlashAttnFwdSm90INS1_25CollectiveMainloopFwdSm90ILi2EN4cute5tupleIJNS5_1CILi1EEES8_S8_EEENS6_IJNS7_ILi128EEENS7_ILi96EEENS7_ILi64EEEEEELi256ENS_6half_tEfNS_4arch4Sm90ELb0ELb0ELb1ELb1ELb1ELb1ELb0ELb1ELb0ELb1ELb1ELb0EEENS1_21CollectiveEpilogueFwdINS6_IJSA_NS7_ILi256EEESB_EEES9_SE_SG_Li256ELb1ELb1ELb1ELb0EEENS1_36VarlenDynamicPersistentTileSchedulerILi128ELi96ELi256ELi128ELb1ELb1ELb1ELb0ELb1ELb1EEEEEEEEEvNT_6ParamsE,(.L_x_75 - _ZN7cutlass13device_kernelIN5flash11enable_sm90INS1_16FlashAttnFwdSm90INS1_25CollectiveMainloopFwdSm90ILi2EN4cute5tupleIJNS5_1CILi1EEES8_S8_EEENS6_IJNS7_ILi128EEENS7_ILi96EEENS7_ILi64EEEEEELi256ENS_6half_tEfNS_4arch4Sm90ELb0ELb0ELb1ELb1ELb1ELb1ELb0ELb1ELb0ELb1ELb1ELb0EEENS1_21CollectiveEpilogueFwdINS6_IJSA_NS7_ILi256EEESB_EEES9_SE_SG_Li256ELb1ELb1ELb1ELb0EEENS1_36VarlenDynamicPersistentTileSchedulerILi128ELi96ELi256ELi128ELb1ELb1ELb1ELb0ELb1ELb1EEEEEEEEEvNT_6ParamsE)
        .other          _ZN7cutlass13device_kernelIN5flash11enable_sm90INS1_16FlashAttnFwdSm90INS1_25CollectiveMainloopFwdSm90ILi2EN4cute5tupleIJNS5_1CILi1EEES8_S8_EEENS6_IJNS7_ILi128EEENS7_ILi96EEENS7_ILi64EEEEEELi256ENS_6half_tEfNS_4arch4Sm90ELb0ELb0ELb1ELb1ELb1ELb1ELb0ELb1ELb0ELb1ELb1ELb0EEENS1_21CollectiveEpilogueFwdINS6_IJSA_NS7_ILi256EEESB_EEES9_SE_SG_Li256ELb1ELb1ELb1ELb0EEENS1_36VarlenDynamicPersistentTileSchedulerILi128ELi96ELi256ELi128ELb1ELb1ELb1ELb0ELb1ELb1EEEEEEEEEvNT_6ParamsE,@"STO_CUDA_ENTRY STV_DEFAULT"
_ZN7cutlass13device_kernelIN5flash11enable_sm90INS1_16FlashAttnFwdSm90INS1_25CollectiveMainloopFwdSm90ILi2EN4cute5tupleIJNS5_1CILi1EEES8_S8_EEENS6_IJNS7_ILi128EEENS7_ILi96EEENS7_ILi64EEEEEELi256ENS_6half_tEfNS_4arch4Sm90ELb0ELb0ELb1ELb1ELb1ELb1ELb0ELb1ELb0ELb1ELb1ELb0EEENS1_21CollectiveEpilogueFwdINS6_IJSA_NS7_ILi256EEESB_EEES9_SE_SG_Li256ELb1ELb1ELb1ELb0EEENS1_36VarlenDynamicPersistentTileSchedulerILi128ELi96ELi256ELi128ELb1ELb1ELb1ELb0ELb1ELb1EEEEEEEEEvNT_6ParamsE:
[----:B------:R-:W-:Y:S01]  /*0000*/  LDC R1, c[0x0][0x37c] ;  /* 0x0000df00ff017b82 */ /* 0x000fe20000000800 */
[----:B------:R-:W-:Y:S05]  /*0010*/  EXIT ;  /* 0x000000000000794d */ /* 0x000fea0003800000 */
.L_x_30:
        /* <DEDUP_REMOVED lines=14> */
.L_x_75:


//--------------------- .text._ZN7cutlass13device_kernelIN5flash11enable_sm90INS1_16FlashAttnFwdSm90INS1_25CollectiveMainloopFwdSm90ILi2EN4cute5tupleIJNS5_1CILi1EEES8_S8_EEENS6_IJNS7_ILi128EEENS7_ILi96EEENS7_ILi64EEEEEELi256ENS_6half_tEfNS_4arch4Sm90ELb0ELb0ELb1ELb1ELb1ELb0ELb1ELb1ELb0ELb1ELb1ELb0EEENS1_21CollectiveEpilogueFwdINS6_IJSA_NS7_ILi256EEESB_EEES9_SE_SG_Li256ELb1ELb1ELb1ELb0EEENS1_36VarlenDynamicPersistentTileSchedulerILi128ELi96ELi256ELi128ELb1ELb1ELb1ELb0ELb1ELb1EEEEEEEEEvNT_6ParamsE --------------------------
	.section	.text._ZN7cutlass13device_kernelIN5flash11enable_sm90INS1_16FlashAttnFwdSm90INS1_25CollectiveMainloopFwdSm90ILi2EN4cute5tupleIJNS5_1CILi1EEES8_S8_EEENS6_IJNS7_ILi128EEENS7_ILi96EEENS7_ILi64EEEEEELi256ENS_6half_tEfNS_4arch4Sm90ELb0ELb0ELb1ELb1ELb1ELb0ELb1ELb1ELb0ELb1ELb1ELb0EEENS1_21CollectiveEpilogueFwdINS6_IJSA_NS7_ILi256EEESB_EEES9_SE_SG_Li256ELb1ELb1ELb1ELb0EEENS1_36VarlenDynamicPersistentTileSchedulerILi128ELi96ELi256ELi128ELb1ELb1ELb1ELb0ELb1ELb1EEEEEEEEEvNT_6ParamsE,"ax",@progbits
	.align	128
.text._ZN7cutlass13device_kernelIN5flash11enable_sm90INS1_16FlashAttnFwdSm90INS1_25CollectiveMainloopFwdSm90ILi2EN4cute5tupleIJNS5_1CILi1EEES8_S8_EEENS6_IJNS7_ILi128EEENS7_ILi96EEENS7_ILi64EEEEEELi256ENS_6half_tEfNS_4arch4Sm90ELb0ELb0ELb1ELb1ELb1ELb0ELb1ELb1ELb0ELb1ELb1ELb0EEENS1_21CollectiveEpilogueFwdINS6_IJSA_NS7_ILi256EEESB_EEES9_SE_SG_Li256ELb1ELb1ELb1ELb0EEENS1_36VarlenDynamicPersistentTileSchedulerILi128ELi96ELi256ELi128ELb1ELb1ELb1ELb0ELb1ELb1EEEEEEEEEvNT_6ParamsE:
        .type           _ZN7cutlass13device_kernelIN5flash11enable_sm90INS1_16FlashAttnFwdSm90INS1_25CollectiveMainloopFwdSm90ILi2EN4cute5tupleIJNS5_1CILi1EEES8_S8_EEENS6_IJNS7_ILi128EEENS7_ILi96EEENS7_ILi64EEEEEELi256ENS_6half_tEfNS_4arch4Sm90ELb0ELb0ELb1ELb1ELb1ELb0ELb1ELb1ELb0ELb1ELb1ELb0EEENS1_21CollectiveEpilogueFwdINS6_IJSA_NS7_ILi256EEESB_EEES9_SE_SG_Li256ELb1ELb1ELb1ELb0EEENS1_36VarlenDynamicPersistentTileSchedulerILi128ELi96ELi256ELi128ELb1ELb1ELb1ELb0ELb1ELb1EEEEEEEEEvNT_6ParamsE,@function
        .size           _ZN7cutlass13device_kernelIN5flash11enable_sm90INS1_16FlashAttnFwdSm90INS1_25CollectiveMainloopFwdSm90ILi2EN4cute5tupleIJNS5_1CILi1EEES8_S8_EEENS6_IJNS7_ILi128EEENS7_ILi96EEENS7_ILi64EEEEEELi256ENS_6half_tEfNS_4arch4Sm90ELb0ELb0ELb1ELb1ELb1ELb0ELb1ELb1ELb0ELb1ELb1ELb0EEENS1_21CollectiveEpilogueFwdINS6_IJSA_NS7_ILi256EEESB_EEES9_SE_SG_Li256ELb1ELb1ELb1ELb0EEENS1_36VarlenDynamicPersistentTileSchedulerILi128ELi96ELi256ELi128ELb1ELb1ELb1ELb0ELb1ELb1EEEEEEEEEvNT_6ParamsE,(.L_x_76 - _ZN7cutlass13device_kernelIN5flash11enable_sm90INS1_16FlashAttnFwdSm90INS1_25CollectiveMainloopFwdSm90ILi2EN4cute5tupleIJNS5_1CILi1EEES8_S8_EEENS6_IJNS7_ILi128EEENS7_ILi96EEENS7_ILi64EEEEEELi256ENS_6half_tEfNS_4arch4Sm90ELb0ELb0ELb1ELb1ELb1ELb0ELb1ELb1ELb0ELb1ELb1ELb0EEENS1_21CollectiveEpilogueFwdINS6_IJSA_NS7_ILi256EEESB_EEES9_SE_SG_Li256ELb1ELb1ELb1ELb0EEENS1_36VarlenDynamicPersistentTileSchedulerILi128ELi96ELi256ELi128ELb1ELb1ELb1ELb0ELb1ELb1EEEEEEEEEvNT_6ParamsE)
        .other          _ZN7cutlass13device_kernelIN5flash11enable_sm90INS1_16FlashAttnFwdSm90INS1_25CollectiveMainloopFwdSm90ILi2EN4cute5tupleIJNS5_1CILi1EEES8_S8_EEENS6_IJNS7_ILi128EEENS7_ILi96EEENS7_ILi64EEEEEELi256ENS_6half_tEfNS_4arch4Sm90ELb0ELb0ELb1ELb1ELb1ELb0ELb1ELb1ELb0ELb1ELb1ELb0EEENS1_21CollectiveEpilogueFwdINS6_IJSA_NS7_ILi256EEESB_EEES9_SE_SG_Li256ELb1ELb1ELb1ELb0EEENS1_36VarlenDynamicPersistentTileSchedulerILi128ELi96ELi256ELi128ELb1ELb1ELb1ELb0ELb1ELb1EEEEEEEEEvNT_6ParamsE,@"STO_CUDA_ENTRY STV_DEFAULT"
_ZN7cutlass13device_kernelIN5flash11enable_sm90INS1_16FlashAttnFwdSm90INS1_25CollectiveMainloopFwdSm90ILi2EN4cute5tupleIJNS5_1CILi1EEES8_S8_EEENS6_IJNS7_ILi128EEENS7_ILi96EEENS7_ILi64EEEEEELi256ENS_6half_tEfNS_4arch4Sm90ELb0ELb0ELb1ELb1ELb1ELb0ELb1ELb1ELb0ELb1ELb1ELb0EEENS1_21CollectiveEpilogueFwdINS6_IJSA_NS7_ILi256EEESB_EEES9_SE_SG_Li256ELb1ELb1ELb1ELb0EEENS1_36VarlenDynamicPersistentTileSchedulerILi128ELi96ELi256ELi128ELb1ELb1ELb1ELb0ELb1ELb1EEEEEEEEEvNT_6ParamsE:
[----:B------:R-:W-:Y:S01]  /*0000*/  LDC R1, c[0x0][0x37c] ;  /* 0x0000df00ff017b82 */ /* 0x000fe20000000800 */
[----:B------:R-:W-:Y:S05]  /*0010*/  EXIT ;  /* 0x000000000000794d */ /* 0x000fea0003800000 */
.L_x_31:
        /* <DEDUP_REMOVED lines=14> */
.L_x_76:


//--------------------- .text._ZN7cutlass13device_kernelIN5flash11enable_sm90INS1_16FlashAttnFwdSm90INS1_25CollectiveMainloopFwdSm90ILi2EN4cute5tupleIJNS5_1CILi1EEES8_S8_EEENS6_IJNS7_ILi128EEENS7_ILi96EEENS7_ILi64EEEEEELi256ENS_6half_tEfNS_4arch4Sm90ELb0ELb0ELb1ELb1ELb1ELb1ELb1ELb1ELb0ELb1ELb1ELb0EEENS1_21CollectiveEpilogueFwdINS6_IJSA_NS7_ILi256EEESB_EEES9_SE_SG_Li256ELb1ELb1ELb1ELb0EEENS1_36VarlenDynamicPersistentTileSchedulerILi128ELi96ELi256ELi128ELb1ELb1ELb1ELb0ELb1ELb1EEEEEEEEEvNT_6ParamsE --------------------------
	.section	.text._ZN7cutlass13device_kernelIN5flash11enable_sm90INS1_16FlashAttnFwdSm90INS1_25CollectiveMainloopFwdSm90ILi2EN4cute5tupleIJNS5_1CILi1EEES8_S8_EEENS6_IJNS7_ILi128EEENS7_ILi96EEENS7_ILi64EEEEEELi256ENS_6half_tEfNS_4arch4Sm90ELb0ELb0ELb1ELb1ELb1ELb1ELb1ELb1ELb0ELb1ELb1ELb0EEENS1_21CollectiveEpilogueFwdINS6_IJSA_NS7_ILi256EEESB_EEES9_SE_SG_Li256ELb1ELb1ELb1ELb0EEENS1_36VarlenDynamicPersistentTileSchedulerILi128ELi96ELi256ELi128ELb1ELb1ELb1ELb0ELb1ELb1EEEEEEEEEvNT_6ParamsE,"ax",@progbits
	.align	128
.text._ZN7cutlass13device_kernelIN5flash11enable_sm90INS1_16FlashAttnFwdSm90INS1_25CollectiveMainloopFwdSm90ILi2EN4cute5tupleIJNS5_1CILi1EEES8_S8_EEENS6_IJNS7_ILi128EEENS7_ILi96EEENS7_ILi64EEEEEELi256ENS_6half_tEfNS_4arch4Sm90ELb0ELb0ELb1ELb1ELb1ELb1ELb1ELb1ELb0ELb1ELb1ELb0EEENS1_21CollectiveEpilogueFwdINS6_IJSA_NS7_ILi256EEESB_EEES9_SE_SG_Li256ELb1ELb1ELb1ELb0EEENS1_36VarlenDynamicPersistentTileSchedulerILi128ELi96ELi256ELi128ELb1ELb1ELb1ELb0ELb1ELb1EEEEEEEEEvNT_6ParamsE:
        .type           _ZN7cutlass13device_kernelIN5flash11enable_sm90INS1_16FlashAttnFwdSm90INS1_25CollectiveMainloopFwdSm90ILi2EN4cute5tupleIJNS5_1CILi1EEES8_S8_EEENS6_IJNS7_ILi128EEENS7_ILi96EEENS7_ILi64EEEEEELi256ENS_6half_tEfNS_4arch4Sm90ELb0ELb0ELb1ELb1ELb1ELb1ELb1ELb1ELb0ELb1ELb1ELb0EEENS1_21CollectiveEpilogueFwdINS6_IJSA_NS7_ILi256EEESB_EEES9_SE_SG_Li256ELb1ELb1ELb1ELb0EEENS1_36VarlenDynamicPersistentTileSchedulerILi128ELi96ELi256ELi128ELb1ELb1ELb1ELb0ELb1ELb1EEEEEEEEEvNT_6ParamsE,@function
        .size           _ZN7cutlass13device_kernelIN5flash11enable_sm90INS1_16FlashAttnFwdSm90INS1_25CollectiveMainloopFwdSm90ILi2EN4cute5tupleIJNS5_1CILi1EEES8_S8_EEENS6_IJNS7_ILi128EEENS7_ILi96EEENS7_ILi64EEEEEELi256ENS_6half_tEfNS_4arch4Sm90ELb0ELb0ELb1ELb1ELb1ELb1ELb1ELb1ELb0ELb1ELb1ELb0EEENS1_21CollectiveEpilogueFwdINS6_IJSA_NS7_ILi256EEESB_EEES9_SE_SG_Li256ELb1ELb1ELb1ELb0EEENS1_36VarlenDynamicPersistentTileSchedulerILi128ELi96ELi256ELi128ELb1ELb1ELb1ELb0ELb1ELb1EEEEEEEEEvNT_6ParamsE,(.L_x_77 - _ZN7cutlass13device_kernelIN5flash11enable_sm90INS1_16FlashAttnFwdSm90INS1_25CollectiveMainloopFwdSm90ILi2EN4cute5tupleIJNS5_1CILi1EEES8_S8_EEENS6_IJNS7_ILi128EEENS7_ILi96EEENS7_ILi64EEEEEELi256ENS_6half_tEfNS_4arch4Sm90ELb0ELb0ELb1ELb1ELb1ELb1ELb1ELb1ELb0ELb1ELb1ELb0EEENS1_21CollectiveEpilogueFwdINS6_IJSA_NS7_ILi256EEESB_EEES9_SE_SG_Li256ELb1ELb1ELb1ELb0EEENS1_36VarlenDynamicPersistentTileSchedulerILi128ELi96ELi256ELi128ELb1ELb1ELb1ELb0ELb1ELb1EEEEEEEEEvNT_6ParamsE)
        .other          _ZN7cutlass13device_kernelIN5flash11enable_sm90INS1_16FlashAttnFwdSm90INS1_25CollectiveMainloopFwdSm90ILi2EN4cute5tupleIJNS5_1CILi1EEES8_S8_EEENS6_IJNS7_ILi128EEENS7_ILi96EEENS7_ILi64EEEEEELi256ENS_6half_tEfNS_4arch4Sm90ELb0ELb0ELb1ELb1ELb1ELb1ELb1ELb1ELb0ELb1ELb1ELb0EEENS1_21CollectiveEpilogueFwdINS6_IJSA_NS7_ILi256EEESB_EEES9_SE_SG_Li256ELb1ELb1ELb1ELb0EEENS1_36VarlenDynamicPersistentTileSchedulerILi128ELi96ELi256ELi128ELb1ELb1ELb1ELb0ELb1ELb1EEEEEEEEEvNT_6ParamsE,@"STO_CUDA_ENTRY STV_DEFAULT"
_ZN7cutlass13device_kernelIN5flash11enable_sm90INS1_16FlashAttnFwdSm90INS1_25CollectiveMainloopFwdSm90ILi2EN4cute5tupleIJNS5_1CILi1EEES8_S8_EEENS6_IJNS7_ILi128EEENS7_ILi96EEENS7_ILi64EEEEEELi256ENS_6half_tEfNS_4arch4Sm90ELb0ELb0ELb1ELb1ELb1ELb1ELb1ELb1ELb0ELb1ELb1ELb0EEENS1_21CollectiveEpilogueFwdINS6_IJSA_NS7_ILi256EEESB_EEES9_SE_SG_Li256ELb1ELb1ELb1ELb0EEENS1_36VarlenDynamicPersistentTileSchedulerILi128ELi96ELi256ELi128ELb1ELb1ELb1ELb0ELb1ELb1EEEEEEEEEvNT_6ParamsE:
[----:B------:R-:W-:Y:S01]  /*0000*/  LDC R1, c[0x0][0x37c] ;  /* 0x0000df00ff017b82 */ /* 0x000fe20000000800 */
[----:B------:R-:W-:Y:S05]  /*0010*/  EXIT ;  /* 0x000000000000794d */ /* 0x000fea0003800000 */
.L_x_32:
        /* <DEDUP_REMOVED lines=14> */
.L_x_77:


//--------------------- .text._ZN7cutlass13device_kernelIN5flash11enable_sm90INS1_16FlashAttnFwdSm90INS1_25CollectiveMainloopFwdSm90ILi2EN4cute5tupleIJNS5_1CILi1EEES8_S8_EEENS6_IJNS7_ILi128EEENS7_ILi96EEENS7_ILi64EEEEEELi256ENS_6half_tEfNS_4arch4Sm90ELb0ELb1ELb1ELb0ELb1ELb0ELb0ELb1ELb0ELb1ELb1ELb0EEENS1_21CollectiveEpilogueFwdINS6_IJSA_NS7_ILi256EEESB_EEES9_SE_SG_Li256ELb0ELb1ELb1ELb0EEENS1_19SingleTileSchedulerILb0ELb1ELb1ELi128EEEEEEEEEvNT_6ParamsE --------------------------
	.section	.text._ZN7cutlass13device_kernelIN5flash11enable_sm90INS1_16FlashAttnFwdSm90INS1_25CollectiveMainloopFwdSm90ILi2EN4cute5tupleIJNS5_1CILi1EEES8_S8_EEENS6_IJNS7_ILi128EEENS7_ILi96EEENS7_ILi64EEEEEELi256ENS_6half_tEfNS_4arch4Sm90ELb0ELb1ELb1ELb0ELb1ELb0ELb0ELb1ELb0ELb1ELb1ELb0EEENS1_21CollectiveEpilogueFwdINS6_IJSA_NS7_ILi256EEESB_EEES9_SE_SG_Li256ELb0ELb1ELb1ELb0EEENS1_19SingleTileSchedulerILb0ELb1ELb1ELi128EEEEEEEEEvNT_6ParamsE,"ax",@progbits
	.align	128
.text._ZN7cutlass13device_kernelIN5flash11enable_sm90INS1_16FlashAttnFwdSm90INS1_25CollectiveMainloopFwdSm90ILi2EN4cute5tupleIJNS5_1CILi1EEES8_S8_EEENS6_IJNS7_ILi128EEENS7_ILi96EEENS7_ILi64EEEEEELi256ENS_6half_tEfNS_4arch4Sm90ELb0ELb1ELb1ELb0ELb1ELb0ELb0ELb1ELb0ELb1ELb1ELb0EEENS1_21CollectiveEpilogueFwdINS6_IJSA_NS7_ILi256EEESB_EEES9_SE_SG_Li256ELb0ELb1ELb1ELb0EEENS1_19SingleTileSchedulerILb0ELb1ELb1ELi128EEEEEEEEEvNT_6ParamsE:
        .type           _ZN7cutlass13device_kernelIN5flash11enable_sm90INS1_16FlashAttnFwdSm90INS1_25CollectiveMainloopFwdSm90ILi2EN4cute5tupleIJNS5_1CILi1EEES8_S8_EEENS6_IJNS7_ILi128EEENS7_ILi96EEENS7_ILi64EEEEEELi256ENS_6half_tEfNS_4arch4Sm90ELb0ELb1ELb1ELb0ELb1ELb0ELb0ELb1ELb0ELb1ELb1ELb0EEENS1_21CollectiveEpilogueFwdINS6_IJSA_NS7_ILi256EEESB_EEES9_SE_SG_Li256ELb0ELb1ELb1ELb0EEENS1_19SingleTileSchedulerILb0ELb1ELb1ELi128EEEEEEEEEvNT_6ParamsE,@function
        .size           _ZN7cutlass13device_kernelIN5flash11enable_sm90INS1_16FlashAttnFwdSm90INS1_25CollectiveMainloopFwdSm90ILi2EN4cute5tupleIJNS5_1CILi1EEES8_S8_EEENS6_IJNS7_ILi128EEENS7_ILi96EEENS7_ILi64EEEEEELi256ENS_6half_tEfNS_4arch4Sm90ELb0ELb1ELb1ELb0ELb1ELb0ELb0ELb1ELb0ELb1ELb1ELb0EEENS1_21CollectiveEpilogueFwdINS6_IJSA_NS7_ILi256EEESB_EEES9_SE_SG_Li256ELb0ELb1ELb1ELb0EEENS1_19SingleTileSchedulerILb0ELb1ELb1ELi128EEEEEEEEEvNT_6ParamsE,(.L_x_78 - _ZN7cutlass13device_kernelIN5flash11enable_sm90INS1_16FlashAttnFwdSm90INS1_25CollectiveMainloopFwdSm90ILi2EN4cute5tupleIJNS5_1CILi1EEES8_S8_EEENS6_IJNS7_ILi128EEENS7_ILi96EEENS7_ILi64EEEEEELi256ENS_6half_tEfNS_4arch4Sm90ELb0ELb1ELb1ELb0ELb1ELb0ELb0ELb1ELb0ELb1ELb1ELb0EEENS1_21CollectiveEpilogueFwdINS6_IJSA_NS7_ILi256EEESB_EEES9_SE_SG_Li256ELb0ELb1ELb1ELb0EEENS1_19SingleTileSchedulerILb0ELb1ELb1ELi128EEEEEEEEEvNT_6ParamsE)
        .other          _ZN7cutlass13device_kernelIN5flash11enable_sm90INS1_16FlashAttnFwdSm90INS1_25CollectiveMainloopFwdSm90ILi2EN4cute5tupleIJNS5_1CILi1EEES8_S8_EEENS6_IJNS7_ILi128EEENS7_ILi96EEENS7_ILi64EEEEEELi256ENS_6half_tEfNS_4arch4Sm90ELb0ELb1ELb1ELb0ELb1ELb0ELb0ELb1ELb0ELb1ELb1ELb0EEENS1_21CollectiveEpilogueFwdINS6_IJSA_NS7_ILi256EEESB_EEES9_SE_SG_Li256ELb0ELb1ELb1ELb0EEENS1_19SingleTileSchedulerILb0ELb1ELb1ELi128EEEEEEEEEvNT_6ParamsE,@"STO_CUDA_ENTRY STV_DEFAULT"
_ZN7cutlass13device_kernelIN5flash11enable_sm90INS1_16FlashAttnFwdSm90INS1_25CollectiveMainloopFwdSm90ILi2EN4cute5tupleIJNS5_1CILi1EEES8_S8_EEENS6_IJNS7_ILi128EEENS7_ILi96EEENS7_ILi64EEEEEELi256ENS_6half_tEfNS_4arch4Sm90ELb0ELb1ELb1ELb0ELb1ELb0ELb0ELb1ELb0ELb1ELb1ELb0EEENS1_21CollectiveEpilogueFwdINS6_IJSA_NS7_ILi256EEESB_EEES9_SE_SG_Li256ELb0ELb1ELb1ELb0EEENS1_19SingleTileSchedulerILb0ELb1ELb1ELi128EEEEEEEEEvNT_6ParamsE:
[----:B------:R-:W-:Y:S01]  /*0000*/  LDC R1, c[0x0][0x37c] ;  /* 0x0000df00ff017b82 */ /* 0x000fe20000000800 */
[----:B------:R-:W-:Y:S05]  /*0010*/  EXIT ;  /* 0x000000000000794d */ /* 0x000fea0003800000 */
.L_x_33:
        /* <DEDUP_REMOVED lines=14> */
.L_x_78:


//--------------------- .text._ZN7cutlass13device_kernelIN5flash11enable_sm90INS1_16FlashAttnFwdSm90INS1_25CollectiveMainloopFwdSm90ILi2EN4cute5tupleIJNS5_1CILi1EEES8_S8_EEENS6_IJNS7_ILi128EEENS7_ILi96EEENS7_ILi64EEEEEELi256ENS_6half_tEfNS_4arch4Sm90ELb0ELb1ELb1ELb0ELb1ELb0ELb1ELb1ELb0ELb1ELb1ELb0EEENS1_21CollectiveEpilogueFwdINS6_IJSA_NS7_ILi256EEESB_EEES9_SE_SG_Li256ELb0ELb1ELb1ELb0EEENS1_19SingleTileSchedulerILb0ELb1ELb1ELi128EEEEEEEEEvNT_6ParamsE --------------------------
	.section	.text._ZN7cutlass13device_kernelIN5flash11enable_sm90INS1_16FlashAttnFwdSm90INS1_25CollectiveMainloopFwdSm90ILi2EN4cute5tupleIJNS5_1CILi1EEES8_S8_EEENS6_IJNS7_ILi128EEENS7_ILi96EEENS7_ILi64EEEEEELi256ENS_6half_tEfNS_4arch4Sm90ELb0ELb1ELb1ELb0ELb1ELb0ELb1ELb1ELb0ELb1ELb1ELb0EEENS1_21CollectiveEpilogueFwdINS6_IJSA_NS7_ILi256EEESB_EEES9_SE_SG_Li256ELb0ELb1ELb1ELb0EEENS1_19SingleTileSchedulerILb0ELb1ELb1ELi128EEEEEEEEEvNT_6ParamsE,"ax",@progbits
	.align	128
.text._ZN7cutlass13device_kernelIN5flash11enable_sm90INS1_16FlashAttnFwdSm90INS1_25CollectiveMainloopFwdSm90ILi2EN4cute5tupleIJNS5_1CILi1EEES8_S8_EEENS6_IJNS7_ILi128EEENS7_ILi96EEENS7_ILi64EEEEEELi256ENS_6half_tEfNS_4arch4Sm90ELb0ELb1ELb1ELb0ELb1ELb0ELb1ELb1ELb0ELb1ELb1ELb0EEENS1_21CollectiveEpilogueFwdINS6_IJSA_NS7_ILi256EEESB_EEES9_SE_SG_Li256ELb0ELb1ELb1ELb0EEENS1_19SingleTileSchedulerILb0ELb1ELb1ELi128EEEEEEEEEvNT_6ParamsE:
        .type           _ZN7cutlass13device_kernelIN5flash11enable_sm90INS1_16FlashAttnFwdSm90INS1_25CollectiveMainloopFwdSm90ILi2EN4cute5tupleIJNS5_1CILi1EEES8_S8_EEENS6_IJNS7_ILi128EEENS7_ILi96EEENS7_ILi64EEEEEELi256ENS_6half_tEfNS_4arch4Sm90ELb0ELb1ELb1ELb0ELb1ELb0ELb1ELb1ELb0ELb1ELb1ELb0EEENS1_21CollectiveEpilogueFwdINS6_IJSA_NS7_ILi256EEESB_EEES9_SE_SG_Li256ELb0ELb1ELb1ELb0EEENS1_19SingleTileSchedulerILb0ELb1ELb1ELi128EEEEEEEEEvNT_6ParamsE,@function
        .size           _ZN7cutlass13device_kernelIN5flash11enable_sm90INS1_16FlashAttnFwdSm90INS1_25CollectiveMainloopFwdSm90ILi2EN4cute5tupleIJNS5_1CILi1EEES8_S8_EEENS6_IJNS7_ILi128EEENS7_ILi96EEENS7_ILi64EEEEEELi256ENS_6half_tEfNS_4arch4Sm90ELb0ELb1ELb1ELb0ELb1ELb0ELb1ELb1ELb0ELb1ELb1ELb0EEENS1_21CollectiveEpilogueFwdINS6_IJSA_NS7_ILi256EEESB_EEES9_SE_SG_Li256ELb0ELb1ELb1ELb0EEENS1_19SingleTileSchedulerILb0ELb1ELb1ELi128EEEEEEEEEvNT_6ParamsE,(.L_x_79 - _ZN7cutlass13device_kernelIN5flash11enable_sm90INS1_16FlashAttnFwdSm90INS1_25CollectiveMainloopFwdSm90ILi2EN4cute5tupleIJNS5_1CILi1EEES8_S8_EEENS6_IJNS7_ILi128EEENS7_ILi96EEENS7_ILi64EEEEEELi256ENS_6half_tEfNS_4arch4Sm90ELb0ELb1ELb1ELb0ELb1ELb0ELb1ELb1ELb0ELb1ELb1ELb0EEENS1_21CollectiveEpilogueFwdINS6_IJSA_NS7_ILi256EEESB_EEES9_SE_SG_Li256ELb0ELb1ELb1ELb0EEENS1_19SingleTileSchedulerILb0ELb1ELb1ELi128EEEEEEEEEvNT_6ParamsE)
        .other          _ZN7cutlass13device_kernelIN5flash11enable_sm90INS1_16FlashAttnFwdSm90INS1_25CollectiveMainloopFwdSm90ILi2EN4cute5tupleIJNS5_1CILi1EEES8_S8_EEENS6_IJNS7_ILi128EEENS7_ILi96EEENS7_ILi64EEEEEELi256ENS_6half_tEfNS_4arch4Sm90ELb0ELb1ELb1ELb0ELb1ELb0ELb1ELb1ELb0ELb1ELb1ELb0EEENS1_21CollectiveEpilogueFwdINS6_IJSA_NS7_ILi256EEESB_EEES9_SE_SG_Li256ELb0ELb1ELb1ELb0EEENS1_19SingleTileSchedulerILb0ELb1ELb1ELi128EEEEEEEEEvNT_6ParamsE,@"STO_CUDA_ENTRY STV_DEFAULT"
_ZN7cutlass13device_kernelIN5flash11enable_sm90INS1_16FlashAttnFwdSm90INS1_25CollectiveMainloopFwdSm90ILi2EN4cute5tupleIJNS5_1CILi1EEES8_S8_EEENS6_IJNS7_ILi128EEENS7_ILi96EEENS7_ILi64EEEEEELi256ENS_6half_tEfNS_4arch4Sm90ELb0ELb1ELb1ELb0ELb1ELb0ELb1ELb1ELb0ELb1ELb1ELb0EEENS1_21CollectiveEpilogueFwdINS6_IJSA_NS7_ILi256EEESB_EEES9_SE_SG_Li256ELb0ELb1ELb1ELb0EEENS1_19SingleTileSchedulerILb0ELb1ELb1ELi128EEEEEEEEEvNT_6ParamsE:
[----:B------:R-:W-:Y:S01]  /*0000*/  LDC R1, c[0x0][0x37c] ;  /* 0x0000df00ff017b82 */ /* 0x000fe20000000800 */
[----:B------:R-:W-:Y:S05]  /*0010*/  EXIT ;  /* 0x000000000000794d */ /* 0x000fea0003800000 */
.L_x_34:
        /* <DEDUP_REMOVED lines=14> */
.L_x_79:


//--------------------- .text._ZN7cutlass13device_kernelIN5flash11enable_sm90INS1_16FlashAttnFwdSm90INS1_25CollectiveMainloopFwdSm90ILi2EN4cute5tupleIJNS5_1CILi1EEES8_S8_EEENS6_IJNS7_ILi128EEENS7_ILi96EEENS7_ILi64EEEEEELi256ENS_6half_tEfNS_4arch4Sm90ELb0ELb1ELb1ELb1ELb1ELb0ELb0ELb1ELb0ELb1ELb1ELb0EEENS1_21CollectiveEpilogueFwdINS6_IJSA_NS7_ILi256EEESB_EEES9_SE_SG_Li256ELb1ELb1ELb1ELb0EEENS1_36VarlenDynamicPersistentTileSchedulerILi128ELi96ELi256ELi128ELb1ELb1ELb1ELb1ELb0ELb1EEEEEEEEEvNT_6ParamsE --------------------------
	.section	.text._ZN7cutlass13device_kernelIN5flash11enable_sm90INS1_16FlashAttnFwdSm90INS1_25CollectiveMainloopFwdSm90ILi2EN4cute5tupleIJNS5_1CILi1EEES8_S8_EEENS6_IJNS7_ILi128EEENS7_ILi96EEENS7_ILi64EEEEEELi256ENS_6half_tEfNS_4arch4Sm90ELb0ELb1ELb1ELb1ELb1ELb0ELb0ELb1ELb0ELb1ELb1ELb0EEENS1_21CollectiveEpilogueFwdINS6_IJSA_NS7_ILi256EEESB_EEES9_SE_SG_Li256ELb1ELb1ELb1ELb0EEENS1_36VarlenDynamicPersistentTileSchedulerILi128ELi96ELi256ELi128ELb1ELb1ELb1ELb1ELb0ELb1EEEEEEEEEvNT_6ParamsE,"ax",@progbits
	.align	128
.text._ZN7cutlass13device_kernelIN5flash11enable_sm90INS1_16FlashAttnFwdSm90INS1_25CollectiveMainloopFwdSm90ILi2EN4cute5tupleIJNS5_1CILi1EEES8_S8_EEENS6_IJNS7_ILi128EEENS7_ILi96EEENS7_ILi64EEEEEELi256ENS_6half_tEfNS_4arch4Sm90ELb0ELb1ELb1ELb1ELb1ELb0ELb0ELb1ELb0ELb1ELb1ELb0EEENS1_21CollectiveEpilogueFwdINS6_IJSA_NS7_ILi256EEESB_EEES9_SE_SG_Li256ELb1ELb1ELb1ELb0EEENS1_36VarlenDynamicPersistentTileSchedulerILi128ELi96ELi256ELi128ELb1ELb1ELb1ELb1ELb0ELb1EEEEEEEEEvNT_6ParamsE:
        .type           _ZN7cutlass13device_kernelIN5flash11enable_sm90INS1_16FlashAttnFwdSm90INS1_25CollectiveMainloopFwdSm90ILi2EN4cute5tupleIJNS5_1CILi1EEES8_S8_EEENS6_IJNS7_ILi128EEENS7_ILi96EEENS7_ILi64EEEEEELi256ENS_6half_tEfNS_4arch4Sm90ELb0ELb1ELb1ELb1ELb1ELb0ELb0ELb1ELb0ELb1ELb1ELb0EEENS1_21CollectiveEpilogueFwdINS6_IJSA_NS7_ILi256EEESB_EEES9_SE_SG_Li256ELb1ELb1ELb1ELb0EEENS1_36VarlenDynamicPersistentTileSchedulerILi128ELi96ELi256ELi128ELb1ELb1ELb1ELb1ELb0ELb1EEEEEEEEEvNT_6ParamsE,@function
        .size           _ZN7cutlass13device_kernelIN5flash11enable_sm90INS1_16FlashAttnFwdSm90INS1_25CollectiveMainloopFwdSm90ILi2EN4cute5tupleIJNS5_1CILi1EEES8_S8_EEENS6_IJNS7_ILi128EEENS7_ILi96EEENS7_ILi64EEEEEELi256ENS_6half_tEfNS_4arch4Sm90ELb0ELb1ELb1ELb1ELb1ELb0ELb0ELb1ELb0ELb1ELb1ELb0EEENS1_21CollectiveEpilogueFwdINS6_IJSA_NS7_ILi256EEESB_EEES9_SE_SG_Li256ELb1ELb1ELb1ELb0EEENS1_36VarlenDynamicPersistentTileSchedulerILi128ELi96ELi256ELi128ELb1ELb1ELb1ELb1ELb0ELb1EEEEEEEEEvNT_6ParamsE,(.L_x_80 - _ZN7cutlass13device_kernelIN5flash11enable_sm90INS1_16FlashAttnFwdSm90INS1_25CollectiveMainloopFwdSm90ILi2EN4cute5tupleIJNS5_1CILi1EEES8_S8_EEENS6_IJNS7_ILi128EEENS7_ILi96EEENS7_ILi64EEEEEELi256ENS_6half_tEfNS_4arch4Sm90ELb0ELb1ELb1ELb1ELb1ELb0ELb0ELb1ELb0ELb1ELb1ELb0EEENS1_21CollectiveEpilogueFwdINS6_IJSA_NS7_ILi256EEESB_EEES9_SE_SG_Li256ELb1ELb1ELb1ELb0EEENS1_36VarlenDynamicPersistentTileSchedulerILi128ELi96ELi256ELi128ELb1ELb1ELb1ELb1ELb0ELb1EEEEEEEEEvNT_6ParamsE)
        .other          _ZN7cutlass13device_kernelIN5flash11enable_sm90INS1_16FlashAttnFwdSm90INS1_25CollectiveMainloopFwdSm90ILi2EN4cute5tupleIJNS5_1CILi1EEES8_S8_EEENS6_IJNS7_ILi128EEENS7_ILi96EEENS7_ILi64EEEEEELi256ENS_6half_tEfNS_4arch4Sm90ELb0ELb1ELb1ELb1ELb1ELb0ELb0ELb1ELb0ELb1ELb1ELb0EEENS1_21CollectiveEpilogueFwdINS6_IJSA_NS7_ILi256EEESB_EEES9_SE_SG_Li256ELb1ELb1ELb1ELb0EEENS1_36VarlenDynamicPersistentTileSchedulerILi128ELi96ELi256ELi128ELb1ELb1ELb1ELb1ELb0ELb1EEEEEEEEEvNT_6ParamsE,@"STO_CUDA_ENTRY STV_DEFAULT"
_ZN7cutlass13device_kernelIN5flash11enable_sm90INS1_16FlashAttnFwdSm90INS1_25CollectiveMainloopFwdSm90ILi2EN4cute5tupleIJNS5_1CILi1EEES8_S8_EEENS6_IJNS7_ILi128EEENS7_ILi96EEENS7_ILi64EEEEEELi256ENS_6half_tEfNS_4arch4Sm90ELb0ELb1ELb1ELb1ELb1ELb0ELb0ELb1ELb0ELb1ELb1ELb0EEENS1_21CollectiveEpilogueFwdINS6_IJSA_NS7_ILi256EEESB_EEES9_SE_SG_Li256ELb1ELb1ELb1ELb0EEENS1_36VarlenDynamicPersistentTileSchedulerILi128ELi96ELi256ELi128ELb1ELb1ELb1ELb1ELb0ELb1EEEEEEEEEvNT_6ParamsE:
[----:B------:R-:W-:Y:S01]  /*0000*/  LDC R1, c[0x0][0x37c] ;  /* 0x0000df00ff017b82 */ /* 0x000fe20000000800 */
[----:B------:R-:W-:Y:S05]  /*0010*/  EXIT ;  /* 0x000000000000794d */ /* 0x000fea0003800000 */
.L_x_35:
        /* <DEDUP_REMOVED lines=14> */
.L_x_80:


//--------------------- .text._ZN7cutlass13device_kernelIN5flash11enable_sm90INS1_16FlashAttnFwdSm90INS1_25CollectiveMainloopFwdSm90ILi2EN4cute5tupleIJNS5_1CILi1EEES8_S8_EEENS6_IJNS7_ILi128EEENS7_ILi96EEENS7_ILi64EEEEEELi256ENS_6half_tEfNS_4arch4Sm90ELb0ELb1ELb1ELb1ELb1ELb1ELb0ELb1ELb0ELb1ELb1ELb0EEENS1_21CollectiveEpilogueFwdINS6_IJSA_NS7_ILi256EEESB_EEES9_SE_SG_Li256ELb1ELb1ELb1ELb0EEENS1_36VarlenDynamicPersistentTileSchedulerILi128ELi96ELi256ELi128ELb1ELb1ELb1ELb1ELb0ELb1EEEEEEEEEvNT_6ParamsE --------------------------
	.section	.text._ZN7cutlass13device_kernelIN5flash11enable_sm90INS1_16FlashAttnFwdSm90INS1_25CollectiveMainloopFwdSm90ILi2EN4cute5tupleIJNS5_1CILi1EEES8_S8_EEENS6_IJNS7_ILi128EEENS7_ILi96EEENS7_ILi64EEEEEELi256ENS_6half_tEfNS_4arch4Sm90ELb0ELb1ELb1ELb1ELb1ELb1ELb0ELb1ELb0ELb1ELb1ELb0EEENS1_21CollectiveEpilogueFwdINS6_IJSA_NS7_ILi256EEESB_EEES9_SE_SG_Li256ELb1ELb1ELb1ELb0EEENS1_36VarlenDynamicPersistentTileSchedulerILi128ELi96ELi256ELi128ELb1ELb1ELb1ELb1ELb0ELb1EEEEEEEEEvNT_6ParamsE,"ax",@progbits
	.align	128
.text._ZN7cutlass13device_kernelIN5flash11enable_sm90INS1_16FlashAttnFwdSm90INS1_25CollectiveMainloopFwdSm90ILi2EN4cute5tupleIJNS5_1CILi1EEES8_S8_EEENS6_IJNS7_ILi128EEENS7_ILi96EEENS7_ILi64EEEEEELi256ENS_6half_tEfNS_4arch4Sm90ELb0ELb1ELb1ELb1ELb1ELb1ELb0ELb1ELb0ELb1ELb1ELb0EEENS1_21CollectiveEpilogueFwdINS6_IJSA_NS7_ILi256EEESB_EEES9_SE_SG_Li256ELb1ELb1ELb1ELb0EEENS1_36VarlenDynamicPersistentTileSchedulerILi128ELi96ELi256ELi128ELb1ELb1ELb1ELb1ELb0ELb1EEEEEEEEEvNT_6ParamsE:
        .type           _ZN7cutlass13device_kernelIN5flash11enable_sm90INS1_16FlashAttnFwdSm90INS1_25CollectiveMainloopFwdSm90ILi2EN4cute5tupleIJNS5_1CILi1EEES8_S8_EEENS6_IJNS7_ILi128EEENS7_ILi96EEENS7_ILi64EEEEEELi256ENS_6half_tEfNS_4arch4Sm90ELb0ELb1ELb1ELb1ELb1ELb1ELb0ELb1ELb0ELb1ELb1ELb0EEENS1_21CollectiveEpilogueFwdINS6_IJSA_NS7_ILi256EEESB_EEES9_SE_SG_Li256ELb1ELb1ELb1ELb0EEENS1_36VarlenDynamicPersistentTileSchedulerILi128ELi96ELi256ELi128ELb1ELb1ELb1ELb1ELb0ELb1EEEEEEEEEvNT_6ParamsE,@function
        .size           _ZN7cutlass13device_kernelIN5flash11enable_sm90INS1_16FlashAttnFwdSm90INS1_25CollectiveMainloopFwdSm90ILi2EN4cute5tupleIJNS5_1CILi1EEES8_S8_EEENS6_IJNS7_ILi128EEENS7_ILi96EEENS7_ILi64EEEEEELi256ENS_6half_tEfNS_4arch4Sm90ELb0ELb1ELb1ELb1ELb1ELb1ELb0ELb1ELb0ELb1ELb1ELb0EEENS1_21CollectiveEpilogueFwdINS6_IJSA_NS7_ILi256EEESB_EEES9_SE_SG_Li256ELb1ELb1ELb1ELb0EEENS1_36VarlenDynamicPersistentTileSchedulerILi128ELi96ELi256ELi128ELb1ELb1ELb1ELb1ELb0ELb1EEEEEEEEEvNT_6ParamsE,(.L_x_81 - _ZN7cutlass13device_kernelIN5flash11enable_sm90INS1_16FlashAttnFwdSm90INS1_25CollectiveMainloopFwdSm90ILi2EN4cute5tupleIJNS5_1CILi1EEES8_S8_EEENS6_IJNS7_ILi128EEENS7_ILi96EEENS7_ILi64EEEEEELi256ENS_6half_tEfNS_4arch4Sm90ELb0ELb1ELb1ELb1ELb1ELb1ELb0ELb1ELb0ELb1ELb1ELb0EEENS1_21CollectiveEpilogueFwdINS6_IJSA_NS7_ILi256EEESB_EEES9_SE_SG_Li256ELb1ELb1ELb1ELb0EEENS1_36VarlenDynamicPersistentTileSchedulerILi128ELi96ELi256ELi128ELb1ELb1ELb1ELb1ELb0ELb1EEEEEEEEEvNT_6ParamsE)
        .other          _ZN7cutlass13device_kernelIN5flash11enable_sm90INS1_16FlashAttnFwdSm90INS1_25CollectiveMainloopFwdSm90ILi2EN4cute5tupleIJNS5_1CILi1EEES8_S8_EEENS6_IJNS7_ILi128EEENS7_ILi96EEENS7_ILi64EEEEEELi256ENS_6half_tEfNS_4arch4Sm90ELb0ELb1ELb1ELb1ELb1ELb1ELb0ELb1ELb0ELb1ELb1ELb0EEENS1_21CollectiveEpilogueFwdINS6_IJSA_NS7_ILi256EEESB_EEES9_SE_SG_Li256ELb1ELb1ELb1ELb0EEENS1_36VarlenDynamicPersistentTileSchedulerILi128ELi96ELi256ELi128ELb1ELb1ELb1ELb1ELb0ELb1EEEEEEEEEvNT_6ParamsE,@"STO_CUDA_ENTRY STV_DEFAULT"
_ZN7cutlass13device_kernelIN5flash11enable_sm90INS1_16FlashAttnFwdSm90INS1_25CollectiveMainloopFwdSm90ILi2EN4cute5tupleIJNS5_1CILi1EEES8_S8_EEENS6_IJNS7_ILi128EEENS7_ILi96EEENS7_ILi64EEEEEELi256ENS_6half_tEfNS_4arch4Sm90ELb0ELb1ELb1ELb1ELb1ELb1ELb0ELb1ELb0ELb1ELb1ELb0EEENS1_21CollectiveEpilogueFwdINS6_IJSA_NS7_ILi256EEESB_EEES9_SE_SG_Li256ELb1ELb1ELb1ELb0EEENS1_36VarlenDynamicPersistentTileSchedulerILi128ELi96ELi256ELi128ELb1ELb1ELb1ELb1ELb0ELb1EEEEEEEEEvNT_6ParamsE:
[----:B------:R-:W-:Y:S01]  /*0000*/  LDC R1, c[0x0][0x37c] ;  /* 0x0000df00ff017b82 */ /* 0x000fe20000000800 */
[----:B------:R-:W-:Y:S05]  /*0010*/  EXIT ;  /* 0x000000000000794d */ /* 0x000fea0003800000 */
.L_x_36:
        /* <DEDUP_REMOVED lines=14> */
.L_x_81:


//--------------------- .text._ZN7cutlass13device_kernelIN5flash11enable_sm90INS1_16FlashAttnFwdSm90INS1_25CollectiveMainloopFwdSm90ILi2EN4cute5tupleIJNS5_1CILi1EEES8_S8_EEENS6_IJNS7_ILi128EEENS7_ILi96EEENS7_ILi64EEEEEELi256ENS_6half_tEfNS_4arch4Sm90ELb0ELb1ELb1ELb1ELb1ELb0ELb1ELb1ELb0ELb1ELb1ELb0EEENS1_21CollectiveEpilogueFwdINS6_IJSA_NS7_ILi256EEESB_EEES9_SE_SG_Li256ELb1ELb1ELb1ELb0EEENS1_36VarlenDynamicPersistentTileSchedulerILi128ELi96ELi256ELi128ELb1ELb1ELb1ELb1ELb0ELb1EEEEEEEEEvNT_6ParamsE --------------------------
	.section	.text._ZN7cutlass13device_kernelIN5flash11enable_sm90INS1_16FlashAttnFwdSm90INS1_25CollectiveMainloopFwdSm90ILi2EN4cute5tupleIJNS5_1CILi1EEES8_S8_EEENS6_IJNS7_ILi128EEENS7_ILi96EEENS7_ILi64EEEEEELi256ENS_6half_tEfNS_4arch4Sm90ELb0ELb1ELb1ELb1ELb1ELb0ELb1ELb1ELb0ELb1ELb1ELb0EEENS1_21CollectiveEpilogueFwdINS6_IJSA_NS7_ILi256EEESB_EEES9_SE_SG_Li256ELb1ELb1ELb1ELb0EEENS1_36VarlenDynamicPersistentTileSchedulerILi128ELi96ELi256ELi128ELb1ELb1ELb1ELb1ELb0ELb1EEEEEEEEEvNT_6ParamsE,"ax",@progbits
	.align	128
.text._ZN7cutlass13device_kernelIN5flash11enable_sm90INS1_16FlashAttnFwdSm90INS1_25CollectiveMainloopFwdSm90ILi2EN4cute5tupleIJNS5_1CILi1EEES8_S8_EEENS6_IJNS7_ILi128EEENS7_ILi96EEENS7_ILi64EEEEEELi256ENS_6half_tEfNS_4arch4Sm90ELb0ELb1ELb1ELb1ELb1ELb0ELb1ELb1ELb0ELb1ELb1ELb0EEENS1_21CollectiveEpilogueFwdINS6_IJSA_NS7_ILi256EEESB_EEES9_SE_SG_Li256ELb1ELb1ELb1ELb0EEENS1_36VarlenDynamicPersistentTileSchedulerILi128ELi96ELi256ELi128ELb1ELb1ELb1ELb1ELb0ELb1EEEEEEEEEvNT_6ParamsE:
        .type           _ZN7cutlass13device_kernelIN5flash11enable_sm90INS1_16FlashAttnFwdSm90INS1_25CollectiveMainloopFwdSm90ILi2EN4cute5tupleIJNS5_1CILi1EEES8_S8_EEENS6_IJNS7_ILi128EEENS7_ILi96EEENS7_ILi64EEEEEELi256ENS_6half_tEfNS_4arch4Sm90ELb0ELb1ELb1ELb1ELb1ELb0ELb1ELb1ELb0ELb1ELb1ELb0EEENS1_21CollectiveEpilogueFwdINS6_IJSA_NS7_ILi256EEESB_EEES9_SE_SG_Li256ELb1ELb1ELb1ELb0EEENS1_36VarlenDynamicPersistentTileSchedulerILi128ELi96ELi256ELi128ELb1ELb1ELb1ELb1ELb0ELb1EEEEEEEEEvNT_6ParamsE,@function
        .size           _ZN7cutlass13device_kernelIN5flash11enable_sm90INS1_16FlashAttnFwdSm90INS1_25CollectiveMainloopFwdSm90ILi2EN4cute5tupleIJNS5_1CILi1EEES8_S8_EEENS6_IJNS7_ILi128EEENS7_ILi96EEENS7_ILi64EEEEEELi256ENS_6half_tEfNS_4arch4Sm90ELb0ELb1ELb1ELb1ELb1ELb0ELb1ELb1ELb0ELb1ELb1ELb0EEENS1_21CollectiveEpilogueFwdINS6_IJSA_NS7_ILi256EEESB_EEES9_SE_SG_Li256ELb1ELb1ELb1ELb0EEENS1_36VarlenDynamicPersistentTileSchedulerILi128ELi96ELi256ELi128ELb1ELb1ELb1ELb1ELb0ELb1EEEEEEEEEvNT_6ParamsE,(.L_x_82 - _ZN7cutlass13device_kernelIN5flash11enable_sm90INS1_16FlashAttnFwdSm90INS1_25CollectiveMainloopFwdSm90ILi2EN4cute5tupleIJNS5_1CILi1EEES8_S8_EEENS6_IJNS7_ILi128EEENS7_ILi96EEENS7_ILi64EEEEEELi256ENS_6half_tEfNS_4arch4Sm90ELb0ELb1ELb1ELb1ELb1ELb0ELb1ELb1ELb0ELb1ELb1ELb0EEENS1_21CollectiveEpilogueFwdINS6_IJSA_NS7_ILi256EEESB_EEES9_SE_SG_Li256ELb1ELb1ELb1ELb0EEENS1_36VarlenDynamicPersistentTileSchedulerILi128ELi96ELi256ELi128ELb1ELb1ELb1ELb1ELb0ELb1EEEEEEEEEvNT_6ParamsE)
        .other          _ZN7cutlass13device_kernelIN5flash11enable_sm90INS1_16FlashAttnFwdSm90INS1_25CollectiveMainloopFwdSm90ILi2EN4cute5tupleIJNS5_1CILi1EEES8_S8_EEENS6_IJNS7_ILi128EEENS7_ILi96EEENS7_ILi64EEEEEELi256ENS_6half_tEfNS_4arch4Sm90ELb0ELb1ELb1ELb1ELb1ELb0ELb1ELb1ELb0ELb1ELb1ELb0EEENS1_21CollectiveEpilogueFwdINS6_IJSA_NS7_ILi256EEESB_EEES9_SE_SG_Li256ELb1ELb1ELb1ELb0EEENS1_36VarlenDynamicPersistentTileSchedulerILi128ELi96ELi256ELi128ELb1ELb1ELb1ELb1ELb0ELb1EEEEEEEEEvNT_6ParamsE,@"STO_CUDA_ENTRY STV_DEFAULT"
_ZN7cutlass13device_kernelIN5flash11enable_sm90INS1_16FlashAttnFwdSm90INS1_25CollectiveMainloopFwdSm90ILi2EN4cute5tupleIJNS5_1CILi1EEES8_S8_EEENS6_IJNS7_ILi128EEENS7_ILi96EEENS7_ILi64EEEEEELi256ENS_6half_tEfNS_4arch4Sm90ELb0ELb1ELb1ELb1ELb1ELb0ELb1ELb1ELb0ELb1ELb1ELb0EEENS1_21CollectiveEpilogueFwdINS6_IJSA_NS7_ILi256EEESB_EEES9_SE_SG_Li256ELb1ELb1ELb1ELb0EEENS1_36VarlenDynamicPersistentTileSchedulerILi128ELi96ELi256ELi128ELb1ELb1ELb1ELb1ELb0ELb1EEEEEEEEEvNT_6ParamsE:
[----:B------:R-:W-:Y:S01]  /*0000*/  LDC R1, c[0x0][0x37c] ;  /* 0x0000df00ff017b82 */ /* 0x000fe20000000800 */
[----:B------:R-:W-:Y:S05]  /*0010*/  EXIT ;  /* 0x000000000000794d */ /* 0x000fea0003800000 */
.L_x_37:
        /* <DEDUP_REMOVED lines=14> */
.L_x_82:


//--------------------- .text._ZN7cutlass13device_kernelIN5flash11enable_sm90INS1_16FlashAttnFwdSm90INS1_25CollectiveMainloopFwdSm90ILi2EN4cute5tupleIJNS5_1CILi1EEES8_S8_EEENS6_IJNS7_ILi128EEENS7_ILi96EEENS7_ILi64EEEEEELi256ENS_6half_tEfNS_4arch4Sm90ELb0ELb1ELb1ELb1ELb1ELb1ELb1ELb1ELb0ELb1ELb1ELb0EEENS1_21CollectiveEpilogueFwdINS6_IJSA_NS7_ILi256EEESB_EEES9_SE_SG_Li256ELb1ELb1ELb1ELb0EEENS1_36VarlenDynamicPersistentTileSchedulerILi128ELi96ELi256ELi128ELb1ELb1ELb1ELb1ELb0ELb1EEEEEEEEEvNT_6ParamsE --------------------------
	.section	.text._ZN7cutlass13device_kernelIN5flash11enable_sm90INS1_16FlashAttnFwdSm90INS1_25CollectiveMainloopFwdSm90ILi2EN4cute5tupleIJNS5_1CILi1EEES8_S8_EEENS6_IJNS7_ILi128EEENS7_ILi96EEENS7_ILi64EEEEEELi256ENS_6half_tEfNS_4arch4Sm90ELb0ELb1ELb1ELb1ELb1ELb1ELb1ELb1ELb0ELb1ELb1ELb0EEENS1_21CollectiveEpilogueFwdINS6_IJSA_NS7_ILi256EEESB_EEES9_SE_SG_Li256ELb1ELb1ELb1ELb0EEENS1_36VarlenDynamicPersistentTileSchedulerILi128ELi96ELi256ELi128ELb1ELb1ELb1ELb1ELb0ELb1EEEEEEEEEvNT_6ParamsE,"ax",@progbits
	.align	128
.text._ZN7cutlass13device_kernelIN5flash11enable_sm90INS1_16FlashAttnFwdSm90INS1_25CollectiveMainloopFwdSm90ILi2EN4cute5tupleIJNS5_1CILi1EEES8_S8_EEENS6_IJNS7_ILi128EEENS7_ILi96EEENS7_ILi64EEEEEELi256ENS_6half_tEfNS_4arch4Sm90ELb0ELb1ELb1ELb1ELb1ELb1ELb1ELb1ELb0ELb1ELb1ELb0EEENS1_21CollectiveEpilogueFwdINS6_IJSA_NS7_ILi256EEESB_EEES9_SE_SG_Li256ELb1ELb1ELb1ELb0EEENS1_36VarlenDynamicPersistentTileSchedulerILi128ELi96ELi256ELi128ELb1ELb1ELb1ELb1ELb0ELb1EEEEEEEEEvNT_6ParamsE:
        .type           _ZN7cutlass13device_kernelIN5flash11enable_sm90INS1_16FlashAttnFwdSm90INS1_25CollectiveMainloopFwdSm90ILi2EN4cute5tupleIJNS5_1CILi1EEES8_S8_EEENS6_IJNS7_ILi128EEENS7_ILi96EEENS7_ILi64EEEEEELi256ENS_6half_tEfNS_4arch4Sm90ELb0ELb1ELb1ELb1ELb1ELb1ELb1ELb1ELb0ELb1ELb1ELb0EEENS1_21CollectiveEpilogueFwdINS6_IJSA_NS7_ILi256EEESB_EEES9_SE_SG_Li256ELb1ELb1ELb1ELb0EEENS1_36VarlenDynamicPersistentTileSchedulerILi128ELi96ELi256ELi128ELb1ELb1ELb1ELb1ELb0ELb1EEEEEEEEEvNT_6ParamsE,@function
        .size           _ZN7cutlass13device_kernelIN5flash11enable_sm90INS1_16FlashAttnFwdSm90INS1_25CollectiveMainloopFwdSm90ILi2EN4cute5tupleIJNS5_1CILi1EEES8_S8_EEENS6_IJNS7_ILi128EEENS7_ILi96EEENS7_ILi64EEEEEELi256ENS_6half_tEfNS_4arch4Sm90ELb0ELb1ELb1ELb1ELb1ELb1ELb1ELb1ELb0ELb1ELb1ELb0EEENS1_21CollectiveEpilogueFwdINS6_IJSA_NS7_ILi256EEESB_EEES9_SE_SG_Li256ELb1ELb1ELb1ELb0EEENS1_36VarlenDynamicPersistentTileSchedulerILi128ELi96ELi256ELi128ELb1ELb1ELb1ELb1ELb0ELb1EEEEEEEEEvNT_6ParamsE,(.L_x_83 - _ZN7cutlass13device_kernelIN5flash11enable_sm90INS1_16FlashAttnFwdSm90INS1_25CollectiveMainloopFwdSm90ILi2EN4cute5tupleIJNS5_1CILi1EEES8_S8_EEENS6_IJNS7_ILi128EEENS7_ILi96EEENS7_ILi64EEEEEELi256ENS_6half_tEfNS_4arch4Sm90ELb0ELb1ELb1ELb1ELb1ELb1ELb1ELb1ELb0ELb1ELb1ELb0EEENS1_21CollectiveEpilogueFwdINS6_IJSA_NS7_ILi256EEESB_EEES9_SE_SG_Li256ELb1ELb1ELb1ELb0EEENS1_36VarlenDynamicPersistentTileSchedulerILi128ELi96ELi256ELi128ELb1ELb1ELb1ELb1ELb0ELb1EEEEEEEEEvNT_6ParamsE)
        .other          _ZN7cutlass13device_kernelIN5flash11enable_sm90INS1_16FlashAttnFwdSm90INS1_25CollectiveMainloopFwdSm90ILi2EN4cute5tupleIJNS5_1CILi1EEES8_S8_EEENS6_IJNS7_ILi128EEENS7_ILi96EEENS7_ILi64EEEEEELi256ENS_6half_tEfNS_4arch4Sm90ELb0ELb1ELb1ELb1ELb1ELb1ELb1ELb1ELb0ELb1ELb1ELb0EEENS1_21CollectiveEpilogueFwdINS6_IJSA_NS7_ILi256EEESB_EEES9_SE_SG_Li256ELb1ELb1ELb1ELb0EEENS1_36VarlenDynamicPersistentTileSchedulerILi128ELi96ELi256ELi128ELb1ELb1ELb1ELb1ELb0ELb1EEEEEEEEEvNT_6ParamsE,@"STO_CUDA_ENTRY STV_DEFAULT"
_ZN7cutlass13device_kernelIN5flash11enable_sm90INS1_16FlashAttnFwdSm90INS1_25CollectiveMainloopFwdSm90ILi2EN4cute5tupleIJNS5_1CILi1EEES8_S8_EEENS6_IJNS7_ILi128EEENS7_ILi96EEENS7_ILi64EEEEEELi256ENS_6half_tEfNS_4arch4Sm90ELb0ELb1ELb1ELb1ELb1ELb1ELb1ELb1ELb0ELb1ELb1ELb0EEENS1_21CollectiveEpilogueFwdINS6_IJSA_NS7_ILi256EEESB_EEES9_SE_SG_Li256ELb1ELb1ELb1ELb0EEENS1_36VarlenDynamicPersistentTileSchedulerILi128ELi96ELi256ELi128ELb1ELb1ELb1ELb1ELb0ELb1EEEEEEEEEvNT_6ParamsE:
[----:B------:R-:W-:Y:S01]  /*0000*/  LDC R1, c[0x0][0x37c] ;  /* 0x0000df00ff017b82 */ /* 0x000fe20000000800 */
[----:B------:R-:W-:Y:S05]  /*0010*/  EXIT ;  /* 0x000000000000794d */ /* 0x000fea0003800000 */
.L_x_38:
        /* <DEDUP_REMOVED lines=14> */
.L_x_83:


//--------------------- .text._ZN7cutlass13device_kernelIN5flash11enable_sm90INS1_16FlashAttnFwdSm90INS1_25CollectiveMainloopFwdSm90ILi2EN4cute5tupleIJNS5_1CILi1EEES8_S8_EEENS6_IJNS7_ILi128EEENS7_ILi96EEENS7_ILi64EEEEEELi256ENS_6half_tEfNS_4arch4Sm90ELb1ELb0ELb1ELb0ELb1ELb0ELb0ELb1ELb0ELb1ELb1ELb0EEENS1_21CollectiveEpilogueFwdINS6_IJSA_NS7_ILi256EEESB_EEES9_SE_SG_Li256ELb0ELb1ELb1ELb0EEENS1_19SingleTileSchedulerILb0ELb1ELb1ELi128EEEEEEEEEvNT_6ParamsE --------------------------
	.section	.text._ZN7cutlass13device_kernelIN5flash11enable_sm90INS1_16FlashAttnFwdSm90INS1_25CollectiveMainloopFwdSm90ILi2EN4cute5tupleIJNS5_1CILi1EEES8_S8_EEENS6_IJNS7_ILi128EEENS7_ILi96EEENS7_ILi64EEEEEELi256ENS_6half_tEfNS_4arch4Sm90ELb1ELb0ELb1ELb0ELb1ELb0ELb0ELb1ELb0ELb1ELb1ELb0EEENS1_21CollectiveEpilogueFwdINS6_IJSA_NS7_ILi256EEESB_EEES9_SE_SG_Li256ELb0ELb1ELb1ELb0EEENS1_19SingleTileSchedulerILb0ELb1ELb1ELi128EEEEEEEEEvNT_6ParamsE,"ax",@progbits
	.align	128
.text._ZN7cutlass13device_kernelIN5flash11enable_sm90INS1_16FlashAttnFwdSm90INS1_25CollectiveMainloopFwdSm90ILi2EN4cute5tupleIJNS5_1CILi1EEES8_S8_EEENS6_IJNS7_ILi128EEENS7_ILi96EEENS7_ILi64EEEEEELi256ENS_6half_tEfNS_4arch4Sm90ELb1ELb0ELb1ELb0ELb1ELb0ELb0ELb1ELb0ELb1ELb1ELb0EEENS1_21CollectiveEpilogueFwdINS6_IJSA_NS7_ILi256EEESB_EEES9_SE_SG_Li256ELb0ELb1ELb1ELb0EEENS1_19SingleTileSchedulerILb0ELb1ELb1ELi128EEEEEEEEEvNT_6ParamsE:
        .type           _ZN7cutlass13device_kernelIN5flash11enable_sm90INS1_16FlashAttnFwdSm90INS1_25CollectiveMainloopFwdSm90ILi2EN4cute5tupleIJNS5_1CILi1EEES8_S8_EEENS6_IJNS7_ILi128EEENS7_ILi96EEENS7_ILi64EEEEEELi256ENS_6half_tEfNS_4arch4Sm90ELb1ELb0ELb1ELb0ELb1ELb0ELb0ELb1ELb0ELb1ELb1ELb0EEENS1_21CollectiveEpilogueFwdINS6_IJSA_NS7_ILi256EEESB_EEES9_SE_SG_Li256ELb0ELb1ELb1ELb0EEENS1_19SingleTileSchedulerILb0ELb1ELb1ELi128EEEEEEEEEvNT_6ParamsE,@function
        .size           _ZN7cutlass13device_kernelIN5flash11enable_sm90INS1_16FlashAttnFwdSm90INS1_25CollectiveMainloopFwdSm90ILi2EN4cute5tupleIJNS5_1CILi1EEES8_S8_EEENS6_IJNS7_ILi128EEENS7_ILi96EEENS7_ILi64EEEEEELi256ENS_6half_tEfNS_4arch4Sm90ELb1ELb0ELb1ELb0ELb1ELb0ELb0ELb1ELb0ELb1ELb1ELb0EEENS1_21CollectiveEpilogueFwdINS6_IJSA_NS7_ILi256EEESB_EEES9_SE_SG_Li256ELb0ELb1ELb1ELb0EEENS1_19SingleTileSchedulerILb0ELb1ELb1ELi128EEEEEEEEEvNT_6ParamsE,(.L_x_84 - _ZN7cutlass13device_kernelIN5flash11enable_sm90INS1_16FlashAttnFwdSm90INS1_25CollectiveMainloopFwdSm90ILi2EN4cute5tupleIJNS5_1CILi1EEES8_S8_EEENS6_IJNS7_ILi128EEENS7_ILi96EEENS7_ILi64EEEEEELi256ENS_6half_tEfNS_4arch4Sm90ELb1ELb0ELb1ELb0ELb1ELb0ELb0ELb1ELb0ELb1ELb1ELb0EEENS1_21CollectiveEpilogueFwdINS6_IJSA_NS7_ILi256EEESB_EEES9_SE_SG_Li256ELb0ELb1ELb1ELb0EEENS1_19SingleTileSchedulerILb0ELb1ELb1ELi128EEEEEEEEEvNT_6ParamsE)
        .other          _ZN7cutlass13device_kernelIN5flash11enable_sm90INS1_16FlashAttnFwdSm90INS1_25CollectiveMainloopFwdSm90ILi2EN4cute5tupleIJNS5_1CILi1EEES8_S8_EEENS6_IJNS7_ILi128EEENS7_ILi96EEENS7_ILi64EEEEEELi256ENS_6half_tEfNS_4arch4Sm90ELb1ELb0ELb1ELb0ELb1ELb0ELb0ELb1ELb0ELb1ELb1ELb0EEENS1_21CollectiveEpilogueFwdINS6_IJSA_NS7_ILi256EEESB_EEES9_SE_SG_Li256ELb0ELb1ELb1ELb0EEENS1_19SingleTileSchedulerILb0ELb1ELb1ELi128EEEEEEEEEvNT_6ParamsE,@"STO_CUDA_ENTRY STV_DEFAULT"
_ZN7cutlass13device_kernelIN5flash11enable_sm90INS1_16FlashAttnFwdSm90INS1_25CollectiveMainloopFwdSm90ILi2EN4cute5tupleIJNS5_1CILi1EEES8_S8_EEENS6_IJNS7_ILi128EEENS7_ILi96EEENS7_ILi64EEEEEELi256ENS_6half_tEfNS_4arch4Sm90ELb1ELb0ELb1ELb0ELb1ELb0ELb0ELb1ELb0ELb1ELb1ELb0EEENS1_21CollectiveEpilogueFwdINS6_IJSA_NS7_ILi256EEESB_EEES9_SE_SG_Li256ELb0ELb1ELb1ELb0EEENS1_19SingleTileSchedulerILb0ELb1ELb1ELi128EEEEEEEEEvNT_6ParamsE:
[----:B------:R-:W-:Y:S01]  /*0000*/  LDC R1, c[0x0][0x37c] ;  /* 0x0000df00ff017b82 */ /* 0x000fe20000000800 */
[----:B------:R-:W-:Y:S05]  /*0010*/  EXIT ;  /* 0x000000000000794d */ /* 0x000fea0003800000 */
.L_x_39:
        /* <DEDUP_REMOVED lines=14> */
.L_x_84:


//--------------------- .text._ZN7cutlass13device_kernelIN5flash11enable_sm90INS1_16FlashAttnFwdSm90INS1_25CollectiveMainloopFwdSm90ILi2EN4cute5tupleIJNS5_1CILi1EEES8_S8_EEENS6_IJNS7_ILi128EEENS7_ILi96EEENS7_ILi64EEEEEELi256ENS_6half_tEfNS_4arch4Sm90ELb1ELb0ELb1ELb0ELb1ELb0ELb1ELb1ELb0ELb1ELb1ELb0EEENS1_21CollectiveEpilogueFwdINS6_IJSA_NS7_ILi256EEESB_EEES9_SE_SG_Li256ELb0ELb1ELb1ELb0EEENS1_19SingleTileSchedulerILb0ELb1ELb1ELi128EEEEEEEEEvNT_6ParamsE --------------------------
	.section	.text._ZN7cutlass13device_kernelIN5flash11enable_sm90INS1_16FlashAttnFwdSm90INS1_25CollectiveMainloopFwdSm90ILi2EN4cute5tupleIJNS5_1CILi1EEES8_S8_EEENS6_IJNS7_ILi128EEENS7_ILi96EEENS7_ILi64EEEEEELi256ENS_6half_tEfNS_4arch4Sm90ELb1ELb0ELb1ELb0ELb1ELb0ELb1ELb1ELb0ELb1ELb1ELb0EEENS1_21CollectiveEpilogueFwdINS6_IJSA_NS7_ILi256EEESB_EEES9_SE_SG_Li256ELb0ELb1ELb1ELb0EEENS1_19SingleTileSchedulerILb0ELb1ELb1ELi128EEEEEEEEEvNT_6ParamsE,"ax",@progbits
	.align	128
.text._ZN7cutlass13device_kernelIN5flash11enable_sm90INS1_16FlashAttnFwdSm90INS1_25CollectiveMainloopFwdSm90ILi2EN4cute5tupleIJNS5_1CILi1EEES8_S8_EEENS6_IJNS7_ILi128EEENS7_ILi96EEENS7_ILi64EEEEEELi256ENS_6half_tEfNS_4arch4Sm90ELb1ELb0ELb1ELb0ELb1ELb0ELb1ELb1ELb0ELb1ELb1ELb0EEENS1_21CollectiveEpilogueFwdINS6_IJSA_NS7_ILi256EEESB_EEES9_SE_SG_Li256ELb0ELb1ELb1ELb0EEENS1_19SingleTileSchedulerILb0ELb1ELb1ELi128EEEEEEEEEvNT_6ParamsE:
        .type           _ZN7cutlass13device_kernelIN5flash11enable_sm90INS1_16FlashAttnFwdSm90INS1_25CollectiveMainloopFwdSm90ILi2EN4cute5tupleIJNS5_1CILi1EEES8_S8_EEENS6_IJNS7_ILi128EEENS7_ILi96EEENS7_ILi64EEEEEELi256ENS_6half_tEfNS_4arch4Sm90ELb1ELb0ELb1ELb0ELb1ELb0ELb1ELb1ELb0ELb1ELb1ELb0EEENS1_21CollectiveEpilogueFwdINS6_IJSA_NS7_ILi256EEESB_EEES9_SE_SG_Li256ELb0ELb1ELb1ELb0EEENS1_19SingleTileSchedulerILb0ELb1ELb1ELi128EEEEEEEEEvNT_6ParamsE,@function
        .size           _ZN7cutlass13device_kernelIN5flash11enable_sm90INS1_16FlashAttnFwdSm90INS1_25CollectiveMainloopFwdSm90ILi2EN4cute5tupleIJNS5_1CILi1EEES8_S8_EEENS6_IJNS7_ILi128EEENS7_ILi96EEENS7_ILi64EEEEEELi256ENS_6half_tEfNS_4arch4Sm90ELb1ELb0ELb1ELb0ELb1ELb0ELb1ELb1ELb0ELb1ELb1ELb0EEENS1_21CollectiveEpilogueFwdINS6_IJSA_NS7_ILi256EEESB_EEES9_SE_SG_Li256ELb0ELb1ELb1ELb0EEENS1_19SingleTileSchedulerILb0ELb1ELb1ELi128EEEEEEEEEvNT_6ParamsE,(.L_x_85 - _ZN7cutlass13device_kernelIN5flash11enable_sm90INS1_16FlashAttnFwdSm90INS1_25CollectiveMainloopFwdSm90ILi2EN4cute5tupleIJNS5_1CILi1EEES8_S8_EEENS6_IJNS7_ILi128EEENS7_ILi96EEENS7_ILi64EEEEEELi256ENS_6half_tEfNS_4arch4Sm90ELb1ELb0ELb1ELb0ELb1ELb0ELb1ELb1ELb0ELb1ELb1ELb0EEENS1_21CollectiveEpilogueFwdINS6_IJSA_NS7_ILi256EEESB_EEES9_SE_SG_Li256ELb0ELb1ELb1ELb0EEENS1_19SingleTileSchedulerILb0ELb1ELb1ELi128EEEEEEEEEvNT_6ParamsE)
        .other          _ZN7cutlass13device_kernelIN5flash11enable_sm90INS1_16FlashAttnFwdSm90INS1_25CollectiveMainloopFwdSm90ILi2EN4cute5tupleIJNS5_1CILi1EEES8_S8_EEENS6_IJNS7_ILi128EEENS7_ILi96EEENS7_ILi64EEEEEELi256ENS_6half_tEfNS_4arch4Sm90ELb1ELb0ELb1ELb0ELb1ELb0ELb1ELb1ELb0ELb1ELb1ELb0EEENS1_21CollectiveEpilogueFwdINS6_IJSA_NS7_ILi256EEESB_EEES9_SE_SG_Li256ELb0ELb1ELb1ELb0EEENS1_19SingleTileSchedulerILb0ELb1ELb1ELi128EEEEEEEEEvNT_6ParamsE,@"STO_CUDA_ENTRY STV_DEFAULT"
_ZN7cutlass13device_kernelIN5flash11enable_sm90INS1_16FlashAttnFwdSm90INS1_25CollectiveMainloopFwdSm90ILi2EN4cute5tupleIJNS5_1CILi1EEES8_S8_EEENS6_IJNS7_ILi128EEENS7_ILi96EEENS7_ILi64EEEEEELi256ENS_6half_tEfNS_4arch4Sm90ELb1ELb0ELb1ELb0ELb1ELb0ELb1ELb1ELb0ELb1ELb1ELb0EEENS1_21CollectiveEpilogueFwdINS6_IJSA_NS7_ILi256EEESB_EEES9_SE_SG_Li256ELb0ELb1ELb1ELb0EEENS1_19SingleTileSchedulerILb0ELb1ELb1ELi128EEEEEEEEEvNT_6ParamsE:
[----:B------:R-:W-:Y:S01]  /*0000*/  LDC R1, c[0x0][0x37c] ;  /* 0x0000df00ff017b82 */ /* 0x000fe20000000800 */
[----:B------:R-:W-:Y:S05]  /*0010*/  EXIT ;  /* 0x000000000000794d */ /* 0x000fea0003800000 */
.L_x_40:
        /* <DEDUP_REMOVED lines=14> */
.L_x_85:


//--------------------- .text._ZN7cutlass13device_kernelIN5flash11enable_sm90INS1_16FlashAttnFwdSm90INS1_25CollectiveMainloopFwdSm90ILi2EN4cute5tupleIJNS5_1CILi1EEES8_S8_EEENS6_IJNS7_ILi128EEENS7_ILi96EEENS7_ILi64EEEEEELi256ENS_6half_tEfNS_4arch4Sm90ELb1ELb0ELb1ELb1ELb1ELb0ELb0ELb1ELb0ELb1ELb1ELb0EEENS1_21CollectiveEpilogueFwdINS6_IJSA_NS7_ILi256EEESB_EEES9_SE_SG_Li256ELb1ELb1ELb1ELb0EEENS1_36VarlenDynamicPersistentTileSchedulerILi128ELi96ELi256ELi128ELb1ELb1ELb1ELb1ELb1ELb1EEEEEEEEEvNT_6ParamsE --------------------------
	.section	.text._ZN7cutlass13device_kernelIN5flash11enable_sm90INS1_16FlashAttnFwdSm90INS1_25CollectiveMainloopFwdSm90ILi2EN4cute5tupleIJNS5_1CILi1EEES8_S8_EEENS6_IJNS7_ILi128EEENS7_ILi96EEENS7_ILi64EEEEEELi256ENS_6half_tEfNS_4arch4Sm90ELb1ELb0ELb1ELb1ELb1ELb0ELb0ELb1ELb0ELb1ELb1ELb0EEENS1_21CollectiveEpilogueFwdINS6_IJSA_NS7_ILi256EEESB_EEES9_SE_SG_Li256ELb1ELb1ELb1ELb0EEENS1_36VarlenDynamicPersistentTileSchedulerILi128ELi96ELi256ELi128ELb1ELb1ELb1ELb1ELb1ELb1EEEEEEEEEvNT_6ParamsE,"ax",@progbits
	.align	128
.text._ZN7cutlass13device_kernelIN5flash11enable_sm90INS1_16FlashAttnFwdSm90INS1_25CollectiveMainloopFwdSm90ILi2EN4cute5tupleIJNS5_1CILi1EEES8_S8_EEENS6_IJNS7_ILi128EEENS7_ILi96EEENS7_ILi64EEEEEELi256ENS_6half_tEfNS_4arch4Sm90ELb1ELb0ELb1ELb1ELb1ELb0ELb0ELb1ELb0ELb1ELb1ELb0EEENS1_21CollectiveEpilogueFwdINS6_IJSA_NS7_ILi256EEESB_EEES9_SE_SG_Li256ELb1ELb1ELb1ELb0EEENS1_36VarlenDynamicPersistentTileSchedulerILi128ELi96ELi256ELi128ELb1ELb1ELb1ELb1ELb1ELb1EEEEEEEEEvNT_6ParamsE:
        .type           _ZN7cutlass13device_kernelIN5flash11enable_sm90INS1_16FlashAttnFwdSm90INS1_25CollectiveMainloopFwdSm90ILi2EN4cute5tupleIJNS5_1CILi1EEES8_S8_EEENS6_IJNS7_ILi128EEENS7_ILi96EEENS7_ILi64EEEEEELi256ENS_6half_tEfNS_4arch4Sm90ELb1ELb0ELb1ELb1ELb1ELb0ELb0ELb1ELb0ELb1ELb1ELb0EEENS1_21CollectiveEpilogueFwdINS6_IJSA_NS7_ILi256EEESB_EEES9_SE_SG_Li256ELb1ELb1ELb1ELb0EEENS1_36VarlenDynamicPersistentTileSchedulerILi128ELi96ELi256ELi128ELb1ELb1ELb1ELb1ELb1ELb1EEEEEEEEEvNT_6ParamsE,@function
        .size           _ZN7cutlass13device_kernelIN5flash11enable_sm90INS1_16FlashAttnFwdSm90INS1_25CollectiveMainloopFwdSm90ILi2EN4cute5tupleIJNS5_1CILi1EEES8_S8_EEENS6_IJNS7_ILi128EEENS7_ILi96EEENS7_ILi64EEEEEELi256ENS_6half_tEfNS_4arch4Sm90ELb1ELb0ELb1ELb1ELb1ELb0ELb0ELb1ELb0ELb1ELb1ELb0EEENS1_21CollectiveEpilogueFwdINS6_IJSA_NS7_ILi256EEESB_EEES9_SE_SG_Li256ELb1ELb1ELb1ELb0EEENS1_36VarlenDynamicPersistentTileSchedulerILi128ELi96ELi256ELi128ELb1ELb1ELb1ELb1ELb1ELb1EEEEEEEEEvNT_6ParamsE,(.L_x_86 - _ZN7cutlass13device_kernelIN5flash11enable_sm90INS1_16FlashAttnFwdSm90INS1_25CollectiveMainloopFwdSm90ILi2EN4cute5tupleIJNS5_1CILi1EEES8_S8_EEENS6_IJNS7_ILi128EEENS7_ILi96EEENS7_ILi64EEEEEELi256ENS_6half_tEfNS_4arch4Sm90ELb1ELb0ELb1ELb1ELb1ELb0ELb0ELb1ELb0ELb1ELb1ELb0EEENS1_21CollectiveEpilogueFwdINS6_IJSA_NS7_ILi256EEESB_EEES9_SE_SG_Li256ELb1ELb1ELb1ELb0EEENS1_36VarlenDynamicPersistentTileSchedulerILi128ELi96ELi256ELi128ELb1ELb1ELb1ELb1ELb1ELb1EEEEEEEEEvNT_6ParamsE)
        .other          _ZN7cutlass13device_kernelIN5flash11enable_sm90INS1_16FlashAttnFwdSm90INS1_25CollectiveMainloopFwdSm90ILi2EN4cute5tupleIJNS5_1CILi1EEES8_S8_EEENS6_IJNS7_ILi128EEENS7_ILi96EEENS7_ILi64EEEEEELi256ENS_6half_tEfNS_4arch4Sm90ELb1ELb0ELb1ELb1ELb1ELb0ELb0ELb1ELb0ELb1ELb1ELb0EEENS1_21CollectiveEpilogueFwdINS6_IJSA_NS7_ILi256EEESB_EEES9_SE_SG_Li256ELb1ELb1ELb1ELb0EEENS1_36VarlenDynamicPersistentTileSchedulerILi128ELi96ELi256ELi128ELb1ELb1ELb1ELb1ELb1ELb1EEEEEEEEEvNT_6ParamsE,@"STO_CUDA_ENTRY STV_DEFAULT"
_ZN7cutlass13device_kernelIN5flash11enable_sm90INS1_16FlashAttnFwdSm90INS1_25CollectiveMainloopFwdSm90ILi2EN4cute5tupleIJNS5_1CILi1EEES8_S8_EEENS6_IJNS7_ILi128EEENS7_ILi96EEENS7_ILi64EEEEEELi256ENS_6half_tEfNS_4arch4Sm90ELb1ELb0ELb1ELb1ELb1ELb0ELb0ELb1ELb0ELb1ELb1ELb0EEENS1_21CollectiveEpilogueFwdINS6_IJSA_NS7_ILi256EEESB_EEES9_SE_SG_Li256ELb1ELb1ELb1ELb0EEENS1_36VarlenDynamicPersistentTileSchedulerILi128ELi96ELi256ELi128ELb1ELb1ELb1ELb1ELb1ELb1EEEEEEEEEvNT_6ParamsE:
[----:B------:R-:W-:Y:S01]  /*0000*/  LDC R1, c[0x0][0x37c] ;  /* 0x0000df00ff017b82 */ /* 0x000fe20000000800 */
[----:B------:R-:W-:Y:S05]  /*0010*/  EXIT ;  /* 0x000000000000794d */ /* 0x000fea0003800000 */
.L_x_41:
        /* <DEDUP_REMOVED lines=14> */
.L_x_86:


//--------------------- .text._ZN7cutlass13device_kernelIN5flash11enable_sm90INS1_16FlashAttnFwdSm90INS1_25CollectiveMainloopFwdSm90ILi2EN4cute5tupleIJNS5_1CILi1EEES8_S8_EEENS6_IJNS7_ILi128EEENS7_ILi96EEENS7_ILi64EEEEEELi256ENS_6half_tEfNS_4arch4Sm90ELb1ELb0ELb1ELb1ELb1ELb1ELb0ELb1ELb0ELb1ELb1ELb0EEENS1_21CollectiveEpilogueFwdINS6_IJSA_NS7_ILi256EEESB_EEES9_SE_SG_Li256ELb1ELb1ELb1ELb0EEENS1_36VarlenDynamicPersistentTileSchedulerILi128ELi96ELi256ELi128ELb1ELb1ELb1ELb1ELb1ELb1EEEEEEEEEvNT_6ParamsE --------------------------
	.section	.text._ZN7cutlass13device_kernelIN5flash11enable_sm90INS1_16FlashAttnFwdSm90INS1_25CollectiveMainloopFwdSm90ILi2EN4cute5tupleIJNS5_1CILi1EEES8_S8_EEENS6_IJNS7_ILi128EEENS7_ILi96EEENS7_ILi64EEEEEELi256ENS_6half_tEfNS_4arch4Sm90ELb1ELb0ELb1ELb1ELb1ELb1ELb0ELb1ELb0ELb1ELb1ELb0EEENS1_21CollectiveEpilogueFwdINS6_IJSA_NS7_ILi256EEESB_EEES9_SE_SG_Li256ELb1ELb1ELb1ELb0EEENS1_36VarlenDynamicPersistentTileSchedulerILi128ELi96ELi256ELi128ELb1ELb1ELb1ELb1ELb1ELb1EEEEEEEEEvNT_6ParamsE,"ax",@progbits
	.align	128
.text._ZN7cutlass13device_kernelIN5flash11enable_sm90INS1_16FlashAttnFwdSm90INS1_25CollectiveMainloopFwdSm90ILi2EN4cute5tupleIJNS5_1CILi1EEES8_S8_EEENS6_IJNS7_ILi128EEENS7_ILi96EEENS7_ILi64EEEEEELi256ENS_6half_tEfNS_4arch4Sm90ELb1ELb0ELb1ELb1ELb1ELb1ELb0ELb1ELb0ELb1ELb1ELb0EEENS1_21CollectiveEpilogueFwdINS6_IJSA_NS7_ILi256EEESB_EEES9_SE_SG_Li256ELb1ELb1ELb1ELb0EEENS1_36VarlenDynamicPersistentTileSchedulerILi128ELi96ELi256ELi128ELb1ELb1ELb1ELb1ELb1ELb1EEEEEEEEEvNT_6ParamsE:
        .type           _ZN7cutlass13device_kernelIN5flash11enable_sm90INS1_16FlashAttnFwdSm90INS1_25CollectiveMainloopFwdSm90ILi2EN4cute5tupleIJNS5_1CILi1EEES8_S8_EEENS6_IJNS7_ILi128EEENS7_ILi96EEENS7_ILi64EEEEEELi256ENS_6half_tEfNS_4arch4Sm90ELb1ELb0ELb1ELb1ELb1ELb1ELb0ELb1ELb0ELb1ELb1ELb0EEENS1_21CollectiveEpilogueFwdINS6_IJSA_NS7_ILi256EEESB_EEES9_SE_SG_Li256ELb1ELb1ELb1ELb0EEENS1_36VarlenDynamicPersistentTileSchedulerILi128ELi96ELi256ELi128ELb1ELb1ELb1ELb1ELb1ELb1EEEEEEEEEvNT_6ParamsE,@function
        .size           _ZN7cutlass13device_kernelIN5flash11enable_sm90INS1_16FlashAttnFwdSm90INS1_25CollectiveMainloopFwdSm90ILi2EN4cute5tupleIJNS5_1CILi1EEES8_S8_EEENS6_IJNS7_ILi128EEENS7_ILi96EEENS7_ILi64EEEEEELi256ENS_6half_tEfNS_4arch4Sm90ELb1ELb0ELb1ELb1ELb1ELb1ELb0ELb1ELb0ELb1ELb1ELb0EEENS1_21CollectiveEpilogueFwdINS6_IJSA_NS7_ILi256EEESB_EEES9_SE_SG_Li256ELb1ELb1ELb1ELb0EEENS1_36VarlenDynamicPersistentTileSchedulerILi128ELi96ELi256ELi128ELb1ELb1ELb1ELb1ELb1ELb1EEEEEEEEEvNT_6ParamsE,(.L_x_87 - _ZN7cutlass13device_kernelIN5flash11enable_sm90INS1_16FlashAttnFwdSm90INS1_25CollectiveMainloopFwdSm90ILi2EN4cute5tupleIJNS5_1CILi1EEES8_S8_EEENS6_IJNS7_ILi128EEENS7_ILi96EEENS7_ILi64EEEEEELi256ENS_6half_tEfNS_4arch4Sm90ELb1ELb0ELb1ELb1ELb1ELb1ELb0ELb1ELb0ELb1ELb1ELb0EEENS1_21CollectiveEpilogueFwdINS6_IJSA_NS7_ILi256EEESB_EEES9_SE_SG_Li256ELb1ELb1ELb1ELb0EEENS1_36VarlenDynamicPersistentTileSchedulerILi128ELi96ELi256ELi128ELb1ELb1ELb1ELb1ELb1ELb1EEEEEEEEEvNT_6ParamsE)
        .other          _ZN7cutlass13device_kernelIN5flash11enable_sm90INS1_16FlashAttnFwdSm90INS1_25CollectiveMainloopFwdSm90ILi2EN4cute5tupleIJNS5_1CILi1EEES8_S8_EEENS6_IJNS7_ILi128EEENS7_ILi96EEENS7_ILi64EEEEEELi256ENS_6half_tEfNS_4arch4Sm90ELb1ELb0ELb1ELb1ELb1ELb1ELb0ELb1ELb0ELb1ELb1ELb0EEENS1_21CollectiveEpilogueFwdINS6_IJSA_NS7_ILi256EEESB_EEES9_SE_SG_Li256ELb1ELb1ELb1ELb0EEENS1_36VarlenDynamicPersistentTileSchedulerILi128ELi96ELi256ELi128ELb1ELb1ELb1ELb1ELb1ELb1EEEEEEEEEvNT_6ParamsE,@"STO_CUDA_ENTRY STV_DEFAULT"
_ZN7cutlass13device_kernelIN5flash11enable_sm90INS1_16FlashAttnFwdSm90INS1_25CollectiveMainloopFwdSm90ILi2EN4cute5tupleIJNS5_1CILi1EEES8_S8_EEENS6_IJNS7_ILi128EEENS7_ILi96EEENS7_ILi64EEEEEELi256ENS_6half_tEfNS_4arch4Sm90ELb1ELb0ELb1ELb1ELb1ELb1ELb0ELb1ELb0ELb1ELb1ELb0EEENS1_21CollectiveEpilogueFwdINS6_IJSA_NS7_ILi256EEESB_EEES9_SE_SG_Li256ELb1ELb1ELb1ELb0EEENS1_36VarlenDynamicPersistentTileSchedulerILi128ELi96ELi256ELi128ELb1ELb1ELb1ELb1ELb1ELb1EEEEEEEEEvNT_6ParamsE:
[----:B------:R-:W-:Y:S01]  /*0000*/  LDC R1, c[0x0][0x37c] ;  /* 0x0000df00ff017b82 */ /* 0x000fe20000000800 */
[----:B------:R-:W-:Y:S05]  /*0010*/  EXIT ;  /* 0x000000000000794d */ /* 0x000fea0003800000 */
.L_x_42:
        /* <DEDUP_REMOVED lines=14> */
.L_x_87:


//--------------------- .text._ZN7cutlass13device_kernelIN5flash11enable_sm90INS1_16FlashAttnFwdSm90INS1_25CollectiveMainloopFwdSm90ILi2EN4cute5tupleIJNS5_1CILi1EEES8_S8_EEENS6_IJNS7_ILi128EEENS7_ILi96EEENS7_ILi64EEEEEELi256ENS_6half_tEfNS_4arch4Sm90ELb1ELb0ELb1ELb1ELb1ELb0ELb1ELb1ELb0ELb1ELb1ELb0EEENS1_21CollectiveEpilogueFwdINS6_IJSA_NS7_ILi256EEESB_EEES9_SE_SG_Li256ELb1ELb1ELb1ELb0EEENS1_36VarlenDynamicPersistentTileSchedulerILi128ELi96ELi256ELi128ELb1ELb1ELb1ELb1ELb1ELb1EEEEEEEEEvNT_6ParamsE --------------------------
	.section	.text._ZN7cutlass13device_kernelIN5flash11enable_sm90INS1_16FlashAttnFwdSm90INS1_25CollectiveMainloopFwdSm90ILi2EN4cute5tupleIJNS5_1CILi1EEES8_S8_EEENS6_IJNS7_ILi128EEENS7_ILi96EEENS7_ILi64EEEEEELi256ENS_6half_tEfNS_4arch4Sm90ELb1ELb0ELb1ELb1ELb1ELb0ELb1ELb1ELb0ELb1ELb1ELb0EEENS1_21CollectiveEpilogueFwdINS6_IJSA_NS7_ILi256EEESB_EEES9_SE_SG_Li256ELb1ELb1ELb1ELb0EEENS1_36VarlenDynamicPersistentTileSchedulerILi128ELi96ELi256ELi128ELb1ELb1ELb1ELb1ELb1ELb1EEEEEEEEEvNT_6ParamsE,"ax",@progbits
	.align	128
.text._ZN7cutlass13device_kernelIN5flash11enable_sm90INS1_16FlashAttnFwdSm90INS1_25CollectiveMainloopFwdSm90ILi2EN4cute5tupleIJNS5_1CILi1EEES8_S8_EEENS6_IJNS7_ILi128EEENS7_ILi96EEENS7_ILi64EEEEEELi256ENS_6half_tEfNS_4arch4Sm90ELb1ELb0ELb1ELb1ELb1ELb0ELb1ELb1ELb0ELb1ELb1ELb0EEENS1_21CollectiveEpilogueFwdINS6_IJSA_NS7_ILi256EEESB_EEES9_SE_SG_Li256ELb1ELb1ELb1ELb0EEENS1_36VarlenDynamicPersistentTileSchedulerILi128ELi96ELi256ELi128ELb1ELb1ELb1ELb1ELb1ELb1EEEEEEEEEvNT_6ParamsE:
        .type           _ZN7cutlass13device_kernelIN5flash11enable_sm90INS1_16FlashAttnFwdSm90INS1_25CollectiveMainloopFwdSm90ILi2EN4cute5tupleIJNS5_1CILi1EEES8_S8_EEENS6_IJNS7_ILi128EEENS7_ILi96EEENS7_ILi64EEEEEELi256ENS_6half_tEfNS_4arch4Sm90ELb1ELb0ELb1ELb1ELb1ELb0ELb1ELb1ELb0ELb1ELb1ELb0EEENS1_21CollectiveEpilogueFwdINS6_IJSA_NS7_ILi256EEESB_EEES9_SE_SG_Li256ELb1ELb1ELb1ELb0EEENS1_36VarlenDynamicPersistentTileSchedulerILi128ELi96ELi256ELi128ELb1ELb1ELb1ELb1ELb1ELb1EEEEEEEEEvNT_6ParamsE,@function
        .size           _ZN7cutlass13device_kernelIN5flash11enable_sm90INS1_16FlashAttnFwdSm90INS1_25CollectiveMainloopFwdSm90ILi2EN4cute5tupleIJNS5_1CILi1EEES8_S8_EEENS6_IJNS7_ILi128EEENS7_ILi96EEENS7_ILi64EEEEEELi256ENS_6half_tEfNS_4arch4Sm90ELb1ELb0ELb1ELb1ELb1ELb0ELb1ELb1ELb0ELb1ELb1ELb0EEENS1_21CollectiveEpilogueFwdINS6_IJSA_NS7_ILi256EEESB_EEES9_SE_SG_Li256ELb1ELb1ELb1ELb0EEENS1_36VarlenDynamicPersistentTileSchedulerILi128ELi96ELi256ELi128ELb1ELb1ELb1ELb1ELb1ELb1EEEEEEEEEvNT_6ParamsE,(.L_x_88 - _ZN7cutlass13device_kernelIN5flash11enable_sm90INS1_16FlashAttnFwdSm90INS1_25CollectiveMainloopFwdSm90ILi2EN4cute5tupleIJNS5_1CILi1EEES8_S8_EEENS6_IJNS7_ILi128EEENS7_ILi96EEENS7_ILi64EEEEEELi256ENS_6half_tEfNS_4arch4Sm90ELb1ELb0ELb1ELb1ELb1ELb0ELb1ELb1ELb0ELb1ELb1ELb0EEENS1_21CollectiveEpilogueFwdINS6_IJSA_NS7_ILi256EEESB_EEES9_SE_SG_Li256ELb1ELb1ELb1ELb0EEENS1_36VarlenDynamicPersistentTileSchedulerILi128ELi96ELi256ELi128ELb1ELb1ELb1ELb1ELb1ELb1EEEEEEEEEvNT_6ParamsE)
        .other          _ZN7cutlass13device_kernelIN5flash11enable_sm90INS1_16FlashAttnFwdSm90INS1_25CollectiveMainloopFwdSm90ILi2EN4cute5tupleIJNS5_1CILi1EEES8_S8_EEENS6_IJNS7_ILi128EEENS7_ILi96EEENS7_ILi64EEEEEELi256ENS_6half_tEfNS_4arch4Sm90ELb1ELb0ELb1ELb1ELb1ELb0ELb1ELb1ELb0ELb1ELb1ELb0EEENS1_21CollectiveEpilogueFwdINS6_IJSA_NS7_ILi256EEESB_EEES9_SE_SG_Li256ELb1ELb1ELb1ELb0EEENS1_36VarlenDynamicPersistentTileSchedulerILi128ELi96ELi256ELi128ELb1ELb1ELb1ELb1ELb1ELb1EEEEEEEEEvNT_6ParamsE,@"STO_CUDA_ENTRY STV_DEFAULT"
_ZN7cutlass13device_kernelIN5flash11enable_sm90INS1_16FlashAttnFwdSm90INS1_25CollectiveMainloopFwdSm90ILi2EN4cute5tupleIJNS5_1CILi1EEES8_S8_EEENS6_IJNS7_ILi128EEENS7_ILi96EEENS7_ILi64EEEEEELi256ENS_6half_tEfNS_4arch4Sm90ELb1ELb0ELb1ELb1ELb1ELb0ELb1ELb1ELb0ELb1ELb1ELb0EEENS1_21CollectiveEpilogueFwdINS6_IJSA_NS7_ILi256EEESB_EEES9_SE_SG_Li256ELb1ELb1ELb1ELb0EEENS1_36VarlenDynamicPersistentTileSchedulerILi128ELi96ELi256ELi128ELb1ELb1ELb1ELb1ELb1ELb1EEEEEEEEEvNT_6ParamsE:
[----:B------:R-:W-:Y:S01]  /*0000*/  LDC R1, c[0x0][0x37c] ;  /* 0x0000df00ff017b82 */ /* 0x000fe20000000800 */
[----:B------:R-:W-:Y:S05]  /*0010*/  EXIT ;  /* 0x000000000000794d */ /* 0x000fea0003800000 */
.L_x_43:
        /* <DEDUP_REMOVED lines=14> */
.L_x_88:


//--------------------- .text._ZN7cutlass13device_kernelIN5flash11enable_sm90INS1_16FlashAttnFwdSm90INS1_25CollectiveMainloopFwdSm90ILi2EN4cute5tupleIJNS5_1CILi1EEES8_S8_EEENS6_IJNS7_ILi128EEENS7_ILi96EEENS7_ILi64EEEEEELi256ENS_6half_tEfNS_4arch4Sm90ELb1ELb0ELb1ELb1ELb1ELb1ELb1ELb1ELb0ELb1ELb1ELb0EEENS1_21CollectiveEpilogueFwdINS6_IJSA_NS7_ILi256EEESB_EEES9_SE_SG_Li256ELb1ELb1ELb1ELb0EEENS1_36VarlenDynamicPersistentTileSchedulerILi128ELi96ELi256ELi128ELb1ELb1ELb1ELb1ELb1ELb1EEEEEEEEEvNT_6ParamsE --------------------------
	.section	.text._ZN7cutlass13device_kernelIN5flash11enable_sm90INS1_16FlashAttnFwdSm90INS1_25CollectiveMainloopFwdSm90ILi2EN4cute5tupleIJNS5_1CILi1EEES8_S8_EEENS6_IJNS7_ILi128EEENS7_ILi96EEENS7_ILi64EEEEEELi256ENS_6half_tEfNS_4arch4Sm90ELb1ELb0ELb1ELb1ELb1ELb1ELb1ELb1ELb0ELb1ELb1ELb0EEENS1_21CollectiveEpilogueFwdINS6_IJSA_NS7_ILi256EEESB_EEES9_SE_SG_Li256ELb1ELb1ELb1ELb0EEENS1_36VarlenDynamicPersistentTileSchedulerILi128ELi96ELi256ELi128ELb1ELb1ELb1ELb1ELb1ELb1EEEEEEEEEvNT_6ParamsE,"ax",@progbits
	.align	128
.text._ZN7cutlass13device_kernelIN5flash11enable_sm90INS1_16FlashAttnFwdSm90INS1_25CollectiveMainloopFwdSm90ILi2EN4cute5tupleIJNS5_1CILi1EEES8_S8_EEENS6_IJNS7_ILi128EEENS7_ILi96EEENS7_ILi64EEEEEELi256ENS_6half_tEfNS_4arch4Sm90ELb1ELb0ELb1ELb1ELb1ELb1ELb1ELb1ELb0ELb1ELb1ELb0EEENS1_21CollectiveEpilogueFwdINS6_IJSA_NS7_ILi256EEESB_EEES9_SE_SG_Li256ELb1ELb1ELb1ELb0EEENS1_36VarlenDynamicPersistentTileSchedulerILi128ELi96ELi256ELi128ELb1ELb1ELb1ELb1ELb1ELb1EEEEEEEEEvNT_6ParamsE:
        .type           _ZN7cutlass13device_kernelIN5flash11enable_sm90INS1_16FlashAttnFwdSm90INS1_25CollectiveMainloopFwdSm90ILi2EN4cute5tupleIJNS5_1CILi1EEES8_S8_EEENS6_IJNS7_ILi128EEENS7_ILi96EEENS7_ILi64EEEEEELi256ENS_6half_tEfNS_4arch4Sm90ELb1ELb0ELb1ELb1ELb1ELb1ELb1ELb1ELb0ELb1ELb1ELb0EEENS1_21CollectiveEpilogueFwdINS6_IJSA_NS7_ILi256EEESB_EEES9_SE_SG_Li256ELb1ELb1ELb1ELb0EEENS1_36VarlenDynamicPersistentTileSchedulerILi128ELi96ELi256ELi128ELb1ELb1ELb1ELb1ELb1ELb1EEEEEEEEEvNT_6ParamsE,@function
        .size           _ZN7cutlass13device_kernelIN5flash11enable_sm90INS1_16FlashAttnFwdSm90INS1_25CollectiveMainloopFwdSm90ILi2EN4cute5tupleIJNS5_1CILi1EEES8_S8_EEENS6_IJNS7_ILi128EEENS7_ILi96EEENS7_ILi64EEEEEELi256ENS_6half_tEfNS_4arch4Sm90ELb1ELb0ELb1ELb1ELb1ELb1ELb1ELb1ELb0ELb1ELb1ELb0EEENS1_21CollectiveEpilogueFwdINS6_IJSA_NS7_ILi256EEESB_EEES9_SE_SG_Li256ELb1ELb1ELb1ELb0EEENS1_36VarlenDynamicPersistentTileSchedulerILi128ELi96ELi256ELi128ELb1ELb1ELb1ELb1ELb1ELb1EEEEEEEEEvNT_6ParamsE,(.L_x_89 - _ZN7cutlass13device_kernelIN5flash11enable_sm90INS1_16FlashAttnFwdSm90INS1_25CollectiveMainloopFwdSm90ILi2EN4cute5tupleIJNS5_1CILi1EEES8_S8_EEENS6_IJNS7_ILi128EEENS7_ILi96EEENS7_ILi64EEEEEELi256ENS_6half_tEfNS_4arch4Sm90ELb1ELb0ELb1ELb1ELb1ELb1ELb1ELb1ELb0ELb1ELb1ELb0EEENS1_21CollectiveEpilogueFwdINS6_IJSA_NS7_ILi256EEESB_EEES9_SE_SG_Li256ELb1ELb1ELb1ELb0EEENS1_36VarlenDynamicPersistentTileSchedulerILi128ELi96ELi256ELi128ELb1ELb1ELb1ELb1ELb1ELb1EEEEEEEEEvNT_6ParamsE)
        .other          _ZN7cutlass13device_kernelIN5flash11enable_sm90INS1_16FlashAttnFwdSm90INS1_25CollectiveMainloopFwdSm90ILi2EN4cute5tupleIJNS5_1CILi1EEES8_S8_EEENS6_IJNS7_ILi128EEENS7_ILi96EEENS7_ILi64EEEEEELi256ENS_6half_tEfNS_4arch4Sm90ELb1ELb0ELb1ELb1ELb1ELb1ELb1ELb1ELb0ELb1ELb1ELb0EEENS1_21CollectiveEpilogueFwdINS6_IJSA_NS7_ILi256EEESB_EEES9_SE_SG_Li256ELb1ELb1ELb1ELb0EEENS1_36VarlenDynamicPersistentTileSchedulerILi128ELi96ELi256ELi128ELb1ELb1ELb1ELb1ELb1ELb1EEEEEEEEEvNT_6ParamsE,@"STO_CUDA_ENTRY STV_DEFAULT"
_ZN7cutlass13device_kernelIN5flash11enable_sm90INS1_16FlashAttnFwdSm90INS1_25CollectiveMainloopFwdSm90ILi2EN4cute5tupleIJNS5_1CILi1EEES8_S8_EEENS6_IJNS7_ILi128EEENS7_ILi96EEENS7_ILi64EEEEEELi256ENS_6half_tEfNS_4arch4Sm90ELb1ELb0ELb1ELb1ELb1ELb1ELb1ELb1ELb0ELb1ELb1ELb0EEENS1_21CollectiveEpilogueFwdINS6_IJSA_NS7_ILi256EEESB_EEES9_SE_SG_Li256ELb1ELb1ELb1ELb0EEENS1_36VarlenDynamicPersistentTileSchedulerILi128ELi96ELi256ELi128ELb1ELb1ELb1ELb1ELb1ELb1EEEEEEEEEvNT_6ParamsE:
[----:B------:R-:W-:Y:S01]  /*0000*/  LDC R1, c[0x0][0x37c] ;  /* 0x0000df00ff017b82 */ /* 0x000fe20000000800 */
[----:B------:R-:W-:Y:S05]  /*0010*/  EXIT ;  /* 0x000000000000794d */ /* 0x000fea0003800000 */
.L_x_44:
        /* <DEDUP_REMOVED lines=14> */
.L_x_89:


//--------------------- .nv.shared.reserved.0     --------------------------
	.section	.nv.shared.reserved.0,"aw",@nobits
	.weak		__nv_reservedSMEM_offset_0_alias
	.size		__nv_reservedSMEM_offset_0_alias, 0, 64
	.other		__nv_reservedSMEM_offset_0_alias,@"STO_CUDA_RESERVED_SHARED STV_DEFAULT"
__nv_reservedSMEM_offset_0_alias:
	.zero		0
	.zero		64


//--------------------- .nv.global                --------------------------
	.section	.nv.global,"aw",@nobits
.nv.global:
	.type		_ZN87_INTERNAL_4220636e_51_flash_fwd_hdimdiff_fp16_paged_split_softcap_sm90_cu_21e1f8cb_37514cute1_E,@object
	.size		_ZN87_INTERNAL_4220636e_51_flash_fwd_hdimdiff_fp16_paged_split_softcap_sm90_cu_21e1f8cb_37514cute1_E,(_ZN87_INTERNAL_4220636e_51_flash_fwd_hdimdiff_fp16_paged_split_softcap_sm90_cu_21e1f8cb_37514cuda3std3__45__cpo6cbeginE - _ZN87_INTERNAL_4220636e_51_flash_fwd_hdimdiff_fp16_paged_split_softcap_sm90_cu_21e1f8cb_37514cute1_E)
_ZN87_INTERNAL_4220636e_51_flash_fwd_hdimdiff_fp16_paged_split_softcap_sm90_cu_21e1f8cb_37514cute1_E:
	.zero		1
	.type		_ZN87_INTERNAL_4220636e_51_flash_fwd_hdimdiff_fp16_paged_split_softcap_sm90_cu_21e1f8cb_37514cuda3std3__45__cpo6cbeginE,@object
	.size		_ZN87_INTERNAL_4220636e_51_flash_fwd_hdimdiff_fp16_paged_split_softcap_sm90_cu_21e1f8cb_37514cuda3std3__45__cpo6cbeginE,(_ZN87_INTERNAL_4220636e_51_flash_fwd_hdimdiff_fp16_paged_split_softcap_sm90_cu_21e1f8cb_37514cuda3std3__48in_placeE - _ZN87_INTERNAL_4220636e_51_flash_fwd_hdimdiff_fp16_paged_split_softcap_sm90_cu_21e1f8cb_37514cuda3std3__45__cpo6cbeginE)
_ZN87_INTERNAL_4220636e_51_flash_fwd_hdimdiff_fp16_paged_split_softcap_sm90_cu_21e1f8cb_37514cuda3std3__45__cpo6cbeginE:
	.zero		1
	.type		_ZN87_INTERNAL_4220636e_51_flash_fwd_hdimdiff_fp16_paged_split_softcap_sm90_cu_21e1f8cb_37514cuda3std3__48in_placeE,@object
	.size		_ZN87_INTERNAL_4220636e_51_flash_fwd_hdimdiff_fp16_paged_split_softcap_sm90_cu_21e1f8cb_37514cuda3std3__48in_placeE,(_ZN87_INTERNAL_4220636e_51_flash_fwd_hdimdiff_fp16_paged_split_softcap_sm90_cu_21e1f8cb_37514cuda3std6ranges3__45__cpo9iter_moveE - _ZN87_INTERNAL_4220636e_51_flash_fwd_hdimdiff_fp16_paged_split_softcap_sm90_cu_21e1f8cb_37514cuda3std3__48in_placeE)
_ZN87_INTERNAL_4220636e_51_flash_fwd_hdimdiff_fp16_paged_split_softcap_sm90_cu_21e1f8cb_37514cuda3std3__48in_placeE:
	.zero		1
	.type		_ZN87_INTERNAL_4220636e_51_flash_fwd_hdimdiff_fp16_paged_split_softcap_sm90_cu_21e1f8cb_37514cuda3std6ranges3__45__cpo9iter_moveE,@object
	.size		_ZN87_INTERNAL_4220636e_51_flash_fwd_hdimdiff_fp16_paged_split_softcap_sm90_cu_21e1f8cb_37514cuda3std6ranges3__45__cpo9iter_moveE,(_ZN87_INTERNAL_4220636e_51_flash_fwd_hdimdiff_fp16_paged_split_softcap_sm90_cu_21e1f8cb_37514cuda3std3__45__cpo5beginE - _ZN87_INTERNAL_4220636e_51_flash_fwd_hdimdiff_fp16_paged_split_softcap_sm90_cu_21e1f8cb_37514cuda3std6ranges3__45__cpo9iter_moveE)
_ZN87_INTERNAL_4220636e_51_flash_fwd_hdimdiff_fp16_paged_split_softcap_sm90_cu_21e1f8cb_37514cuda3std6ranges3__45__cpo9iter_moveE:
	.zero		1
	.type		_ZN87_INTERNAL_4220636e_51_flash_fwd_hdimdiff_fp16_paged_split_softcap_sm90_cu_21e1f8cb_37514cuda3std3__45__cpo5beginE,@object
	.size		_ZN87_INTERNAL_4220636e_51_flash_fwd_hdimdiff_fp16_paged_split_softcap_sm90_cu_21e1f8cb_37514cuda3std3__45__cpo5beginE,(_ZN87_INTERNAL_4220636e_51_flash_fwd_hdimdiff_fp16_paged_split_softcap_sm90_cu_21e1f8cb_37514cuda3std3__489_GLOBAL__N__4220636e_51_flash_fwd_hdimdiff_fp16_paged_split_softcap_sm90_cu_21e1f8cb_37516ignoreE - _ZN87_INTERNAL_4220636e_51_flash_fwd_hdimdiff_fp16_paged_split_softcap_sm90_cu_21e1f8cb_37514cuda3std3__45__cpo5beginE)
_ZN87_INTERNAL_4220636e_51_flash_fwd_hdimdiff_fp16_paged_split_softcap_sm90_cu_21e1f8cb_37514cuda3std3__45__cpo5beginE:
	.zero		1
	.type		_ZN87_INTERNAL_4220636e_51_flash_fwd_hdimdiff_fp16_paged_split_softcap_sm90_cu_21e1f8cb_37514cuda3std3__489_GLOBAL__N__4220636e_51_flash_fwd_hdimdiff_fp16_paged_split_softcap_sm90_cu_21e1f8cb_37516ignoreE,@object
	.size		_ZN87_INTERNAL_4220636e_51_flash_fwd_hdimdiff_fp16_paged_split_softcap_sm90_cu_21e1f8cb_37514cuda3std3__489_GLOBAL__N__4220636e_51_flash_fwd_hdimdiff_fp16_paged_split_softcap_sm90_cu_21e1f8cb_37516ignoreE,(_ZN87_INTERNAL_4220636e_51_flash_fwd_hdimdiff_fp16_paged_split_softcap_sm90_cu_21e1f8cb_37514cute7productE - _ZN87_INTERNAL_4220636e_51_flash_fwd_hdimdiff_fp16_paged_split_softcap_sm90_cu_21e1f8cb_37514cuda3std3__489_GLOBAL__N__4220636e_51_flash_fwd_hdimdiff_fp16_paged_split_softcap_sm90_cu_21e1f8cb_37516ignoreE)
_ZN87_INTERNAL_4220636e_51_flash_fwd_hdimdiff_fp16_paged_split_softcap_sm90_cu_21e1f8cb_37514cuda3std3__489_GLOBAL__N__4220636e_51_flash_fwd_hdimdiff_fp16_paged_split_softcap_sm90_cu_21e1f8cb_37516ignoreE:
	.zero		1
	.type		_ZN87_INTERNAL_4220636e_51_flash_fwd_hdimdiff_fp16_paged_split_softcap_sm90_cu_21e1f8cb_37514cute7productE,@object
	.size		_ZN87_INTERNAL_4220636e_51_flash_fwd_hdimdiff_fp16_paged_split_softcap_sm90_cu_21e1f8cb_37514cute7productE,(_ZN87_INTERNAL_4220636e_51_flash_fwd_hdimdiff_fp16_paged_split_softcap_sm90_cu_21e1f8cb_37514cuda3std3__45__cpo3endE - _ZN87_INTERNAL_4220636e_51_flash_fwd_hdimdiff_fp16_paged_split_softcap_sm90_cu_21e1f8cb_37514cute7productE)
_ZN87_INTERNAL_4220636e_51_flash_fwd_hdimdiff_fp16_paged_split_softcap_sm90_cu_21e1f8cb_37514cute7productE:
	.zero		1
	.type		_ZN87_INTERNAL_4220636e_51_flash_fwd_hdimdiff_fp16_paged_split_softcap_sm90_cu_21e1f8cb_37514cuda3std3__45__cpo3endE,@object
	.size		_ZN87_INTERNAL_4220636e_51_flash_fwd_hdimdiff_fp16_paged_split_softcap_sm90_cu_21e1f8cb_37514cuda3std3__45__cpo3endE,(_ZN87_INTERNAL_4220636e_51_flash_fwd_hdimdiff_fp16_paged_split_softcap_sm90_cu_21e1f8cb_37514cuda3std3__419piecewise_constructE - _ZN87_INTERNAL_4220636e_51_flash_fwd_hdimdiff_fp16_paged_split_softcap_sm90_cu_21e1f8cb_37514cuda3std3__45__cpo3endE)
_ZN87_INTERNAL_4220636e_51_flash_fwd_hdimdiff_fp16_paged_split_softcap_sm90_cu_21e1f8cb_37514cuda3std3__45__cpo3endE:
	.zero		1
	.type		_ZN87_INTERNAL_4220636e_51_flash_fwd_hdimdiff_fp16_paged_split_softcap_sm90_cu_21e1f8cb_37514cuda3std3__419piecewise_constructE,@object
	.size		_ZN87_INTERNAL_4220636e_51_flash_fwd_hdimdiff_fp16_paged_split_softcap_sm90_cu_21e1f8cb_37514cuda3std3__419piecewise_constructE,(_ZN87_INTERNAL_4220636e_51_flash_fwd_hdimdiff_fp16_paged_split_softcap_sm90_cu_21e1f8cb_37514cuda3std3__45__cpo4cendE - _ZN87_INTERNAL_4220636e_51_flash_fwd_hdimdiff_fp16_paged_split_softcap_sm90_cu_21e1f8cb_37514cuda3std3__419piecewise_constructE)
_ZN87_INTERNAL_4220636e_51_flash_fwd_hdimdiff_fp16_paged_split_softcap_sm90_cu_21e1f8cb_37514cuda3std3__419piecewise_constructE:
	.zero		1
	.type		_ZN87_INTERNAL_4220636e_51_flash_fwd_hdimdiff_fp16_paged_split_softcap_sm90_cu_21e1f8cb_37514cuda3std3__45__cpo4cendE,@object
	.size		_ZN87_INTERNAL_4220636e_51_flash_fwd_hdimdiff_fp16_paged_split_softcap_sm90_cu_21e1f8cb_37514cuda3std3__45__cpo4cendE,(_ZN87_INTERNAL_4220636e_51_flash_fwd_hdimdiff_fp16_paged_split_softcap_sm90_cu_21e1f8cb_37514cuda3std6ranges3__45__cpo4swapE - _ZN87_INTERNAL_4220636e_51_flash_fwd_hdimdiff_fp16_paged_split_softcap_sm90_cu_21e1f8cb_37514cuda3std3__45__cpo4cendE)
_ZN87_INTERNAL_4220636e_51_flash_fwd_hdimdiff_fp16_paged_split_softcap_sm90_cu_21e1f8cb_37514cuda3std3__45__cpo4cendE:
	.zero		1
	.type		_ZN87_INTERNAL_4220636e_51_flash_fwd_hdimdiff_fp16_paged_split_softcap_sm90_cu_21e1f8cb_37514cuda3std6ranges3__45__cpo4swapE,@object
	.size		_ZN87_INTERNAL_4220636e_51_flash_fwd_hdimdiff_fp16_paged_split_softcap_sm90_cu_21e1f8cb_37514cuda3std6ranges3__45__cpo4swapE,(.L_7 - _ZN87_INTERNAL_4220636e_51_flash_fwd_hdimdiff_fp16_paged_split_softcap_sm90_cu_21e1f8cb_37514cuda3std6ranges3__45__cpo4swapE)
_ZN87_INTERNAL_4220636e_51_flash_fwd_hdimdiff_fp16_paged_split_softcap_sm90_cu_21e1f8cb_37514cuda3std6ranges3__45__cpo4swapE:
	.zero		1
.L_7:


//--------------------- .nv.constant0._ZN7cutlass13device_kernelIN5flash11enable_sm90INS1_16FlashAttnFwdSm90INS1_25CollectiveMainloopFwdSm90ILi2EN4cute5tupleIJNS5_1CILi1EEES8_S8_EEENS6_IJNS7_ILi128EEENS7_ILi96EEENS7_ILi192EEEEEELi128ENS_6half_tEfNS_4arch4Sm90ELb0ELb0ELb1ELb0ELb1ELb0ELb0ELb1ELb1ELb1ELb1ELb0EEENS1_21CollectiveEpilogueFwdINS6_IJSA_SA_SB_EEES9_SE_SG_Li256ELb0ELb1ELb1ELb0EEENS1_19SingleTileSchedulerILb0ELb1ELb1ELi128EEEEEEEEEvNT_6ParamsE --------------------------
	.section	.nv.constant0._ZN7cutlass13device_kernelIN5flash11enable_sm90INS1_16FlashAttnFwdSm90INS1_25CollectiveMainloopFwdSm90ILi2EN4cute5tupleIJNS5_1CILi1EEES8_S8_EEENS6_IJNS7_ILi128EEENS7_ILi96EEENS7_ILi192EEEEEELi128ENS_6half_tEfNS_4arch4Sm90ELb0ELb0ELb1ELb0ELb1ELb0ELb0ELb1ELb1ELb1ELb1ELb0EEENS1_21CollectiveEpilogueFwdINS6_IJSA_SA_SB_EEES9_SE_SG_Li256ELb0ELb1ELb1ELb0EEENS1_19SingleTileSchedulerILb0ELb1ELb1ELi128EEEEEEEEEvNT_6ParamsE,"a",@progbits
	.sectionflags	@""
	.align	4
.nv.constant0._ZN7cutlass13device_kernelIN5flash11enable_sm90INS1_16FlashAttnFwdSm90INS1_25CollectiveMainloopFwdSm90ILi2EN4cute5tupleIJNS5_1CILi1EEES8_S8_EEENS6_IJNS7_ILi128EEENS7_ILi96EEENS7_ILi192EEEEEELi128ENS_6half_tEfNS_4arch4Sm90ELb0ELb0ELb1ELb0ELb1ELb0ELb0ELb1ELb1ELb1ELb1ELb0EEENS1_21CollectiveEpilogueFwdINS6_IJSA_SA_SB_EEES9_SE_SG_Li256ELb0ELb1ELb1ELb0EEENS1_19SingleTileSchedulerILb0ELb1ELb1ELi128EEEEEEEEEvNT_6ParamsE:
	.zero		3456


//--------------------- .nv.constant0._ZN7cutlass13device_kernelIN5flash11enable_sm90INS1_16FlashAttnFwdSm90INS1_25CollectiveMainloopFwdSm90ILi2EN4cute5tupleIJNS5_1CILi1EEES8_S8_EEENS6_IJNS7_ILi128EEENS7_ILi96EEENS7_ILi192EEEEEELi128ENS_6half_tEfNS_4arch4Sm90ELb0ELb0ELb1ELb1ELb1ELb0ELb0ELb1ELb1ELb1ELb1ELb0EEENS1_21CollectiveEpilogueFwdINS6_IJSA_SA_SB_EEES9_SE_SG_Li256ELb1ELb1ELb1ELb0EEENS1_36VarlenDynamicPersistentTileSchedulerILi128ELi96ELi256ELi128ELb1ELb1ELb1ELb0ELb1ELb1EEEEEEEEEvNT_6ParamsE --------------------------
	.section	.nv.constant0._ZN7cutlass13device_kernelIN5flash11enable_sm90INS1_16FlashAttnFwdSm90INS1_25CollectiveMainloopFwdSm90ILi2EN4cute5tupleIJNS5_1CILi1EEES8_S8_EEENS6_IJNS7_ILi128EEENS7_ILi96EEENS7_ILi192EEEEEELi128ENS_6half_tEfNS_4arch4Sm90ELb0ELb0ELb1ELb1ELb1ELb0ELb0ELb1ELb1ELb1ELb1ELb0EEENS1_21CollectiveEpilogueFwdINS6_IJSA_SA_SB_EEES9_SE_SG_Li256ELb1ELb1ELb1ELb0EEENS1_36VarlenDynamicPersistentTileSchedulerILi128ELi96ELi256ELi128ELb1ELb1ELb1ELb0ELb1ELb1EEEEEEEEEvNT_6ParamsE,"a",@progbits
	.sectionflags	@""
	.align	4
.nv.constant0._ZN7cutlass13device_kernelIN5flash11enable_sm90INS1_16FlashAttnFwdSm90INS1_25CollectiveMainloopFwdSm90ILi2EN4cute5tupleIJNS5_1CILi1EEES8_S8_EEENS6_IJNS7_ILi128EEENS7_ILi96EEENS7_ILi192EEEEEELi128ENS_6half_tEfNS_4arch4Sm90ELb0ELb0ELb1ELb1ELb1ELb0ELb0ELb1ELb1ELb1ELb1ELb0EEENS1_21CollectiveEpilogueFwdINS6_IJSA_SA_SB_EEES9_SE_SG_Li256ELb1ELb1ELb1ELb0EEENS1_36VarlenDynamicPersistentTileSchedulerILi128ELi96ELi256ELi128ELb1ELb1ELb1ELb0ELb1ELb1EEEEEEEEEvNT_6ParamsE:
	.zero		3584


//--------------------- .nv.constant0._ZN7cutlass13device_kernelIN5flash11enable_sm90INS1_16FlashAttnFwdSm90INS1_25CollectiveMainloopFwdSm90ILi2EN4cute5tupleIJNS5_1CILi1EEES8_S8_EEENS6_IJNS7_ILi128EEENS7_ILi96EEENS7_ILi192EEEEEELi128ENS_6half_tEfNS_4arch4Sm90ELb0ELb0ELb1ELb1ELb1ELb1ELb0ELb1ELb1ELb1ELb1ELb0EEENS1_21CollectiveEpilogueFwdINS6_IJSA_SA_SB_EEES9_SE_SG_Li256ELb1ELb1ELb1ELb0EEENS1_36VarlenDynamicPersistentTileSchedulerILi128ELi96ELi256ELi128ELb1ELb1ELb1ELb0ELb1ELb1EEEEEEEEEvNT_6ParamsE --------------------------
	.section	.nv.constant0._ZN7cutlass13device_kernelIN5flash11enable_sm90INS1_16FlashAttnFwdSm90INS1_25CollectiveMainloopFwdSm90ILi2EN4cute5tupleIJNS5_1CILi1EEES8_S8_EEENS6_IJNS7_ILi128EEENS7_ILi96EEENS7_ILi192EEEEEELi128ENS_6half_tEfNS_4arch4Sm90ELb0ELb0ELb1ELb1ELb1ELb1ELb0ELb1ELb1ELb1ELb1ELb0EEENS1_21CollectiveEpilogueFwdINS6_IJSA_SA_SB_EEES9_SE_SG_Li256ELb1ELb1ELb1ELb0EEENS1_36VarlenDynamicPersistentTileSchedulerILi128ELi96ELi256ELi128ELb1ELb1ELb1ELb0ELb1ELb1EEEEEEEEEvNT_6ParamsE,"a",@progbits
	.sectionflags	@""
	.align	4
.nv.constant0._ZN7cutlass13device_kernelIN5flash11enable_sm90INS1_16FlashAttnFwdSm90INS1_25CollectiveMainloopFwdSm90ILi2EN4cute5tupleIJNS5_1CILi1EEES8_S8_EEENS6_IJNS7_ILi128EEENS7_ILi96EEENS7_ILi192EEEEEELi128ENS_6half_tEfNS_4arch4Sm90ELb0ELb0ELb1ELb1ELb1ELb1ELb0ELb1ELb1ELb1ELb1ELb0EEENS1_21CollectiveEpilogueFwdINS6_IJSA_SA_SB_EEES9_SE_SG_Li256ELb1ELb1ELb1ELb0EEENS1_36VarlenDynamicPersistentTileSchedulerILi128ELi96ELi256ELi128ELb1ELb1ELb1ELb0ELb1ELb1EEEEEEEEEvNT_6ParamsE:
	.zero		3584


//--------------------- .nv.constant0._ZN7cutlass13device_kernelIN5flash11enable_sm90INS1_16FlashAttnFwdSm90INS1_25CollectiveMainloopFwdSm90ILi2EN4cute5tupleIJNS5_1CILi1EEES8_S8_EEENS6_IJNS7_ILi128EEENS7_ILi96EEENS7_ILi192EEEEEELi128ENS_6half_tEfNS_4arch4Sm90ELb0ELb1ELb1ELb0ELb1ELb0ELb0ELb1ELb1ELb1ELb1ELb0EEENS1_21CollectiveEpilogueFwdINS6_IJSA_SA_SB_EEES9_SE_SG_Li256ELb0ELb1ELb1ELb0EEENS1_19SingleTileSchedulerILb0ELb1ELb1ELi128EEEEEEEEEvNT_6ParamsE --------------------------
	.section	.nv.constant0._ZN7cutlass13device_kernelIN5flash11enable_sm90INS1_16FlashAttnFwdSm90INS1_25CollectiveMainloopFwdSm90ILi2EN4cute5tupleIJNS5_1CILi1EEES8_S8_EEENS6_IJNS7_ILi128EEENS7_ILi96EEENS7_ILi192EEEEEELi128ENS_6half_tEfNS_4arch4Sm90ELb0ELb1ELb1ELb0ELb1ELb0ELb0ELb1ELb1ELb1ELb1ELb0EEENS1_21CollectiveEpilogueFwdINS6_IJSA_SA_SB_EEES9_SE_SG_Li256ELb0ELb1ELb1ELb0EEENS1_19SingleTileSchedulerILb0ELb1ELb1ELi128EEEEEEEEEvNT_6ParamsE,"a",@progbits
	.sectionflags	@""
	.align	4
.nv.constant0._ZN7cutlass13device_kernelIN5flash11enable_sm90INS1_16FlashAttnFwdSm90INS1_25CollectiveMainloopFwdSm90ILi2EN4cute5tupleIJNS5_1CILi1EEES8_S8_EEENS6_IJNS7_ILi128EEENS7_ILi96EEENS7_ILi192EEEEEELi128ENS_6half_tEfNS_4arch4Sm90ELb0ELb1ELb1ELb0ELb1ELb0ELb0ELb1ELb1ELb1ELb1ELb0EEENS1_21CollectiveEpilogueFwdINS6_IJSA_SA_SB_EEES9_SE_SG_Li256ELb0ELb1ELb1ELb0EEENS1_19SingleTileSchedulerILb0ELb1ELb1ELi128EEEEEEEEEvNT_6ParamsE:
	.zero		3456


//--------------------- .nv.constant0._ZN7cutlass13device_kernelIN5flash11enable_sm90INS1_16FlashAttnFwdSm90INS1_25CollectiveMainloopFwdSm90ILi2EN4cute5tupleIJNS5_1CILi1EEES8_S8_EEENS6_IJNS7_ILi128EEENS7_ILi96EEENS7_ILi192EEEEEELi128ENS_6half_tEfNS_4arch4Sm90ELb0ELb1ELb1ELb1ELb1ELb0ELb0ELb1ELb1ELb1ELb1ELb0EEENS1_21CollectiveEpilogueFwdINS6_IJSA_SA_SB_EEES9_SE_SG_Li256ELb1ELb1ELb1ELb0EEENS1_36VarlenDynamicPersistentTileSchedulerILi128ELi96ELi256ELi128ELb1ELb1ELb1ELb1ELb0ELb1EEEEEEEEEvNT_6ParamsE --------------------------
	.section	.nv.constant0._ZN7cutlass13device_kernelIN5flash11enable_sm90INS1_16FlashAttnFwdSm90INS1_25CollectiveMainloopFwdSm90ILi2EN4cute5tupleIJNS5_1CILi1EEES8_S8_EEENS6_IJNS7_ILi128EEENS7_ILi96EEENS7_ILi192EEEEEELi128ENS_6half_tEfNS_4arch4Sm90ELb0ELb1ELb1ELb1ELb1ELb0ELb0ELb1ELb1ELb1ELb1ELb0EEENS1_21CollectiveEpilogueFwdINS6_IJSA_SA_SB_EEES9_SE_SG_Li256ELb1ELb1ELb1ELb0EEENS1_36VarlenDynamicPersistentTileSchedulerILi128ELi96ELi256ELi128ELb1ELb1ELb1ELb1ELb0ELb1EEEEEEEEEvNT_6ParamsE,"a",@progbits
	.sectionflags	@""
	.align	4
.nv.constant0._ZN7cutlass13device_kernelIN5flash11enable_sm90INS1_16FlashAttnFwdSm90INS1_25CollectiveMainloopFwdSm90ILi2EN4cute5tupleIJNS5_1CILi1EEES8_S8_EEENS6_IJNS7_ILi128EEENS7_ILi96EEENS7_ILi192EEEEEELi128ENS_6half_tEfNS_4arch4Sm90ELb0ELb1ELb1ELb1ELb1ELb0ELb0ELb1ELb1ELb1ELb1ELb0EEENS1_21CollectiveEpilogueFwdINS6_IJSA_SA_SB_EEES9_SE_SG_Li256ELb1ELb1ELb1ELb0EEENS1_36VarlenDynamicPersistentTileSchedulerILi128ELi96ELi256ELi128ELb1ELb1ELb1ELb1ELb0ELb1EEEEEEEEEvNT_6ParamsE:
	.zero		3584


//--------------------- .nv.constant0._ZN7cutlass13device_kernelIN5flash11enable_sm90INS1_16FlashAttnFwdSm90INS1_25CollectiveMainloopFwdSm90ILi2EN4cute5tupleIJNS5_1CILi1EEES8_S8_EEENS6_IJNS7_ILi128EEENS7_ILi96EEENS7_ILi192EEEEEELi128ENS_6half_tEfNS_4arch4Sm90ELb0ELb1ELb1ELb1ELb1ELb1ELb0ELb1ELb1ELb1ELb1ELb0EEENS1_21CollectiveEpilogueFwdINS6_IJSA_SA_SB_EEES9_SE_SG_Li256ELb1ELb1ELb1ELb0EEENS1_36VarlenDynamicPersistentTileSchedulerILi128ELi96ELi256ELi128ELb1ELb1ELb1ELb1ELb0ELb1EEEEEEEEEvNT_6ParamsE --------------------------
	.section	.nv.constant0._ZN7cutlass13device_kernelIN5flash11enable_sm90INS1_16FlashAttnFwdSm90INS1_25CollectiveMainloopFwdSm90ILi2EN4cute5tupleIJNS5_1CILi1EEES8_S8_EEENS6_IJNS7_ILi128EEENS7_ILi96EEENS7_ILi192EEEEEELi128ENS_6half_tEfNS_4arch4Sm90ELb0ELb1ELb1ELb1ELb1ELb1ELb0ELb1ELb1ELb1ELb1ELb0EEENS1_21CollectiveEpilogueFwdINS6_IJSA_SA_SB_EEES9_SE_SG_Li256ELb1ELb1ELb1ELb0EEENS1_36VarlenDynamicPersistentTileSchedulerILi128ELi96ELi256ELi128ELb1ELb1ELb1ELb1ELb0ELb1EEEEEEEEEvNT_6ParamsE,"a",@progbits
	.sectionflags	@""
	.align	4
.nv.constant0._ZN7cutlass13device_kernelIN5flash11enable_sm90INS1_16FlashAttnFwdSm90INS1_25CollectiveMainloopFwdSm90ILi2EN4cute5tupleIJNS5_1CILi1EEES8_S8_EEENS6_IJNS7_ILi128EEENS7_ILi96EEENS7_ILi192EEEEEELi128ENS_6half_tEfNS_4arch4Sm90ELb0ELb1ELb1ELb1ELb1ELb1ELb0ELb1ELb1ELb1ELb1ELb0EEENS1_21CollectiveEpilogueFwdINS6_IJSA_SA_SB_EEES9_SE_SG_Li256ELb1ELb1ELb1ELb0EEENS1_36VarlenDynamicPersistentTileSchedulerILi128ELi96ELi256ELi128ELb1ELb1ELb1ELb1ELb0ELb1EEEEEEEEEvNT_6ParamsE:
	.zero		3584


//--------------------- .nv.constant0._ZN7cutlass13device_kernelIN5flash11enable_sm90INS1_16FlashAttnFwdSm90INS1_25CollectiveMainloopFwdSm90ILi2EN4cute5tupleIJNS5_1CILi1EEES8_S8_EEENS6_IJNS7_ILi128EEENS7_ILi96EEENS7_ILi192EEEEEELi128ENS_6half_tEfNS_4arch4Sm90ELb1ELb0ELb1ELb0ELb1ELb0ELb0ELb1ELb1ELb1ELb1ELb0EEENS1_21CollectiveEpilogueFwdINS6_IJSA_SA_SB_EEES9_SE_SG_Li256ELb0ELb1ELb1ELb0EEENS1_19SingleTileSchedulerILb0ELb1ELb1ELi128EEEEEEEEEvNT_6ParamsE --------------------------
	.section	.nv.constant0._ZN7cutlass13device_kernelIN5flash11enable_sm90INS1_16FlashAttnFwdSm90INS1_25CollectiveMainloopFwdSm90ILi2EN4cute5tupleIJNS5_1CILi1EEES8_S8_EEENS6_IJNS7_ILi128EEENS7_ILi96EEENS7_ILi192EEEEEELi128ENS_6half_tEfNS_4arch4Sm90ELb1ELb0ELb1ELb0ELb1ELb0ELb0ELb1ELb1ELb1ELb1ELb0EEENS1_21CollectiveEpilogueFwdINS6_IJSA_SA_SB_EEES9_SE_SG_Li256ELb0ELb1ELb1ELb0EEENS1_19SingleTileSchedulerILb0ELb1ELb1ELi128EEEEEEEEEvNT_6ParamsE,"a",@progbits
	.sectionflags	@""
	.align	4
.nv.constant0._ZN7cutlass13device_kernelIN5flash11enable_sm90INS1_16FlashAttnFwdSm90INS1_25CollectiveMainloopFwdSm90ILi2EN4cute5tupleIJNS5_1CILi1EEES8_S8_EEENS6_IJNS7_ILi128EEENS7_ILi96EEENS7_ILi192EEEEEELi128ENS_6half_tEfNS_4arch4Sm90ELb1ELb0ELb1ELb0ELb1ELb0ELb0ELb1ELb1ELb1ELb1ELb0EEENS1_21CollectiveEpilogueFwdINS6_IJSA_SA_SB_EEES9_SE_SG_Li256ELb0ELb1ELb1ELb0EEENS1_19SingleTileSchedulerILb0ELb1ELb1ELi128EEEEEEEEEvNT_6ParamsE:
	.zero		3456


//--------------------- .nv.constant0._ZN7cutlass13device_kernelIN5flash11enable_sm90INS1_16FlashAttnFwdSm90INS1_25CollectiveMainloopFwdSm90ILi2EN4cute5tupleIJNS5_1CILi1EEES8_S8_EEENS6_IJNS7_ILi128EEENS7_ILi96EEENS7_ILi192EEEEEELi128ENS_6half_tEfNS_4arch4Sm90ELb1ELb0ELb1ELb1ELb1ELb0ELb0ELb1ELb1ELb1ELb1ELb0EEENS1_21CollectiveEpilogueFwdINS6_IJSA_SA_SB_EEES9_SE_SG_Li256ELb1ELb1ELb1ELb0EEENS1_36VarlenDynamicPersistentTileSchedulerILi128ELi96ELi256ELi128ELb1ELb1ELb1ELb1ELb1ELb1EEEEEEEEEvNT_6ParamsE --------------------------
	.section	.nv.constant0._ZN7cutlass13device_kernelIN5flash11enable_sm90INS1_16FlashAttnFwdSm90INS1_25CollectiveMainloopFwdSm90ILi2EN4cute5tupleIJNS5_1CILi1EEES8_S8_EEENS6_IJNS7_ILi128EEENS7_ILi96EEENS7_ILi192EEEEEELi128ENS_6half_tEfNS_4arch4Sm90ELb1ELb0ELb1ELb1ELb1ELb0ELb0ELb1ELb1ELb1ELb1ELb0EEENS1_21CollectiveEpilogueFwdINS6_IJSA_SA_SB_EEES9_SE_SG_Li256ELb1ELb1ELb1ELb0EEENS1_36VarlenDynamicPersistentTileSchedulerILi128ELi96ELi256ELi128ELb1ELb1ELb1ELb1ELb1ELb1EEEEEEEEEvNT_6ParamsE,"a",@progbits
	.sectionflags	@""
	.align	4
.nv.constant0._ZN7cutlass13device_kernelIN5flash11enable_sm90INS1_16FlashAttnFwdSm90INS1_25CollectiveMainloopFwdSm90ILi2EN4cute5tupleIJNS5_1CILi1EEES8_S8_EEENS6_IJNS7_ILi128EEENS7_ILi96EEENS7_ILi192EEEEEELi128ENS_6half_tEfNS_4arch4Sm90ELb1ELb0ELb1ELb1ELb1ELb0ELb0ELb1ELb1ELb1ELb1ELb0EEENS1_21CollectiveEpilogueFwdINS6_IJSA_SA_SB_EEES9_SE_SG_Li256ELb1ELb1ELb1ELb0EEENS1_36VarlenDynamicPersistentTileSchedulerILi128ELi96ELi256ELi128ELb1ELb1ELb1ELb1ELb1ELb1EEEEEEEEEvNT_6ParamsE:
	.zero		3584


//--------------------- .nv.constant0._ZN7cutlass13device_kernelIN5flash11enable_sm90INS1_16FlashAttnFwdSm90INS1_25CollectiveMainloopFwdSm90ILi2EN4cute5tupleIJNS5_1CILi1EEES8_S8_EEENS6_IJNS7_ILi128EEENS7_ILi96EEENS7_ILi192EEEEEELi128ENS_6half_tEfNS_4arch4Sm90ELb1ELb0ELb1ELb1ELb1ELb1ELb0ELb1ELb1ELb1ELb1ELb0EEENS1_21CollectiveEpilogueFwdINS6_IJSA_SA_SB_EEES9_SE_SG_Li256ELb1ELb1ELb1ELb0EEENS1_36VarlenDynamicPersistentTileSchedulerILi128ELi96ELi256ELi128ELb1ELb1ELb1ELb1ELb1ELb1EEEEEEEEEvNT_6ParamsE --------------------------
	.section	.nv.constant0._ZN7cutlass13device_kernelIN5flash11enable_sm90INS1_16FlashAttnFwdSm90INS1_25CollectiveMainloopFwdSm90ILi2EN4cute5tupleIJNS5_1CILi1EEES8_S8_EEENS6_IJNS7_ILi128EEENS7_ILi96EEENS7_ILi192EEEEEELi128ENS_6half_tEfNS_4arch4Sm90ELb1ELb0ELb1ELb1ELb1ELb1ELb0ELb1ELb1ELb1ELb1ELb0EEENS1_21CollectiveEpilogueFwdINS6_IJSA_SA_SB_EEES9_SE_SG_Li256ELb1ELb1ELb1ELb0EEENS1_36VarlenDynamicPersistentTileSchedulerILi128ELi96ELi256ELi128ELb1ELb1ELb1ELb1ELb1ELb1EEEEEEEEEvNT_6ParamsE,"a",@progbits
	.sectionflags	@""
	.align	4
.nv.constant0._ZN7cutlass13device_kernelIN5flash11enable_sm90INS1_16FlashAttnFwdSm90INS1_25CollectiveMainloopFwdSm90ILi2EN4cute5tupleIJNS5_1CILi1EEES8_S8_EEENS6_IJNS7_ILi128EEENS7_ILi96EEENS7_ILi192EEEEEELi128ENS_6half_tEfNS_4arch4Sm90ELb1ELb0ELb1ELb1ELb1ELb1ELb0ELb1ELb1ELb1ELb1ELb0EEENS1_21CollectiveEpilogueFwdINS6_IJSA_SA_SB_EEES9_SE_SG_Li256ELb1ELb1ELb1ELb0EEENS1_36VarlenDynamicPersistentTileSchedulerILi128ELi96ELi256ELi128ELb1ELb1ELb1ELb1ELb1ELb1EEEEEEEEEvNT_6ParamsE:
	.zero		3584


//--------------------- .nv.constant0._ZN7cutlass13device_kernelIN5flash11enable_sm90INS1_16FlashAttnFwdSm90INS1_25CollectiveMainloopFwdSm90ILi2EN4cute5tupleIJNS5_1CILi1EEES8_S8_EEENS6_IJNS7_ILi64EEESA_SA_EEELi512ENS_6half_tEfNS_4arch4Sm90ELb0ELb0ELb1ELb0ELb1ELb0ELb0ELb0ELb0ELb1ELb1ELb0EEENS1_21CollectiveEpilogueFwdINS6_IJSA_NS7_ILi512EEESA_EEES9_SC_SE_Li256ELb0ELb1ELb1ELb0EEENS1_19SingleTileSchedulerILb0ELb1ELb1ELi64EEEEEEEEEvNT_6ParamsE --------------------------
	.section	.nv.constant0._ZN7cutlass13device_kernelIN5flash11enable_sm90INS1_16FlashAttnFwdSm90INS1_25CollectiveMainloopFwdSm90ILi2EN4cute5tupleIJNS5_1CILi1EEES8_S8_EEENS6_IJNS7_ILi64EEESA_SA_EEELi512ENS_6half_tEfNS_4arch4Sm90ELb0ELb0ELb1ELb0ELb1ELb0ELb0ELb0ELb0ELb1ELb1ELb0EEENS1_21CollectiveEpilogueFwdINS6_IJSA_NS7_ILi512EEESA_EEES9_SC_SE_Li256ELb0ELb1ELb1ELb0EEENS1_19SingleTileSchedulerILb0ELb1ELb1ELi64EEEEEEEEEvNT_6ParamsE,"a",@progbits
	.sectionflags	@""
	.align	4
.nv.constant0._ZN7cutlass13device_kernelIN5flash11enable_sm90INS1_16FlashAttnFwdSm90INS1_25CollectiveMainloopFwdSm90ILi2EN4cute5tupleIJNS5_1CILi1EEES8_S8_EEENS6_IJNS7_ILi64EEESA_SA_EEELi512ENS_6half_tEfNS_4arch4Sm90ELb0ELb0ELb1ELb0ELb1ELb0ELb0ELb0ELb0ELb1ELb1ELb0EEENS1_21CollectiveEpilogueFwdINS6_IJSA_NS7_ILi512EEESA_EEES9_SC_SE_Li256ELb0ELb1ELb1ELb0EEENS1_19SingleTileSchedulerILb0ELb1ELb1ELi64EEEEEEEEEvNT_6ParamsE:
	.zero		3456


//--------------------- .nv.constant0._ZN7cutlass13device_kernelIN5flash11enable_sm90INS1_16FlashAttnFwdSm90INS1_25CollectiveMainloopFwdSm90ILi2EN4cute5tupleIJNS5_1CILi1EEES8_S8_EEENS6_IJNS7_ILi64EEESA_SA_EEELi512ENS_6half_tEfNS_4arch4Sm90ELb0ELb0ELb1ELb0ELb1ELb0ELb1ELb0ELb0ELb1ELb1ELb0EEENS1_21CollectiveEpilogueFwdINS6_IJSA_NS7_ILi512EEESA_EEES9_SC_SE_Li256ELb0ELb1ELb1ELb0EEENS1_19SingleTileSchedulerILb0ELb1ELb1ELi64EEEEEEEEEvNT_6ParamsE --------------------------
	.section	.nv.constant0._ZN7cutlass13device_kernelIN5flash11enable_sm90INS1_16FlashAttnFwdSm90INS1_25CollectiveMainloopFwdSm90ILi2EN4cute5tupleIJNS5_1CILi1EEES8_S8_EEENS6_IJNS7_ILi64EEESA_SA_EEELi512ENS_6half_tEfNS_4arch4Sm90ELb0ELb0ELb1ELb0ELb1ELb0ELb1ELb0ELb0ELb1ELb1ELb0EEENS1_21CollectiveEpilogueFwdINS6_IJSA_NS7_ILi512EEESA_EEES9_SC_SE_Li256ELb0ELb1ELb1ELb0EEENS1_19SingleTileSchedulerILb0ELb1ELb1ELi64EEEEEEEEEvNT_6ParamsE,"a",@progbits
	.sectionflags	@""
	.align	4
.nv.constant0._ZN7cutlass13device_kernelIN5flash11enable_sm90INS1_16FlashAttnFwdSm90INS1_25CollectiveMainloopFwdSm90ILi2EN4cute5tupleIJNS5_1CILi1EEES8_S8_EEENS6_IJNS7_ILi64EEESA_SA_EEELi512ENS_6half_tEfNS_4arch4Sm90ELb0ELb0ELb1ELb0ELb1ELb0ELb1ELb0ELb0ELb1ELb1ELb0EEENS1_21CollectiveEpilogueFwdINS6_IJSA_NS7_ILi512EEESA_EEES9_SC_SE_Li256ELb0ELb1ELb1ELb0EEENS1_19SingleTileSchedulerILb0ELb1ELb1ELi64EEEEEEEEEvNT_6ParamsE:
	.zero		3712


//--------------------- .nv.constant0._ZN7cutlass13device_kernelIN5flash11enable_sm90INS1_16FlashAttnFwdSm90INS1_25CollectiveMainloopFwdSm90ILi2EN4cute5tupleIJNS5_1CILi1EEES8_S8_EEENS6_IJNS7_ILi64EEESA_SA_EEELi512ENS_6half_tEfNS_4arch4Sm90ELb0ELb0ELb1ELb1ELb1ELb0ELb0ELb0ELb0ELb1ELb1ELb0EEENS1_21CollectiveEpilogueFwdINS6_IJSA_NS7_ILi512EEESA_EEES9_SC_SE_Li256ELb1ELb1ELb1ELb0EEENS1_36VarlenDynamicPersistentTileSchedulerILi64ELi64ELi256ELi128ELb1ELb1ELb1ELb0ELb1ELb1EEEEEEEEEvNT_6ParamsE --------------------------
	.section	.nv.constant0._ZN7cutlass13device_kernelIN5flash11enable_sm90INS1_16FlashAttnFwdSm90INS1_25CollectiveMainloopFwdSm90ILi2EN4cute5tupleIJNS5_1CILi1EEES8_S8_EEENS6_IJNS7_ILi64EEESA_SA_EEELi512ENS_6half_tEfNS_4arch4Sm90ELb0ELb0ELb1ELb1ELb1ELb0ELb0ELb0ELb0ELb1ELb1ELb0EEENS1_21CollectiveEpilogueFwdINS6_IJSA_NS7_ILi512EEESA_EEES9_SC_SE_Li256ELb1ELb1ELb1ELb0EEENS1_36VarlenDynamicPersistentTileSchedulerILi64ELi64ELi256ELi128ELb1ELb1ELb1ELb0ELb1ELb1EEEEEEEEEvNT_6ParamsE,"a",@progbits
	.sectionflags	@""
	.align	4
.nv.constant0._ZN7cutlass13device_kernelIN5flash11enable_sm90INS1_16FlashAttnFwdSm90INS1_25CollectiveMainloopFwdSm90ILi2EN4cute5tupleIJNS5_1CILi1EEES8_S8_EEENS6_IJNS7_ILi64EEESA_SA_EEELi512ENS_6half_tEfNS_4arch4Sm90ELb0ELb0ELb1ELb1ELb1ELb0ELb0ELb0ELb0ELb1ELb1ELb0EEENS1_21CollectiveEpilogueFwdINS6_IJSA_NS7_ILi512EEESA_EEES9_SC_SE_Li256ELb1ELb1ELb1ELb0EEENS1_36VarlenDynamicPersistentTileSchedulerILi64ELi64ELi256ELi128ELb1ELb1ELb1ELb0ELb1ELb1EEEEEEEEEvNT_6ParamsE:
	.zero		3584


//--------------------- .nv.constant0._ZN7cutlass13device_kernelIN5flash11enable_sm90INS1_16FlashAttnFwdSm90INS1_25CollectiveMainloopFwdSm90ILi2EN4cute5tupleIJNS5_1CILi1EEES8_S8_EEENS6_IJNS7_ILi64EEESA_SA_EEELi512ENS_6half_tEfNS_4arch4Sm90ELb0ELb0ELb1ELb1ELb1ELb1ELb0ELb0ELb0ELb1ELb1ELb0EEENS1_21CollectiveEpilogueFwdINS6_IJSA_NS7_ILi512EEESA_EEES9_SC_SE_Li256ELb1ELb1ELb1ELb0EEENS1_36VarlenDynamicPersistentTileSchedulerILi64ELi64ELi256ELi128ELb1ELb1ELb1ELb0ELb1ELb1EEEEEEEEEvNT_6ParamsE --------------------------
	.section	.nv.constant0._ZN7cutlass13device_kernelIN5flash11enable_sm90INS1_16FlashAttnFwdSm90INS1_25CollectiveMainloopFwdSm90ILi2EN4cute5tupleIJNS5_1CILi1EEES8_S8_EEENS6_IJNS7_ILi64EEESA_SA_EEELi512ENS_6half_tEfNS_4arch4Sm90ELb0ELb0ELb1ELb1ELb1ELb1ELb0ELb0ELb0ELb1ELb1ELb0EEENS1_21CollectiveEpilogueFwdINS6_IJSA_NS7_ILi512EEESA_EEES9_SC_SE_Li256ELb1ELb1ELb1ELb0EEENS1_36VarlenDynamicPersistentTileSchedulerILi64ELi64ELi256ELi128ELb1ELb1ELb1ELb0ELb1ELb1EEEEEEEEEvNT_6ParamsE,"a",@progbits
	.sectionflags	@""
	.align	4
.nv.constant0._ZN7cutlass13device_kernelIN5flash11enable_sm90INS1_16FlashAttnFwdSm90INS1_25CollectiveMainloopFwdSm90ILi2EN4cute5tupleIJNS5_1CILi1EEES8_S8_EEENS6_IJNS7_ILi64EEESA_SA_EEELi512ENS_6half_tEfNS_4arch4Sm90ELb0ELb0ELb1ELb1ELb1ELb1ELb0ELb0ELb0ELb1ELb1ELb0EEENS1_21CollectiveEpilogueFwdINS6_IJSA_NS7_ILi512EEESA_EEES9_SC_SE_Li256ELb1ELb1ELb1ELb0EEENS1_36VarlenDynamicPersistentTileSchedulerILi64ELi64ELi256ELi128ELb1ELb1ELb1ELb0ELb1ELb1EEEEEEEEEvNT_6ParamsE:
	.zero		3584


//--------------------- .nv.constant0._ZN7cutlass13device_kernelIN5flash11enable_sm90INS1_16FlashAttnFwdSm90INS1_25CollectiveMainloopFwdSm90ILi2EN4cute5tupleIJNS5_1CILi1EEES8_S8_EEENS6_IJNS7_ILi64EEESA_SA_EEELi512ENS_6half_tEfNS_4arch4Sm90ELb0ELb0ELb1ELb1ELb1ELb0ELb1ELb0ELb0ELb1ELb1ELb0EEENS1_21CollectiveEpilogueFwdINS6_IJSA_NS7_ILi512EEESA_EEES9_SC_SE_Li256ELb1ELb1ELb1ELb0EEENS1_36VarlenDynamicPersistentTileSchedulerILi64ELi64ELi256ELi128ELb1ELb1ELb1ELb0ELb1ELb1EEEEEEEEEvNT_6ParamsE --------------------------
	.section	.nv.constant0._ZN7cutlass13device_kernelIN5flash11enable_sm90INS1_16FlashAttnFwdSm90INS1_25CollectiveMainloopFwdSm90ILi2EN4cute5tupleIJNS5_1CILi1EEES8_S8_EEENS6_IJNS7_ILi64EEESA_SA_EEELi512ENS_6half_tEfNS_4arch4Sm90ELb0ELb0ELb1ELb1ELb1ELb0ELb1ELb0ELb0ELb1ELb1ELb0EEENS1_21CollectiveEpilogueFwdINS6_IJSA_NS7_ILi512EEESA_EEES9_SC_SE_Li256ELb1ELb1ELb1ELb0EEENS1_36VarlenDynamicPersistentTileSchedulerILi64ELi64ELi256ELi128ELb1ELb1ELb1ELb0ELb1ELb1EEEEEEEEEvNT_6ParamsE,"a",@progbits
	.sectionflags	@""
	.align	4
.nv.constant0._ZN7cutlass13device_kernelIN5flash11enable_sm90INS1_16FlashAttnFwdSm90INS1_25CollectiveMainloopFwdSm90ILi2EN4cute5tupleIJNS5_1CILi1EEES8_S8_EEENS6_IJNS7_ILi64EEESA_SA_EEELi512ENS_6half_tEfNS_4arch4Sm90ELb0ELb0ELb1ELb1ELb1ELb0ELb1ELb0ELb0ELb1ELb1ELb0EEENS1_21CollectiveEpilogueFwdINS6_IJSA_NS7_ILi512EEESA_EEES9_SC_SE_Li256ELb1ELb1ELb1ELb0EEENS1_36VarlenDynamicPersistentTileSchedulerILi64ELi64ELi256ELi128ELb1ELb1ELb1ELb0ELb1ELb1EEEEEEEEEvNT_6ParamsE:
	.zero		3840


//--------------------- .nv.constant0._ZN7cutlass13device_kernelIN5flash11enable_sm90INS1_16FlashAttnFwdSm90INS1_25CollectiveMainloopFwdSm90ILi2EN4cute5tupleIJNS5_1CILi1EEES8_S8_EEENS6_IJNS7_ILi64EEESA_SA_EEELi512ENS_6half_tEfNS_4arch4Sm90ELb0ELb0ELb1ELb1ELb1ELb1ELb1ELb0ELb0ELb1ELb1ELb0EEENS1_21CollectiveEpilogueFwdINS6_IJSA_NS7_ILi512EEESA_EEES9_SC_SE_Li256ELb1ELb1ELb1ELb0EEENS1_36VarlenDynamicPersistentTileSchedulerILi64ELi64ELi256ELi128ELb1ELb1ELb1ELb0ELb1ELb1EEEEEEEEEvNT_6ParamsE --------------------------
	.section	.nv.constant0._ZN7cutlass13device_kernelIN5flash11enable_sm90INS1_16FlashAttnFwdSm90INS1_25CollectiveMainloopFwdSm90ILi2EN4cute5tupleIJNS5_1CILi1EEES8_S8_EEENS6_IJNS7_ILi64EEESA_SA_EEELi512ENS_6half_tEfNS_4arch4Sm90ELb0ELb0ELb1ELb1ELb1ELb1ELb1ELb0ELb0ELb1ELb1ELb0EEENS1_21CollectiveEpilogueFwdINS6_IJSA_NS7_ILi512EEESA_EEES9_SC_SE_Li256ELb1ELb1ELb1ELb0EEENS1_36VarlenDynamicPersistentTileSchedulerILi64ELi64ELi256ELi128ELb1ELb1ELb1ELb0ELb1ELb1EEEEEEEEEvNT_6ParamsE,"a",@progbits
	.sectionflags	@""
	.align	4
.nv.constant0._ZN7cutlass13device_kernelIN5flash11enable_sm90INS1_16FlashAttnFwdSm90INS1_25CollectiveMainloopFwdSm90ILi2EN4cute5tupleIJNS5_1CILi1EEES8_S8_EEENS6_IJNS7_ILi64EEESA_SA_EEELi512ENS_6half_tEfNS_4arch4Sm90ELb0ELb0ELb1ELb1ELb1ELb1ELb1ELb0ELb0ELb1ELb1ELb0EEENS1_21CollectiveEpilogueFwdINS6_IJSA_NS7_ILi512EEESA_EEES9_SC_SE_Li256ELb1ELb1ELb1ELb0EEENS1_36VarlenDynamicPersistentTileSchedulerILi64ELi64ELi256ELi128ELb1ELb1ELb1ELb0ELb1ELb1EEEEEEEEEvNT_6ParamsE:
	.zero		3840


//--------------------- .nv.constant0._ZN7cutlass13device_kernelIN5flash11enable_sm90INS1_16FlashAttnFwdSm90INS1_25CollectiveMainloopFwdSm90ILi2EN4cute5tupleIJNS5_1CILi1EEES8_S8_EEENS6_IJNS7_ILi64EEESA_SA_EEELi512ENS_6half_tEfNS_4arch4Sm90ELb0ELb1ELb1ELb0ELb1ELb0ELb0ELb0ELb0ELb1ELb1ELb0EEENS1_21CollectiveEpilogueFwdINS6_IJSA_NS7_ILi512EEESA_EEES9_SC_SE_Li256ELb0ELb1ELb1ELb0EEENS1_19SingleTileSchedulerILb0ELb1ELb1ELi64EEEEEEEEEvNT_6ParamsE --------------------------
	.section	.nv.constant0._ZN7cutlass13device_kernelIN5flash11enable_sm90INS1_16FlashAttnFwdSm90INS1_25CollectiveMainloopFwdSm90ILi2EN4cute5tupleIJNS5_1CILi1EEES8_S8_EEENS6_IJNS7_ILi64EEESA_SA_EEELi512ENS_6half_tEfNS_4arch4Sm90ELb0ELb1ELb1ELb0ELb1ELb0ELb0ELb0ELb0ELb1ELb1ELb0EEENS1_21CollectiveEpilogueFwdINS6_IJSA_NS7_ILi512EEESA_EEES9_SC_SE_Li256ELb0ELb1ELb1ELb0EEENS1_19SingleTileSchedulerILb0ELb1ELb1ELi64EEEEEEEEEvNT_6ParamsE,"a",@progbits
	.sectionflags	@""
	.align	4
.nv.constant0._ZN7cutlass13device_kernelIN5flash11enable_sm90INS1_16FlashAttnFwdSm90INS1_25CollectiveMainloopFwdSm90ILi2EN4cute5tupleIJNS5_1CILi1EEES8_S8_EEENS6_IJNS7_ILi64EEESA_SA_EEELi512ENS_6half_tEfNS_4arch4Sm90ELb0ELb1ELb1ELb0ELb1ELb0ELb0ELb0ELb0ELb1ELb1ELb0EEENS1_21CollectiveEpilogueFwdINS6_IJSA_NS7_ILi512EEESA_EEES9_SC_SE_Li256ELb0ELb1ELb1ELb0EEENS1_19SingleTileSchedulerILb0ELb1ELb1ELi64EEEEEEEEEvNT_6ParamsE:
	.zero		3456


//--------------------- .nv.constant0._ZN7cutlass13device_kernelIN5flash11enable_sm90INS1_16FlashAttnFwdSm90INS1_25CollectiveMainloopFwdSm90ILi2EN4cute5tupleIJNS5_1CILi1EEES8_S8_EEENS6_IJNS7_ILi64EEESA_SA_EEELi512ENS_6half_tEfNS_4arch4Sm90ELb0ELb1ELb1ELb0ELb1ELb0ELb1ELb0ELb0ELb1ELb1ELb0EEENS1_21CollectiveEpilogueFwdINS6_IJSA_NS7_ILi512EEESA_EEES9_SC_SE_Li256ELb0ELb1ELb1ELb0EEENS1_19SingleTileSchedulerILb0ELb1ELb1ELi64EEEEEEEEEvNT_6ParamsE --------------------------
	.section	.nv.constant0._ZN7cutlass13device_kernelIN5flash11enable_sm90INS1_16FlashAttnFwdSm90INS1_25CollectiveMainloopFwdSm90ILi2EN4cute5tupleIJNS5_1CILi1EEES8_S8_EEENS6_IJNS7_ILi64EEESA_SA_EEELi512ENS_6half_tEfNS_4arch4Sm90ELb0ELb1ELb1ELb0ELb1ELb0ELb1ELb0ELb0ELb1ELb1ELb0EEENS1_21CollectiveEpilogueFwdINS6_IJSA_NS7_ILi512EEESA_EEES9_SC_SE_Li256ELb0ELb1ELb1ELb0EEENS1_19SingleTileSchedulerILb0ELb1ELb1ELi64EEEEEEEEEvNT_6ParamsE,"a",@progbits
	.sectionflags	@""
	.align	4
.nv.constant0._ZN7cutlass13device_kernelIN5flash11enable_sm90INS1_16FlashAttnFwdSm90INS1_25CollectiveMainloopFwdSm90ILi2EN4cute5tupleIJNS5_1CILi1EEES8_S8_EEENS6_IJNS7_ILi64EEESA_SA_EEELi512ENS_6half_tEfNS_4arch4Sm90ELb0ELb1ELb1ELb0ELb1ELb0ELb1ELb0ELb0ELb1ELb1ELb0EEENS1_21CollectiveEpilogueFwdINS6_IJSA_NS7_ILi512EEESA_EEES9_SC_SE_Li256ELb0ELb1ELb1ELb0EEENS1_19SingleTileSchedulerILb0ELb1ELb1ELi64EEEEEEEEEvNT_6ParamsE:
	.zero		3712


//--------------------- .nv.constant0._ZN7cutlass13device_kernelIN5flash11enable_sm90INS1_16FlashAttnFwdSm90INS1_25CollectiveMainloopFwdSm90ILi2EN4cute5tupleIJNS5_1CILi1EEES8_S8_EEENS6_IJNS7_ILi64EEESA_SA_EEELi512ENS_6half_tEfNS_4arch4Sm90ELb0ELb1ELb1ELb1ELb1ELb0ELb0ELb0ELb0ELb1ELb1ELb0EEENS1_21CollectiveEpilogueFwdINS6_IJSA_NS7_ILi512EEESA_EEES9_SC_SE_Li256ELb1ELb1ELb1ELb0EEENS1_36VarlenDynamicPersistentTileSchedulerILi64ELi64ELi256ELi128ELb1ELb1ELb1ELb1ELb0ELb1EEEEEEEEEvNT_6ParamsE --------------------------
	.section	.nv.constant0._ZN7cutlass13device_kernelIN5flash11enable_sm90INS1_16FlashAttnFwdSm90INS1_25CollectiveMainloopFwdSm90ILi2EN4cute5tupleIJNS5_1CILi1EEES8_S8_EEENS6_IJNS7_ILi64EEESA_SA_EEELi512ENS_6half_tEfNS_4arch4Sm90ELb0ELb1ELb1ELb1ELb1ELb0ELb0ELb0ELb0ELb1ELb1ELb0EEENS1_21CollectiveEpilogueFwdINS6_IJSA_NS7_ILi512EEESA_EEES9_SC_SE_Li256ELb1ELb1ELb1ELb0EEENS1_36VarlenDynamicPersistentTileSchedulerILi64ELi64ELi256ELi128ELb1ELb1ELb1ELb1ELb0ELb1EEEEEEEEEvNT_6ParamsE,"a",@progbits
	.sectionflags	@""
	.align	4
.nv.constant0._ZN7cutlass13device_kernelIN5flash11enable_sm90INS1_16FlashAttnFwdSm90INS1_25CollectiveMainloopFwdSm90ILi2EN4cute5tupleIJNS5_1CILi1EEES8_S8_EEENS6_IJNS7_ILi64EEESA_SA_EEELi512ENS_6half_tEfNS_4arch4Sm90ELb0ELb1ELb1ELb1ELb1ELb0ELb0ELb0ELb0ELb1ELb1ELb0EEENS1_21CollectiveEpilogueFwdINS6_IJSA_NS7_ILi512EEESA_EEES9_SC_SE_Li256ELb1ELb1ELb1ELb0EEENS1_36VarlenDynamicPersistentTileSchedulerILi64ELi64ELi256ELi128ELb1ELb1ELb1ELb1ELb0ELb1EEEEEEEEEvNT_6ParamsE:
	.zero		3584


//--------------------- .nv.constant0._ZN7cutlass13device_kernelIN5flash11enable_sm90INS1_16FlashAttnFwdSm90INS1_25CollectiveMainloopFwdSm90ILi2EN4cute5tupleIJNS5_1CILi1EEES8_S8_EEENS6_IJNS7_ILi64EEESA_SA_EEELi512ENS_6half_tEfNS_4arch4Sm90ELb0ELb1ELb1ELb1ELb1ELb1ELb0ELb0ELb0ELb1ELb1ELb0EEENS1_21CollectiveEpilogueFwdINS6_IJSA_NS7_ILi512EEESA_EEES9_SC_SE_Li256ELb1ELb1ELb1ELb0EEENS1_36VarlenDynamicPersistentTileSchedulerILi64ELi64ELi256ELi128ELb1ELb1ELb1ELb1ELb0ELb1EEEEEEEEEvNT_6ParamsE --------------------------
	.section	.nv.constant0._ZN7cutlass13device_kernelIN5flash11enable_sm90INS1_16FlashAttnFwdSm90INS1_25CollectiveMainloopFwdSm90ILi2EN4cute5tupleIJNS5_1CILi1EEES8_S8_EEENS6_IJNS7_ILi64EEESA_SA_EEELi512ENS_6half_tEfNS_4arch4Sm90ELb0ELb1ELb1ELb1ELb1ELb1ELb0ELb0ELb0ELb1ELb1ELb0EEENS1_21CollectiveEpilogueFwdINS6_IJSA_NS7_ILi512EEESA_EEES9_SC_SE_Li256ELb1ELb1ELb1ELb0EEENS1_36VarlenDynamicPersistentTileSchedulerILi64ELi64ELi256ELi128ELb1ELb1ELb1ELb1ELb0ELb1EEEEEEEEEvNT_6ParamsE,"a",@progbits
	.sectionflags	@""
	.align	4
.nv.constant0._ZN7cutlass13device_kernelIN5flash11enable_sm90INS1_16FlashAttnFwdSm90INS1_25CollectiveMainloopFwdSm90ILi2EN4cute5tupleIJNS5_1CILi1EEES8_S8_EEENS6_IJNS7_ILi64EEESA_SA_EEELi512ENS_6half_tEfNS_4arch4Sm90ELb0ELb1ELb1ELb1ELb1ELb1ELb0ELb0ELb0ELb1ELb1ELb0EEENS1_21CollectiveEpilogueFwdINS6_IJSA_NS7_ILi512EEESA_EEES9_SC_SE_Li256ELb1ELb1ELb1ELb0EEENS1_36VarlenDynamicPersistentTileSchedulerILi64ELi64ELi256ELi128ELb1ELb1ELb1ELb1ELb0ELb1EEEEEEEEEvNT_6ParamsE:
	.zero		3584


//--------------------- .nv.constant0._ZN7cutlass13device_kernelIN5flash11enable_sm90INS1_16FlashAttnFwdSm90INS1_25CollectiveMainloopFwdSm90ILi2EN4cute5tupleIJNS5_1CILi1EEES8_S8_EEENS6_IJNS7_ILi64EEESA_SA_EEELi512ENS_6half_tEfNS_4arch4Sm90ELb0ELb1ELb1ELb1ELb1ELb0ELb1ELb0ELb0ELb1ELb1ELb0EEENS1_21CollectiveEpilogueFwdINS6_IJSA_NS7_ILi512EEESA_EEES9_SC_SE_Li256ELb1ELb1ELb1ELb0EEENS1_36VarlenDynamicPersistentTileSchedulerILi64ELi64ELi256ELi128ELb1ELb1ELb1ELb1ELb0ELb1EEEEEEEEEvNT_6ParamsE --------------------------
	.section	.nv.constant0._ZN7cutlass13device_kernelIN5flash11enable_sm90INS1_16FlashAttnFwdSm90INS1_25CollectiveMainloopFwdSm90ILi2EN4cute5tupleIJNS5_1CILi1EEES8_S8_EEENS6_IJNS7_ILi64EEESA_SA_EEELi512ENS_6half_tEfNS_4arch4Sm90ELb0ELb1ELb1ELb1ELb1ELb0ELb1ELb0ELb0ELb1ELb1ELb0EEENS1_21CollectiveEpilogueFwdINS6_IJSA_NS7_ILi512EEESA_EEES9_SC_SE_Li256ELb1ELb1ELb1ELb0EEENS1_36VarlenDynamicPersistentTileSchedulerILi64ELi64ELi256ELi128ELb1ELb1ELb1ELb1ELb0ELb1EEEEEEEEEvNT_6ParamsE,"a",@progbits
	.sectionflags	@""
	.align	4
.nv.constant0._ZN7cutlass13device_kernelIN5flash11enable_sm90INS1_16FlashAttnFwdSm90INS1_25CollectiveMainloopFwdSm90ILi2EN4cute5tupleIJNS5_1CILi1EEES8_S8_EEENS6_IJNS7_ILi64EEESA_SA_EEELi512ENS_6half_tEfNS_4arch4Sm90ELb0ELb1ELb1ELb1ELb1ELb0ELb1ELb0ELb0ELb1ELb1ELb0EEENS1_21CollectiveEpilogueFwdINS6_IJSA_NS7_ILi512EEESA_EEES9_SC_SE_Li256ELb1ELb1ELb1ELb0EEENS1_36VarlenDynamicPersistentTileSchedulerILi64ELi64ELi256ELi128ELb1ELb1ELb1ELb1ELb0ELb1EEEEEEEEEvNT_6ParamsE:
	.zero		3840


//--------------------- .nv.constant0._ZN7cutlass13device_kernelIN5flash11enable_sm90INS1_16FlashAttnFwdSm90INS1_25CollectiveMainloopFwdSm90ILi2EN4cute5tupleIJNS5_1CILi1EEES8_S8_EEENS6_IJNS7_ILi64EEESA_SA_EEELi512ENS_6half_tEfNS_4arch4Sm90ELb0ELb1ELb1ELb1ELb1ELb1ELb1ELb0ELb0ELb1ELb1ELb0EEENS1_21CollectiveEpilogueFwdINS6_IJSA_NS7_ILi512EEESA_EEES9_SC_SE_Li256ELb1ELb1ELb1ELb0EEENS1_36VarlenDynamicPersistentTileSchedulerILi64ELi64ELi256ELi128ELb1ELb1ELb1ELb1ELb0ELb1EEEEEEEEEvNT_6ParamsE --------------------------
	.section	.nv.constant0._ZN7cutlass13device_kernelIN5flash11enable_sm90INS1_16FlashAttnFwdSm90INS1_25CollectiveMainloopFwdSm90ILi2EN4cute5tupleIJNS5_1CILi1EEES8_S8_EEENS6_IJNS7_ILi64EEESA_SA_EEELi512ENS_6half_tEfNS_4arch4Sm90ELb0ELb1ELb1ELb1ELb1ELb1ELb1ELb0ELb0ELb1ELb1ELb0EEENS1_21CollectiveEpilogueFwdINS6_IJSA_NS7_ILi512EEESA_EEES9_SC_SE_Li256ELb1ELb1ELb1ELb0EEENS1_36VarlenDynamicPersistentTileSchedulerILi64ELi64ELi256ELi128ELb1ELb1ELb1ELb1ELb0ELb1EEEEEEEEEvNT_6ParamsE,"a",@progbits
	.sectionflags	@""
	.align	4
.nv.constant0._ZN7cutlass13device_kernelIN5flash11enable_sm90INS1_16FlashAttnFwdSm90INS1_25CollectiveMainloopFwdSm90ILi2EN4cute5tupleIJNS5_1CILi1EEES8_S8_EEENS6_IJNS7_ILi64EEESA_SA_EEELi512ENS_6half_tEfNS_4arch4Sm90ELb0ELb1ELb1ELb1ELb1ELb1ELb1ELb0ELb0ELb1ELb1ELb0EEENS1_21CollectiveEpilogueFwdINS6_IJSA_NS7_ILi512EEESA_EEES9_SC_SE_Li256ELb1ELb1ELb1ELb0EEENS1_36VarlenDynamicPersistentTileSchedulerILi64ELi64ELi256ELi128ELb1ELb1ELb1ELb1ELb0ELb1EEEEEEEEEvNT_6ParamsE:
	.zero		3840


//--------------------- .nv.constant0._ZN7cutlass13device_kernelIN5flash11enable_sm90INS1_16FlashAttnFwdSm90INS1_25CollectiveMainloopFwdSm90ILi2EN4cute5tupleIJNS5_1CILi1EEES8_S8_EEENS6_IJNS7_ILi64EEESA_SA_EEELi512ENS_6half_tEfNS_4arch4Sm90ELb1ELb0ELb1ELb0ELb1ELb0ELb0ELb0ELb0ELb1ELb1ELb0EEENS1_21CollectiveEpilogueFwdINS6_IJSA_NS7_ILi512EEESA_EEES9_SC_SE_Li256ELb0ELb1ELb1ELb0EEENS1_19SingleTileSchedulerILb0ELb1ELb1ELi64EEEEEEEEEvNT_6ParamsE --------------------------
	.section	.nv.constant0._ZN7cutlass13device_kernelIN5flash11enable_sm90INS1_16FlashAttnFwdSm90INS1_25CollectiveMainloopFwdSm90ILi2EN4cute5tupleIJNS5_1CILi1EEES8_S8_EEENS6_IJNS7_ILi64EEESA_SA_EEELi512ENS_6half_tEfNS_4arch4Sm90ELb1ELb0ELb1ELb0ELb1ELb0ELb0ELb0ELb0ELb1ELb1ELb0EEENS1_21CollectiveEpilogueFwdINS6_IJSA_NS7_ILi512EEESA_EEES9_SC_SE_Li256ELb0ELb1ELb1ELb0EEENS1_19SingleTileSchedulerILb0ELb1ELb1ELi64EEEEEEEEEvNT_6ParamsE,"a",@progbits
	.sectionflags	@""
	.align	4
.nv.constant0._ZN7cutlass13device_kernelIN5flash11enable_sm90INS1_16FlashAttnFwdSm90INS1_25CollectiveMainloopFwdSm90ILi2EN4cute5tupleIJNS5_1CILi1EEES8_S8_EEENS6_IJNS7_ILi64EEESA_SA_EEELi512ENS_6half_tEfNS_4arch4Sm90ELb1ELb0ELb1ELb0ELb1ELb0ELb0ELb0ELb0ELb1ELb1ELb0EEENS1_21CollectiveEpilogueFwdINS6_IJSA_NS7_ILi512EEESA_EEES9_SC_SE_Li256ELb0ELb1ELb1ELb0EEENS1_19SingleTileSchedulerILb0ELb1ELb1ELi64EEEEEEEEEvNT_6ParamsE:
	.zero		3456


//--------------------- .nv.constant0._ZN7cutlass13device_kernelIN5flash11enable_sm90INS1_16FlashAttnFwdSm90INS1_25CollectiveMainloopFwdSm90ILi2EN4cute5tupleIJNS5_1CILi1EEES8_S8_EEENS6_IJNS7_ILi64EEESA_SA_EEELi512ENS_6half_tEfNS_4arch4Sm90ELb1ELb0ELb1ELb0ELb1ELb0ELb1ELb0ELb0ELb1ELb1ELb0EEENS1_21CollectiveEpilogueFwdINS6_IJSA_NS7_ILi512EEESA_EEES9_SC_SE_Li256ELb0ELb1ELb1ELb0EEENS1_19SingleTileSchedulerILb0ELb1ELb1ELi64EEEEEEEEEvNT_6ParamsE --------------------------
	.section	.nv.constant0._ZN7cutlass13device_kernelIN5flash11enable_sm90INS1_16FlashAttnFwdSm90INS1_25CollectiveMainloopFwdSm90ILi2EN4cute5tupleIJNS5_1CILi1EEES8_S8_EEENS6_IJNS7_ILi64EEESA_SA_EEELi512ENS_6half_tEfNS_4arch4Sm90ELb1ELb0ELb1ELb0ELb1ELb0ELb1ELb0ELb0ELb1ELb1ELb0EEENS1_21CollectiveEpilogueFwdINS6_IJSA_NS7_ILi512EEESA_EEES9_SC_SE_Li256ELb0ELb1ELb1ELb0EEENS1_19SingleTileSchedulerILb0ELb1ELb1ELi64EEEEEEEEEvNT_6ParamsE,"a",@progbits
	.sectionflags	@""
	.align	4
.nv.constant0._ZN7cutlass13device_kernelIN5flash11enable_sm90INS1_16FlashAttnFwdSm90INS1_25CollectiveMainloopFwdSm90ILi2EN4cute5tupleIJNS5_1CILi1EEES8_S8_EEENS6_IJNS7_ILi64EEESA_SA_EEELi512ENS_6half_tEfNS_4arch4Sm90ELb1ELb0ELb1ELb0ELb1ELb0ELb1ELb0ELb0ELb1ELb1ELb0EEENS1_21CollectiveEpilogueFwdINS6_IJSA_NS7_ILi512EEESA_EEES9_SC_SE_Li256ELb0ELb1ELb1ELb0EEENS1_19SingleTileSchedulerILb0ELb1ELb1ELi64EEEEEEEEEvNT_6ParamsE:
	.zero		3712


//--------------------- .nv.constant0._ZN7cutlass13device_kernelIN5flash11enable_sm90INS1_16FlashAttnFwdSm90INS1_25CollectiveMainloopFwdSm90ILi2EN4cute5tupleIJNS5_1CILi1EEES8_S8_EEENS6_IJNS7_ILi64EEESA_SA_EEELi512ENS_6half_tEfNS_4arch4Sm90ELb1ELb0ELb1ELb1ELb1ELb0ELb0ELb0ELb0ELb1ELb1ELb0EEENS1_21CollectiveEpilogueFwdINS6_IJSA_NS7_ILi512EEESA_EEES9_SC_SE_Li256ELb1ELb1ELb1ELb0EEENS1_36VarlenDynamicPersistentTileSchedulerILi64ELi64ELi256ELi128ELb1ELb1ELb1ELb1ELb1ELb1EEEEEEEEEvNT_6ParamsE --------------------------
	.section	.nv.constant0._ZN7cutlass13device_kernelIN5flash11enable_sm90INS1_16FlashAttnFwdSm90INS1_25CollectiveMainloopFwdSm90ILi2EN4cute5tupleIJNS5_1CILi1EEES8_S8_EEENS6_IJNS7_ILi64EEESA_SA_EEELi512ENS_6half_tEfNS_4arch4Sm90ELb1ELb0ELb1ELb1ELb1ELb0ELb0ELb0ELb0ELb1ELb1ELb0EEENS1_21CollectiveEpilogueFwdINS6_IJSA_NS7_ILi512EEESA_EEES9_SC_SE_Li256ELb1ELb1ELb1ELb0EEENS1_36VarlenDynamicPersistentTileSchedulerILi64ELi64ELi256ELi128ELb1ELb1ELb1ELb1ELb1ELb1EEEEEEEEEvNT_6ParamsE,"a",@progbits
	.sectionflags	@""
	.align	4
.nv.constant0._ZN7cutlass13device_kernelIN5flash11enable_sm90INS1_16FlashAttnFwdSm90INS1_25CollectiveMainloopFwdSm90ILi2EN4cute5tupleIJNS5_1CILi1EEES8_S8_EEENS6_IJNS7_ILi64EEESA_SA_EEELi512ENS_6half_tEfNS_4arch4Sm90ELb1ELb0ELb1ELb1ELb1ELb0ELb0ELb0ELb0ELb1ELb1ELb0EEENS1_21CollectiveEpilogueFwdINS6_IJSA_NS7_ILi512EEESA_EEES9_SC_SE_Li256ELb1ELb1ELb1ELb0EEENS1_36VarlenDynamicPersistentTileSchedulerILi64ELi64ELi256ELi128ELb1ELb1ELb1ELb1ELb1ELb1EEEEEEEEEvNT_6ParamsE:
	.zero		3584


//--------------------- .nv.constant0._ZN7cutlass13device_kernelIN5flash11enable_sm90INS1_16FlashAttnFwdSm90INS1_25CollectiveMainloopFwdSm90ILi2EN4cute5tupleIJNS5_1CILi1EEES8_S8_EEENS6_IJNS7_ILi64EEESA_SA_EEELi512ENS_6half_tEfNS_4arch4Sm90ELb1ELb0ELb1ELb1ELb1ELb1ELb0ELb0ELb0ELb1ELb1ELb0EEENS1_21CollectiveEpilogueFwdINS6_IJSA_NS7_ILi512EEESA_EEES9_SC_SE_Li256ELb1ELb1ELb1ELb0EEENS1_36VarlenDynamicPersistentTileSchedulerILi64ELi64ELi256ELi128ELb1ELb1ELb1ELb1ELb1ELb1EEEEEEEEEvNT_6ParamsE --------------------------
	.section	.nv.constant0._ZN7cutlass13device_kernelIN5flash11enable_sm90INS1_16FlashAttnFwdSm90INS1_25CollectiveMainloopFwdSm90ILi2EN4cute5tupleIJNS5_1CILi1EEES8_S8_EEENS6_IJNS7_ILi64EEESA_SA_EEELi512ENS_6half_tEfNS_4arch4Sm90ELb1ELb0ELb1ELb1ELb1ELb1ELb0ELb0ELb0ELb1ELb1ELb0EEENS1_21CollectiveEpilogueFwdINS6_IJSA_NS7_ILi512EEESA_EEES9_SC_SE_Li256ELb1ELb1ELb1ELb0EEENS1_36VarlenDynamicPersistentTileSchedulerILi64ELi64ELi256ELi128ELb1ELb1ELb1ELb1ELb1ELb1EEEEEEEEEvNT_6ParamsE,"a",@progbits
	.sectionflags	@""
	.align	4
.nv.constant0._ZN7cutlass13device_kernelIN5flash11enable_sm90INS1_16FlashAttnFwdSm90INS1_25CollectiveMainloopFwdSm90ILi2EN4cute5tupleIJNS5_1CILi1EEES8_S8_EEENS6_IJNS7_ILi64EEESA_SA_EEELi512ENS_6half_tEfNS_4arch4Sm90ELb1ELb0ELb1ELb1ELb1ELb1ELb0ELb0ELb0ELb1ELb1ELb0EEENS1_21CollectiveEpilogueFwdINS6_IJSA_NS7_ILi512EEESA_EEES9_SC_SE_Li256ELb1ELb1ELb1ELb0EEENS1_36VarlenDynamicPersistentTileSchedulerILi64ELi64ELi256ELi128ELb1ELb1ELb1ELb1ELb1ELb1EEEEEEEEEvNT_6ParamsE:
	.zero		3584


//--------------------- .nv.constant0._ZN7cutlass13device_kernelIN5flash11enable_sm90INS1_16FlashAttnFwdSm90INS1_25CollectiveMainloopFwdSm90ILi2EN4cute5tupleIJNS5_1CILi1EEES8_S8_EEENS6_IJNS7_ILi64EEESA_SA_EEELi512ENS_6half_tEfNS_4arch4Sm90ELb1ELb0ELb1ELb1ELb1ELb0ELb1ELb0ELb0ELb1ELb1ELb0EEENS1_21CollectiveEpilogueFwdINS6_IJSA_NS7_ILi512EEESA_EEES9_SC_SE_Li256ELb1ELb1ELb1ELb0EEENS1_36VarlenDynamicPersistentTileSchedulerILi64ELi64ELi256ELi128ELb1ELb1ELb1ELb1ELb1ELb1EEEEEEEEEvNT_6ParamsE --------------------------
	.section	.nv.constant0._ZN7cutlass13device_kernelIN5flash11enable_sm90INS1_16FlashAttnFwdSm90INS1_25CollectiveMainloopFwdSm90ILi2EN4cute5tupleIJNS5_1CILi1EEES8_S8_EEENS6_IJNS7_ILi64EEESA_SA_EEELi512ENS_6half_tEfNS_4arch4Sm90ELb1ELb0ELb1ELb1ELb1ELb0ELb1ELb0ELb0ELb1ELb1ELb0EEENS1_21CollectiveEpilogueFwdINS6_IJSA_NS7_ILi512EEESA_EEES9_SC_SE_Li256ELb1ELb1ELb1ELb0EEENS1_36VarlenDynamicPersistentTileSchedulerILi64ELi64ELi256ELi128ELb1ELb1ELb1ELb1ELb1ELb1EEEEEEEEEvNT_6ParamsE,"a",@progbits
	.sectionflags	@""
	.align	4
.nv.constant0._ZN7cutlass13device_kernelIN5flash11enable_sm90INS1_16FlashAttnFwdSm90INS1_25CollectiveMainloopFwdSm90ILi2EN4cute5tupleIJNS5_1CILi1EEES8_S8_EEENS6_IJNS7_ILi64EEESA_SA_EEELi512ENS_6half_tEfNS_4arch4Sm90ELb1ELb0ELb1ELb1ELb1ELb0ELb1ELb0ELb0ELb1ELb1ELb0EEENS1_21CollectiveEpilogueFwdINS6_IJSA_NS7_ILi512EEESA_EEES9_SC_SE_Li256ELb1ELb1ELb1ELb0EEENS1_36VarlenDynamicPersistentTileSchedulerILi64ELi64ELi256ELi128ELb1ELb1ELb1ELb1ELb1ELb1EEEEEEEEEvNT_6ParamsE:
	.zero		3840


//--------------------- .nv.constant0._ZN7cutlass13device_kernelIN5flash11enable_sm90INS1_16FlashAttnFwdSm90INS1_25CollectiveMainloopFwdSm90ILi2EN4cute5tupleIJNS5_1CILi1EEES8_S8_EEENS6_IJNS7_ILi64EEESA_SA_EEELi512ENS_6half_tEfNS_4arch4Sm90ELb1ELb0ELb1ELb1ELb1ELb1ELb1ELb0ELb0ELb1ELb1ELb0EEENS1_21CollectiveEpilogueFwdINS6_IJSA_NS7_ILi512EEESA_EEES9_SC_SE_Li256ELb1ELb1ELb1ELb0EEENS1_36VarlenDynamicPersistentTileSchedulerILi64ELi64ELi256ELi128ELb1ELb1ELb1ELb1ELb1ELb1EEEEEEEEEvNT_6ParamsE --------------------------
	.section	.nv.constant0._ZN7cutlass13device_kernelIN5flash11enable_sm90INS1_16FlashAttnFwdSm90INS1_25CollectiveMainloopFwdSm90ILi2EN4cute5tupleIJNS5_1CILi1EEES8_S8_EEENS6_IJNS7_ILi64EEESA_SA_EEELi512ENS_6half_tEfNS_4arch4Sm90ELb1ELb0ELb1ELb1ELb1ELb1ELb1ELb0ELb0ELb1ELb1ELb0EEENS1_21CollectiveEpilogueFwdINS6_IJSA_NS7_ILi512EEESA_EEES9_SC_SE_Li256ELb1ELb1ELb1ELb0EEENS1_36VarlenDynamicPersistentTileSchedulerILi64ELi64ELi256ELi128ELb1ELb1ELb1ELb1ELb1ELb1EEEEEEEEEvNT_6ParamsE,"a",@progbits
	.sectionflags	@""
	.align	4
.nv.constant0._ZN7cutlass13device_kernelIN5flash11enable_sm90INS1_16FlashAttnFwdSm90INS1_25CollectiveMainloopFwdSm90ILi2EN4cute5tupleIJNS5_1CILi1EEES8_S8_EEENS6_IJNS7_ILi64EEESA_SA_EEELi512ENS_6half_tEfNS_4arch4Sm90ELb1ELb0ELb1ELb1ELb1ELb1ELb1ELb0ELb0ELb1ELb1ELb0EEENS1_21CollectiveEpilogueFwdINS6_IJSA_NS7_ILi512EEESA_EEES9_SC_SE_Li256ELb1ELb1ELb1ELb0EEENS1_36VarlenDynamicPersistentTileSchedulerILi64ELi64ELi256ELi128ELb1ELb1ELb1ELb1ELb1ELb1EEEEEEEEEvNT_6ParamsE:
	.zero		3840


//--------------------- .nv.constant0._ZN7cutlass13device_kernelIN5flash11enable_sm90INS1_16FlashAttnFwdSm90INS1_25CollectiveMainloopFwdSm90ILi2EN4cute5tupleIJNS5_1CILi1EEES8_S8_EEENS6_IJNS7_ILi128EEENS7_ILi96EEENS7_ILi64EEEEEELi256ENS_6half_tEfNS_4arch4Sm90ELb0ELb0ELb1ELb0ELb1ELb0ELb0ELb1ELb0ELb1ELb1ELb0EEENS1_21CollectiveEpilogueFwdINS6_IJSA_NS7_ILi256EEESB_EEES9_SE_SG_Li256ELb0ELb1ELb1ELb0EEENS1_19SingleTileSchedulerILb0ELb1ELb1ELi128EEEEEEEEEvNT_6ParamsE --------------------------
	.section	.nv.constant0._ZN7cutlass13device_kernelIN5flash11enable_sm90INS1_16FlashAttnFwdSm90INS1_25CollectiveMainloopFwdSm90ILi2EN4cute5tupleIJNS5_1CILi1EEES8_S8_EEENS6_IJNS7_ILi128EEENS7_ILi96EEENS7_ILi64EEEEEELi256ENS_6half_tEfNS_4arch4Sm90ELb0ELb0ELb1ELb0ELb1ELb0ELb0ELb1ELb0ELb1ELb1ELb0EEENS1_21CollectiveEpilogueFwdINS6_IJSA_NS7_ILi256EEESB_EEES9_SE_SG_Li256ELb0ELb1ELb1ELb0EEENS1_19SingleTileSchedulerILb0ELb1ELb1ELi128EEEEEEEEEvNT_6ParamsE,"a",@progbits
	.sectionflags	@""
	.align	4
.nv.constant0._ZN7cutlass13device_kernelIN5flash11enable_sm90INS1_16FlashAttnFwdSm90INS1_25CollectiveMainloopFwdSm90ILi2EN4cute5tupleIJNS5_1CILi1EEES8_S8_EEENS6_IJNS7_ILi128EEENS7_ILi96EEENS7_ILi64EEEEEELi256ENS_6half_tEfNS_4arch4Sm90ELb0ELb0ELb1ELb0ELb1ELb0ELb0ELb1ELb0ELb1ELb1ELb0EEENS1_21CollectiveEpilogueFwdINS6_IJSA_NS7_ILi256EEESB_EEES9_SE_SG_Li256ELb0ELb1ELb1ELb0EEENS1_19SingleTileSchedulerILb0ELb1ELb1ELi128EEEEEEEEEvNT_6ParamsE:
	.zero		3456


//--------------------- .nv.constant0._ZN7cutlass13device_kernelIN5flash11enable_sm90INS1_16FlashAttnFwdSm90INS1_25CollectiveMainloopFwdSm90ILi2EN4cute5tupleIJNS5_1CILi1EEES8_S8_EEENS6_IJNS7_ILi128EEENS7_ILi96EEENS7_ILi64EEEEEELi256ENS_6half_tEfNS_4arch4Sm90ELb0ELb0ELb1ELb0ELb1ELb0ELb1ELb1ELb0ELb1ELb1ELb0EEENS1_21CollectiveEpilogueFwdINS6_IJSA_NS7_ILi256EEESB_EEES9_SE_SG_Li256ELb0ELb1ELb1ELb0EEENS1_19SingleTileSchedulerILb0ELb1ELb1ELi128EEEEEEEEEvNT_6ParamsE --------------------------
	.section	.nv.constant0._ZN7cutlass13device_kernelIN5flash11enable_sm90INS1_16FlashAttnFwdSm90INS1_25CollectiveMainloopFwdSm90ILi2EN4cute5tupleIJNS5_1CILi1EEES8_S8_EEENS6_IJNS7_ILi128EEENS7_ILi96EEENS7_ILi64EEEEEELi256ENS_6half_tEfNS_4arch4Sm90ELb0ELb0ELb1ELb0ELb1ELb0ELb1ELb1ELb0ELb1ELb1ELb0EEENS1_21CollectiveEpilogueFwdINS6_IJSA_NS7_ILi256EEESB_EEES9_SE_SG_Li256ELb0ELb1ELb1ELb0EEENS1_19SingleTileSchedulerILb0ELb1ELb1ELi128EEEEEEEEEvNT_6ParamsE,"a",@progbits
	.sectionflags	@""
	.align	4
.nv.constant0._ZN7cutlass13device_kernelIN5flash11enable_sm90INS1_16FlashAttnFwdSm90INS1_25CollectiveMainloopFwdSm90ILi2EN4cute5tupleIJNS5_1CILi1EEES8_S8_EEENS6_IJNS7_ILi128EEENS7_ILi96EEENS7_ILi64EEEEEELi256ENS_6half_tEfNS_4arch4Sm90ELb0ELb0ELb1ELb0ELb1ELb0ELb1ELb1ELb0ELb1ELb1ELb0EEENS1_21CollectiveEpilogueFwdINS6_IJSA_NS7_ILi256EEESB_EEES9_SE_SG_Li256ELb0ELb1ELb1ELb0EEENS1_19SingleTileSchedulerILb0ELb1ELb1ELi128EEEEEEEEEvNT_6ParamsE:
	.zero		3712


//--------------------- .nv.constant0._ZN7cutlass13device_kernelIN5flash11enable_sm90INS1_16FlashAttnFwdSm90INS1_25CollectiveMainloopFwdSm90ILi2EN4cute5tupleIJNS5_1CILi1EEES8_S8_EEENS6_IJNS7_ILi128EEENS7_ILi96EEENS7_ILi64EEEEEELi256ENS_6half_tEfNS_4arch4Sm90ELb0ELb0ELb1ELb1ELb1ELb0ELb0ELb1ELb0ELb1ELb1ELb0EEENS1_21CollectiveEpilogueFwdINS6_IJSA_NS7_ILi256EEESB_EEES9_SE_SG_Li256ELb1ELb1ELb1ELb0EEENS1_36VarlenDynamicPersistentTileSchedulerILi128ELi96ELi256ELi128ELb1ELb1ELb1ELb0ELb1ELb1EEEEEEEEEvNT_6ParamsE --------------------------
	.section	.nv.constant0._ZN7cutlass13device_kernelIN5flash11enable_sm90INS1_16FlashAttnFwdSm90INS1_25CollectiveMainloopFwdSm90ILi2EN4cute5tupleIJNS5_1CILi1EEES8_S8_EEENS6_IJNS7_ILi128EEENS7_ILi96EEENS7_ILi64EEEEEELi256ENS_6half_tEfNS_4arch4Sm90ELb0ELb0ELb1ELb1ELb1ELb0ELb0ELb1ELb0ELb1ELb1ELb0EEENS1_21CollectiveEpilogueFwdINS6_IJSA_NS7_ILi256EEESB_EEES9_SE_SG_Li256ELb1ELb1ELb1ELb0EEENS1_36VarlenDynamicPersistentTileSchedulerILi128ELi96ELi256ELi128ELb1ELb1ELb1ELb0ELb1ELb1EEEEEEEEEvNT_6ParamsE,"a",@progbits
	.sectionflags	@""
	.align	4
.nv.constant0._ZN7cutlass13device_kernelIN5flash11enable_sm90INS1_16FlashAttnFwdSm90INS1_25CollectiveMainloopFwdSm90ILi2EN4cute5tupleIJNS5_1CILi1EEES8_S8_EEENS6_IJNS7_ILi128EEENS7_ILi96EEENS7_ILi64EEEEEELi256ENS_6half_tEfNS_4arch4Sm90ELb0ELb0ELb1ELb1ELb1ELb0ELb0ELb1ELb0ELb1ELb1ELb0EEENS1_21CollectiveEpilogueFwdINS6_IJSA_NS7_ILi256EEESB_EEES9_SE_SG_Li256ELb1ELb1ELb1ELb0EEENS1_36VarlenDynamicPersistentTileSchedulerILi128ELi96ELi256ELi128ELb1ELb1ELb1ELb0ELb1ELb1EEEEEEEEEvNT_6ParamsE:
	.zero		3584


//--------------------- .nv.constant0._ZN7cutlass13device_kernelIN5flash11enable_sm90INS1_16FlashAttnFwdSm90INS1_25CollectiveMainloopFwdSm90ILi2EN4cute5tupleIJNS5_1CILi1EEES8_S8_EEENS6_IJNS7_ILi128EEENS7_ILi96EEENS7_ILi64EEEEEELi256ENS_6half_tEfNS_4arch4Sm90ELb0ELb0ELb1ELb1ELb1ELb1ELb0ELb1ELb0ELb1ELb1ELb0EEENS1_21CollectiveEpilogueFwdINS6_IJSA_NS7_ILi256EEESB_EEES9_SE_SG_Li256ELb1ELb1ELb1ELb0EEENS1_36VarlenDynamicPersistentTileSchedulerILi128ELi96ELi256ELi128ELb1ELb1ELb1ELb0ELb1ELb1EEEEEEEEEvNT_6ParamsE --------------------------
	.section	.nv.constant0._ZN7cutlass13device_kernelIN5flash11enable_sm90INS1_16FlashAttnFwdSm90INS1_25CollectiveMainloopFwdSm90ILi2EN4cute5tupleIJNS5_1CILi1EEES8_S8_EEENS6_IJNS7_ILi128EEENS7_ILi96EEENS7_ILi64EEEEEELi256ENS_6half_tEfNS_4arch4Sm90ELb0ELb0ELb1ELb1ELb1ELb1ELb0ELb1ELb0ELb1ELb1ELb0EEENS1_21CollectiveEpilogueFwdINS6_IJSA_NS7_ILi256EEESB_EEES9_SE_SG_Li256ELb1ELb1ELb1ELb0EEENS1_36VarlenDynamicPersistentTileSchedulerILi128ELi96ELi256ELi128ELb1ELb1ELb1ELb0ELb1ELb1EEEEEEEEEvNT_6ParamsE,"a",@progbits
	.sectionflags	@""
	.align	4
.nv.constant0._ZN7cutlass13device_kernelIN5flash11enable_sm90INS1_16FlashAttnFwdSm90INS1_25CollectiveMainloopFwdSm90ILi2EN4cute5tupleIJNS5_1CILi1EEES8_S8_EEENS6_IJNS7_ILi128EEENS7_ILi96EEENS7_ILi64EEEEEELi256ENS_6half_tEfNS_4arch4Sm90ELb0ELb0ELb1ELb1ELb1ELb1ELb0ELb1ELb0ELb1ELb1ELb0EEENS1_21CollectiveEpilogueFwdINS6_IJSA_NS7_ILi256EEESB_EEES9_SE_SG_Li256ELb1ELb1ELb1ELb0EEENS1_36VarlenDynamicPersistentTileSchedulerILi128ELi96ELi256ELi128ELb1ELb1ELb1ELb0ELb1ELb1EEEEEEEEEvNT_6ParamsE:
	.zero		3584


//--------------------- .nv.constant0._ZN7cutlass13device_kernelIN5flash11enable_sm90INS1_16FlashAttnFwdSm90INS1_25CollectiveMainloopFwdSm90ILi2EN4cute5tupleIJNS5_1CILi1EEES8_S8_EEENS6_IJNS7_ILi128EEENS7_ILi96EEENS7_ILi64EEEEEELi256ENS_6half_tEfNS_4arch4Sm90ELb0ELb0ELb1ELb1ELb1ELb0ELb1ELb1ELb0ELb1ELb1ELb0EEENS1_21CollectiveEpilogueFwdINS6_IJSA_NS7_ILi256EEESB_EEES9_SE_SG_Li256ELb1ELb1ELb1ELb0EEENS1_36VarlenDynamicPersistentTileSchedulerILi128ELi96ELi256ELi128ELb1ELb1ELb1ELb0ELb1ELb1EEEEEEEEEvNT_6ParamsE --------------------------
	.section	.nv.constant0._ZN7cutlass13device_kernelIN5flash11enable_sm90INS1_16FlashAttnFwdSm90INS1_25CollectiveMainloopFwdSm90ILi2EN4cute5tupleIJNS5_1CILi1EEES8_S8_EEENS6_IJNS7_ILi128EEENS7_ILi96EEENS7_ILi64EEEEEELi256ENS_6half_tEfNS_4arch4Sm90ELb0ELb0ELb1ELb1ELb1ELb0ELb1ELb1ELb0ELb1ELb1ELb0EEENS1_21CollectiveEpilogueFwdINS6_IJSA_NS7_ILi256EEESB_EEES9_SE_SG_Li256ELb1ELb1ELb1ELb0EEENS1_36VarlenDynamicPersistentTileSchedulerILi128ELi96ELi256ELi128ELb1ELb1ELb1ELb0ELb1ELb1EEEEEEEEEvNT_6ParamsE,"a",@progbits
	.sectionflags	@""
	.align	4
.nv.constant0._ZN7cutlass13device_kernelIN5flash11enable_sm90INS1_16FlashAttnFwdSm90INS1_25CollectiveMainloopFwdSm90ILi2EN4cute5tupleIJNS5_1CILi1EEES8_S8_EEENS6_IJNS7_ILi128EEENS7_ILi96EEENS7_ILi64EEEEEELi256ENS_6half_tEfNS_4arch4Sm90ELb0ELb0ELb1ELb1ELb1ELb0ELb1ELb1ELb0ELb1ELb1ELb0EEENS1_21CollectiveEpilogueFwdINS6_IJSA_NS7_ILi256EEESB_EEES9_SE_SG_Li256ELb1ELb1ELb1ELb0EEENS1_36VarlenDynamicPersistentTileSchedulerILi128ELi96ELi256ELi128ELb1ELb1ELb1ELb0ELb1ELb1EEEEEEEEEvNT_6ParamsE:
	.zero		3840


//--------------------- .nv.constant0._ZN7cutlass13device_kernelIN5flash11enable_sm90INS1_16FlashAttnFwdSm90INS1_25CollectiveMainloopFwdSm90ILi2EN4cute5tupleIJNS5_1CILi1EEES8_S8_EEENS6_IJNS7_ILi128EEENS7_ILi96EEENS7_ILi64EEEEEELi256ENS_6half_tEfNS_4arch4Sm90ELb0ELb0ELb1ELb1ELb1ELb1ELb1ELb1ELb0ELb1ELb1ELb0EEENS1_21CollectiveEpilogueFwdINS6_IJSA_NS7_ILi256EEESB_EEES9_SE_SG_Li256ELb1ELb1ELb1ELb0EEENS1_36VarlenDynamicPersistentTileSchedulerILi128ELi96ELi256ELi128ELb1ELb1ELb1ELb0ELb1ELb1EEEEEEEEEvNT_6ParamsE --------------------------
	.section	.nv.constant0._ZN7cutlass13device_kernelIN5flash11enable_sm90INS1_16FlashAttnFwdSm90INS1_25CollectiveMainloopFwdSm90ILi2EN4cute5tupleIJNS5_1CILi1EEES8_S8_EEENS6_IJNS7_ILi128EEENS7_ILi96EEENS7_ILi64EEEEEELi256ENS_6half_tEfNS_4arch4Sm90ELb0ELb0ELb1ELb1ELb1ELb1ELb1ELb1ELb0ELb1ELb1ELb0EEENS1_21CollectiveEpilogueFwdINS6_IJSA_NS7_ILi256EEESB_EEES9_SE_SG_Li256ELb1ELb1ELb1ELb0EEENS1_36VarlenDynamicPersistentTileSchedulerILi128ELi96ELi256ELi128ELb1ELb1ELb1ELb0ELb1ELb1EEEEEEEEEvNT_6ParamsE,"a",@progbits
	.sectionflags	@""
	.align	4
.nv.constant0._ZN7cutlass13device_kernelIN5flash11enable_sm90INS1_16FlashAttnFwdSm90INS1_25CollectiveMainloopFwdSm90ILi2EN4cute5tupleIJNS5_1CILi1EEES8_S8_EEENS6_IJNS7_ILi128EEENS7_ILi96EEENS7_ILi64EEEEEELi256ENS_6half_tEfNS_4arch4Sm90ELb0ELb0ELb1ELb1ELb1ELb1ELb1ELb1ELb0ELb1ELb1ELb0EEENS1_21CollectiveEpilogueFwdINS6_IJSA_NS7_ILi256EEESB_EEES9_SE_SG_Li256ELb1ELb1ELb1ELb0EEENS1_36VarlenDynamicPersistentTileSchedulerILi128ELi96ELi256ELi128ELb1ELb1ELb1ELb0ELb1ELb1EEEEEEEEEvNT_6ParamsE:
	.zero		3840


//--------------------- .nv.constant0._ZN7cutlass13device_kernelIN5flash11enable_sm90INS1_16FlashAttnFwdSm90INS1_25CollectiveMainloopFwdSm90ILi2EN4cute5tupleIJNS5_1CILi1EEES8_S8_EEENS6_IJNS7_ILi128EEENS7_ILi96EEENS7_ILi64EEEEEELi256ENS_6half_tEfNS_4arch4Sm90ELb0ELb1ELb1ELb0ELb1ELb0ELb0ELb1ELb0ELb1ELb1ELb0EEENS1_21CollectiveEpilogueFwdINS6_IJSA_NS7_ILi256EEESB_EEES9_SE_SG_Li256ELb0ELb1ELb1ELb0EEENS1_19SingleTileSchedulerILb0ELb1ELb1ELi128EEEEEEEEEvNT_6ParamsE --------------------------
	.section	.nv.constant0._ZN7cutlass13device_kernelIN5flash11enable_sm90INS1_16FlashAttnFwdSm90INS1_25CollectiveMainloopFwdSm90ILi2EN4cute5tupleIJNS5_1CILi1EEES8_S8_EEENS6_IJNS7_ILi128EEENS7_ILi96EEENS7_ILi64EEEEEELi256ENS_6half_tEfNS_4arch4Sm90ELb0ELb1ELb1ELb0ELb1ELb0ELb0ELb1ELb0ELb1ELb1ELb0EEENS1_21CollectiveEpilogueFwdINS6_IJSA_NS7_ILi256EEESB_EEES9_SE_SG_Li256ELb0ELb1ELb1ELb0EEENS1_19SingleTileSchedulerILb0ELb1ELb1ELi128EEEEEEEEEvNT_6ParamsE,"a",@progbits
	.sectionflags	@""
	.align	4
.nv.constant0._ZN7cutlass13device_kernelIN5flash11enable_sm90INS1_16FlashAttnFwdSm90INS1_25CollectiveMainloopFwdSm90ILi2EN4cute5tupleIJNS5_1CILi1EEES8_S8_EEENS6_IJNS7_ILi128EEENS7_ILi96EEENS7_ILi64EEEEEELi256ENS_6half_tEfNS_4arch4Sm90ELb0ELb1ELb1ELb0ELb1ELb0ELb0ELb1ELb0ELb1ELb1ELb0EEENS1_21CollectiveEpilogueFwdINS6_IJSA_NS7_ILi256EEESB_EEES9_SE_SG_Li256ELb0ELb1ELb1ELb0EEENS1_19SingleTileSchedulerILb0ELb1ELb1ELi128EEEEEEEEEvNT_6ParamsE:
	.zero		3456


//--------------------- .nv.constant0._ZN7cutlass13device_kernelIN5flash11enable_sm90INS1_16FlashAttnFwdSm90INS1_25CollectiveMainloopFwdSm90ILi2EN4cute5tupleIJNS5_1CILi1EEES8_S8_EEENS6_IJNS7_ILi128EEENS7_ILi96EEENS7_ILi64EEEEEELi256ENS_6half_tEfNS_4arch4Sm90ELb0ELb1ELb1ELb0ELb1ELb0ELb1ELb1ELb0ELb1ELb1ELb0EEENS1_21CollectiveEpilogueFwdINS6_IJSA_NS7_ILi256EEESB_EEES9_SE_SG_Li256ELb0ELb1ELb1ELb0EEENS1_19SingleTileSchedulerILb0ELb1ELb1ELi128EEEEEEEEEvNT_6ParamsE --------------------------
	.section	.nv.constant0._ZN7cutlass13device_kernelIN5flash11enable_sm90INS1_16FlashAttnFwdSm90INS1_25CollectiveMainloopFwdSm90ILi2EN4cute5tupleIJNS5_1CILi1EEES8_S8_EEENS6_IJNS7_ILi128EEENS7_ILi96EEENS7_ILi64EEEEEELi256ENS_6half_tEfNS_4arch4Sm90ELb0ELb1ELb1ELb0ELb1ELb0ELb1ELb1ELb0ELb1ELb1ELb0EEENS1_21CollectiveEpilogueFwdINS6_IJSA_NS7_ILi256EEESB_EEES9_SE_SG_Li256ELb0ELb1ELb1ELb0EEENS1_19SingleTileSchedulerILb0ELb1ELb1ELi128EEEEEEEEEvNT_6ParamsE,"a",@progbits
	.sectionflags	@""
	.align	4
.nv.constant0._ZN7cutlass13device_kernelIN5flash11enable_sm90INS1_16FlashAttnFwdSm90INS1_25CollectiveMainloopFwdSm90ILi2EN4cute5tupleIJNS5_1CILi1EEES8_S8_EEENS6_IJNS7_ILi128EEENS7_ILi96EEENS7_ILi64EEEEEELi256ENS_6half_tEfNS_4arch4Sm90ELb0ELb1ELb1ELb0ELb1ELb0ELb1ELb1ELb0ELb1ELb1ELb0EEENS1_21CollectiveEpilogueFwdINS6_IJSA_NS7_ILi256EEESB_EEES9_SE_SG_Li256ELb0ELb1ELb1ELb0EEENS1_19SingleTileSchedulerILb0ELb1ELb1ELi128EEEEEEEEEvNT_6ParamsE:
	.zero		3712


//--------------------- .nv.constant0._ZN7cutlass13device_kernelIN5flash11enable_sm90INS1_16FlashAttnFwdSm90INS1_25CollectiveMainloopFwdSm90ILi2EN4cute5tupleIJNS5_1CILi1EEES8_S8_EEENS6_IJNS7_ILi128EEENS7_ILi96EEENS7_ILi64EEEEEELi256ENS_6half_tEfNS_4arch4Sm90ELb0ELb1ELb1ELb1ELb1ELb0ELb0ELb1ELb0ELb1ELb1ELb0EEENS1_21CollectiveEpilogueFwdINS6_IJSA_NS7_ILi256EEESB_EEES9_SE_SG_Li256ELb1ELb1ELb1ELb0EEENS1_36VarlenDynamicPersistentTileSchedulerILi128ELi96ELi256ELi128ELb1ELb1ELb1ELb1ELb0ELb1EEEEEEEEEvNT_6ParamsE --------------------------
	.section	.nv.constant0._ZN7cutlass13device_kernelIN5flash11enable_sm90INS1_16FlashAttnFwdSm90INS1_25CollectiveMainloopFwdSm90ILi2EN4cute5tupleIJNS5_1CILi1EEES8_S8_EEENS6_IJNS7_ILi128EEENS7_ILi96EEENS7_ILi64EEEEEELi256ENS_6half_tEfNS_4arch4Sm90ELb0ELb1ELb1ELb1ELb1ELb0ELb0ELb1ELb0ELb1ELb1ELb0EEENS1_21CollectiveEpilogueFwdINS6_IJSA_NS7_ILi256EEESB_EEES9_SE_SG_Li256ELb1ELb1ELb1ELb0EEENS1_36VarlenDynamicPersistentTileSchedulerILi128ELi96ELi256ELi128ELb1ELb1ELb1ELb1ELb0ELb1EEEEEEEEEvNT_6ParamsE,"a",@progbits
	.sectionflags	@""
	.align	4
.nv.constant0._ZN7cutlass13device_kernelIN5flash11enable_sm90INS1_16FlashAttnFwdSm90INS1_25CollectiveMainloopFwdSm90ILi2EN4cute5tupleIJNS5_1CILi1EEES8_S8_EEENS6_IJNS7_ILi128EEENS7_ILi96EEENS7_ILi64EEEEEELi256ENS_6half_tEfNS_4arch4Sm90ELb0ELb1ELb1ELb1ELb1ELb0ELb0ELb1ELb0ELb1ELb1ELb0EEENS1_21CollectiveEpilogueFwdINS6_IJSA_NS7_ILi256EEESB_EEES9_SE_SG_Li256ELb1ELb1ELb1ELb0EEENS1_36VarlenDynamicPersistentTileSchedulerILi128ELi96ELi256ELi128ELb1ELb1ELb1ELb1ELb0ELb1EEEEEEEEEvNT_6ParamsE:
	.zero		3584


//--------------------- .nv.constant0._ZN7cutlass13device_kernelIN5flash11enable_sm90INS1_16FlashAttnFwdSm90INS1_25CollectiveMainloopFwdSm90ILi2EN4cute5tupleIJNS5_1CILi1EEES8_S8_EEENS6_IJNS7_ILi128EEENS7_ILi96EEENS7_ILi64EEEEEELi256ENS_6half_tEfNS_4arch4Sm90ELb0ELb1ELb1ELb1ELb1ELb1ELb0ELb1ELb0ELb1ELb1ELb0EEENS1_21CollectiveEpilogueFwdINS6_IJSA_NS7_ILi256EEESB_EEES9_SE_SG_Li256ELb1ELb1ELb1ELb0EEENS1_36VarlenDynamicPersistentTileSchedulerILi128ELi96ELi256ELi128ELb1ELb1ELb1ELb1ELb0ELb1EEEEEEEEEvNT_6ParamsE --------------------------
	.section	.nv.constant0._ZN7cutlass13device_kernelIN5flash11enable_sm90INS1_16FlashAttnFwdSm90INS1_25CollectiveMainloopFwdSm90ILi2EN4cute5tupleIJNS5_1CILi1EEES8_S8_EEENS6_IJNS7_ILi128EEENS7_ILi96EEENS7_ILi64EEEEEELi256ENS_6half_tEfNS_4arch4Sm90ELb0ELb1ELb1ELb1ELb1ELb1ELb0ELb1ELb0ELb1ELb1ELb0EEENS1_21CollectiveEpilogueFwdINS6_IJSA_NS7_ILi256EEESB_EEES9_SE_SG_Li256ELb1ELb1ELb1ELb0EEENS1_36VarlenDynamicPersistentTileSchedulerILi128ELi96ELi256ELi128ELb1ELb1ELb1ELb1ELb0ELb1EEEEEEEEEvNT_6ParamsE,"a",@progbits
	.sectionflags	@""
	.align	4
.nv.constant0._ZN7cutlass13device_kernelIN5flash11enable_sm90INS1_16FlashAttnFwdSm90INS1_25CollectiveMainloopFwdSm90ILi2EN4cute5tupleIJNS5_1CILi1EEES8_S8_EEENS6_IJNS7_ILi128EEENS7_ILi96EEENS7_ILi64EEEEEELi256ENS_6half_tEfNS_4arch4Sm90ELb0ELb1ELb1ELb1ELb1ELb1ELb0ELb1ELb0ELb1ELb1ELb0EEENS1_21CollectiveEpilogueFwdINS6_IJSA_NS7_ILi256EEESB_EEES9_SE_SG_Li256ELb1ELb1ELb1ELb0EEENS1_36VarlenDynamicPersistentTileSchedulerILi128ELi96ELi256ELi128ELb1ELb1ELb1ELb1ELb0ELb1EEEEEEEEEvNT_6ParamsE:
	.zero		3584


//--------------------- .nv.constant0._ZN7cutlass13device_kernelIN5flash11enable_sm90INS1_16FlashAttnFwdSm90INS1_25CollectiveMainloopFwdSm90ILi2EN4cute5tupleIJNS5_1CILi1EEES8_S8_EEENS6_IJNS7_ILi128EEENS7_ILi96EEENS7_ILi64EEEEEELi256ENS_6half_tEfNS_4arch4Sm90ELb0ELb1ELb1ELb1ELb1ELb0ELb1ELb1ELb0ELb1ELb1ELb0EEENS1_21CollectiveEpilogueFwdINS6_IJSA_NS7_ILi256EEESB_EEES9_SE_SG_Li256ELb1ELb1ELb1ELb0EEENS1_36VarlenDynamicPersistentTileSchedulerILi128ELi96ELi256ELi128ELb1ELb1ELb1ELb1ELb0ELb1EEEEEEEEEvNT_6ParamsE --------------------------
	.section	.nv.constant0._ZN7cutlass13device_kernelIN5flash11enable_sm90INS1_16FlashAttnFwdSm90INS1_25CollectiveMainloopFwdSm90ILi2EN4cute5tupleIJNS5_1CILi1EEES8_S8_EEENS6_IJNS7_ILi128EEENS7_ILi96EEENS7_ILi64EEEEEELi256ENS_6half_tEfNS_4arch4Sm90ELb0ELb1ELb1ELb1ELb1ELb0ELb1ELb1ELb0ELb1ELb1ELb0EEENS1_21CollectiveEpilogueFwdINS6_IJSA_NS7_ILi256EEESB_EEES9_SE_SG_Li256ELb1ELb1ELb1ELb0EEENS1_36VarlenDynamicPersistentTileSchedulerILi128ELi96ELi256ELi128ELb1ELb1ELb1ELb1ELb0ELb1EEEEEEEEEvNT_6ParamsE,"a",@progbits
	.sectionflags	@""
	.align	4
.nv.constant0._ZN7cutlass13device_kernelIN5flash11enable_sm90INS1_16FlashAttnFwdSm90INS1_25CollectiveMainloopFwdSm90ILi2EN4cute5tupleIJNS5_1CILi1EEES8_S8_EEENS6_IJNS7_ILi128EEENS7_ILi96EEENS7_ILi64EEEEEELi256ENS_6half_tEfNS_4arch4Sm90ELb0ELb1ELb1ELb1ELb1ELb0ELb1ELb1ELb0ELb1ELb1ELb0EEENS1_21CollectiveEpilogueFwdINS6_IJSA_NS7_ILi256EEESB_EEES9_SE_SG_Li256ELb1ELb1ELb1ELb0EEENS1_36VarlenDynamicPersistentTileSchedulerILi128ELi96ELi256ELi128ELb1ELb1ELb1ELb1ELb0ELb1EEEEEEEEEvNT_6ParamsE:
	.zero		3840


//--------------------- .nv.constant0._ZN7cutlass13device_kernelIN5flash11enable_sm90INS1_16FlashAttnFwdSm90INS1_25CollectiveMainloopFwdSm90ILi2EN4cute5tupleIJNS5_1CILi1EEES8_S8_EEENS6_IJNS7_ILi128EEENS7_ILi96EEENS7_ILi64EEEEEELi256ENS_6half_tEfNS_4arch4Sm90ELb0ELb1ELb1ELb1ELb1ELb1ELb1ELb1ELb0ELb1ELb1ELb0EEENS1_21CollectiveEpilogueFwdINS6_IJSA_NS7_ILi256EEESB_EEES9_SE_SG_Li256ELb1ELb1ELb1ELb0EEENS1_36VarlenDynamicPersistentTileSchedulerILi128ELi96ELi256ELi128ELb1ELb1ELb1ELb1ELb0ELb1EEEEEEEEEvNT_6ParamsE --------------------------
	.section	.nv.constant0._ZN7cutlass13device_kernelIN5flash11enable_sm90INS1_16FlashAttnFwdSm90INS1_25CollectiveMainloopFwdSm90ILi2EN4cute5tupleIJNS5_1CILi1EEES8_S8_EEENS6_IJNS7_ILi128EEENS7_ILi96EEENS7_ILi64EEEEEELi256ENS_6half_tEfNS_4arch4Sm90ELb0ELb1ELb1ELb1ELb1ELb1ELb1ELb1ELb0ELb1ELb1ELb0EEENS1_21CollectiveEpilogueFwdINS6_IJSA_NS7_ILi256EEESB_EEES9_SE_SG_Li256ELb1ELb1ELb1ELb0EEENS1_36VarlenDynamicPersistentTileSchedulerILi128ELi96ELi256ELi128ELb1ELb1ELb1ELb1ELb0ELb1EEEEEEEEEvNT_6ParamsE,"a",@progbits
	.sectionflags	@""
	.align	4
.nv.constant0._ZN7cutlass13device_kernelIN5flash11enable_sm90INS1_16FlashAttnFwdSm90INS1_25CollectiveMainloopFwdSm90ILi2EN4cute5tupleIJNS5_1CILi1EEES8_S8_EEENS6_IJNS7_ILi128EEENS7_ILi96EEENS7_ILi64EEEEEELi256ENS_6half_tEfNS_4arch4Sm90ELb0ELb1ELb1ELb1ELb1ELb1ELb1ELb1ELb0ELb1ELb1ELb0EEENS1_21CollectiveEpilogueFwdINS6_IJSA_NS7_ILi256EEESB_EEES9_SE_SG_Li256ELb1ELb1ELb1ELb0EEENS1_36VarlenDynamicPersistentTileSchedulerILi128ELi96ELi256ELi128ELb1ELb1ELb1ELb1ELb0ELb1EEEEEEEEEvNT_6ParamsE:
	.zero		3840


//--------------------- .nv.constant0._ZN7cutlass13device_kernelIN5flash11enable_sm90INS1_16FlashAttnFwdSm90INS1_25CollectiveMainloopFwdSm90ILi2EN4cute5tupleIJNS5_1CILi1EEES8_S8_EEENS6_IJNS7_ILi128EEENS7_ILi96EEENS7_ILi64EEEEEELi256ENS_6half_tEfNS_4arch4Sm90ELb1ELb0ELb1ELb0ELb1ELb0ELb0ELb1ELb0ELb1ELb1ELb0EEENS1_21CollectiveEpilogueFwdINS6_IJSA_NS7_ILi256EEESB_EEES9_SE_SG_Li256ELb0ELb1ELb1ELb0EEENS1_19SingleTileSchedulerILb0ELb1ELb1ELi128EEEEEEEEEvNT_6ParamsE --------------------------
	.section	.nv.constant0._ZN7cutlass13device_kernelIN5flash11enable_sm90INS1_16FlashAttnFwdSm90INS1_25CollectiveMainloopFwdSm90ILi2EN4cute5tupleIJNS5_1CILi1EEES8_S8_EEENS6_IJNS7_ILi128EEENS7_ILi96EEENS7_ILi64EEEEEELi256ENS_6half_tEfNS_4arch4Sm90ELb1ELb0ELb1ELb0ELb1ELb0ELb0ELb1ELb0ELb1ELb1ELb0EEENS1_21CollectiveEpilogueFwdINS6_IJSA_NS7_ILi256EEESB_EEES9_SE_SG_Li256ELb0ELb1ELb1ELb0EEENS1_19SingleTileSchedulerILb0ELb1ELb1ELi128EEEEEEEEEvNT_6ParamsE,"a",@progbits
	.sectionflags	@""
	.align	4
.nv.constant0._ZN7cutlass13device_kernelIN5flash11enable_sm90INS1_16FlashAttnFwdSm90INS1_25CollectiveMainloopFwdSm90ILi2EN4cute5tupleIJNS5_1CILi1EEES8_S8_EEENS6_IJNS7_ILi128EEENS7_ILi96EEENS7_ILi64EEEEEELi256ENS_6half_tEfNS_4arch4Sm90ELb1ELb0ELb1ELb0ELb1ELb0ELb0ELb1ELb0ELb1ELb1ELb0EEENS1_21CollectiveEpilogueFwdINS6_IJSA_NS7_ILi256EEESB_EEES9_SE_SG_Li256ELb0ELb1ELb1ELb0EEENS1_19SingleTileSchedulerILb0ELb1ELb1ELi128EEEEEEEEEvNT_6ParamsE:
	.zero		3456


//--------------------- .nv.constant0._ZN7cutlass13device_kernelIN5flash11enable_sm90INS1_16FlashAttnFwdSm90INS1_25CollectiveMainloopFwdSm90ILi2EN4cute5tupleIJNS5_1CILi1EEES8_S8_EEENS6_IJNS7_ILi128EEENS7_ILi96EEENS7_ILi64EEEEEELi256ENS_6half_tEfNS_4arch4Sm90ELb1ELb0ELb1ELb0ELb1ELb0ELb1ELb1ELb0ELb1ELb1ELb0EEENS1_21CollectiveEpilogueFwdINS6_IJSA_NS7_ILi256EEESB_EEES9_SE_SG_Li256ELb0ELb1ELb1ELb0EEENS1_19SingleTileSchedulerILb0ELb1ELb1ELi128EEEEEEEEEvNT_6ParamsE --------------------------
	.section	.nv.constant0._ZN7cutlass13device_kernelIN5flash11enable_sm90INS1_16FlashAttnFwdSm90INS1_25CollectiveMainloopFwdSm90ILi2EN4cute5tupleIJNS5_1CILi1EEES8_S8_EEENS6_IJNS7_ILi128EEENS7_ILi96EEENS7_ILi64EEEEEELi256ENS_6half_tEfNS_4arch4Sm90ELb1ELb0ELb1ELb0ELb1ELb0ELb1ELb1ELb0ELb1ELb1ELb0EEENS1_21CollectiveEpilogueFwdINS6_IJSA_NS7_ILi256EEESB_EEES9_SE_SG_Li256ELb0ELb1ELb1ELb0EEENS1_19SingleTileSchedulerILb0ELb1ELb1ELi128EEEEEEEEEvNT_6ParamsE,"a",@progbits
	.sectionflags	@""
	.align	4
.nv.constant0._ZN7cutlass13device_kernelIN5flash11enable_sm90INS1_16FlashAttnFwdSm90INS1_25CollectiveMainloopFwdSm90ILi2EN4cute5tupleIJNS5_1CILi1EEES8_S8_EEENS6_IJNS7_ILi128EEENS7_ILi96EEENS7_ILi64EEEEEELi256ENS_6half_tEfNS_4arch4Sm90ELb1ELb0ELb1ELb0ELb1ELb0ELb1ELb1ELb0ELb1ELb1ELb0EEENS1_21CollectiveEpilogueFwdINS6_IJSA_NS7_ILi256EEESB_EEES9_SE_SG_Li256ELb0ELb1ELb1ELb0EEENS1_19SingleTileSchedulerILb0ELb1ELb1ELi128EEEEEEEEEvNT_6ParamsE:
	.zero		3712


//--------------------- .nv.constant0._ZN7cutlass13device_kernelIN5flash11enable_sm90INS1_16FlashAttnFwdSm90INS1_25CollectiveMainloopFwdSm90ILi2EN4cute5tupleIJNS5_1CILi1EEES8_S8_EEENS6_IJNS7_ILi128EEENS7_ILi96EEENS7_ILi64EEEEEELi256ENS_6half_tEfNS_4arch4Sm90ELb1ELb0ELb1ELb1ELb1ELb0ELb0ELb1ELb0ELb1ELb1ELb0EEENS1_21CollectiveEpilogueFwdINS6_IJSA_NS7_ILi256EEESB_EEES9_SE_SG_Li256ELb1ELb1ELb1ELb0EEENS1_36VarlenDynamicPersistentTileSchedulerILi128ELi96ELi256ELi128ELb1ELb1ELb1ELb1ELb1ELb1EEEEEEEEEvNT_6ParamsE --------------------------
	.section	.nv.constant0._ZN7cutlass13device_kernelIN5flash11enable_sm90INS1_16FlashAttnFwdSm90INS1_25CollectiveMainloopFwdSm90ILi2EN4cute5tupleIJNS5_1CILi1EEES8_S8_EEENS6_IJNS7_ILi128EEENS7_ILi96EEENS7_ILi64EEEEEELi256ENS_6half_tEfNS_4arch4Sm90ELb1ELb0ELb1ELb1ELb1ELb0ELb0ELb1ELb0ELb1ELb1ELb0EEENS1_21CollectiveEpilogueFwdINS6_IJSA_NS7_ILi256EEESB_EEES9_SE_SG_Li256ELb1ELb1ELb1ELb0EEENS1_36VarlenDynamicPersistentTileSchedulerILi128ELi96ELi256ELi128ELb1ELb1ELb1ELb1ELb1ELb1EEEEEEEEEvNT_6ParamsE,"a",@progbits
	.sectionflags	@""
	.align	4
.nv.constant0._ZN7cutlass13device_kernelIN5flash11enable_sm90INS1_16FlashAttnFwdSm90INS1_25CollectiveMainloopFwdSm90ILi2EN4cute5tupleIJNS5_1CILi1EEES8_S8_EEENS6_IJNS7_ILi128EEENS7_ILi96EEENS7_ILi64EEEEEELi256ENS_6half_tEfNS_4arch4Sm90ELb1ELb0ELb1ELb1ELb1ELb0ELb0ELb1ELb0ELb1ELb1ELb0EEENS1_21CollectiveEpilogueFwdINS6_IJSA_NS7_ILi256EEESB_EEES9_SE_SG_Li256ELb1ELb1ELb1ELb0EEENS1_36VarlenDynamicPersistentTileSchedulerILi128ELi96ELi256ELi128ELb1ELb1ELb1ELb1ELb1ELb1EEEEEEEEEvNT_6ParamsE:
	.zero		3584


//--------------------- .nv.constant0._ZN7cutlass13device_kernelIN5flash11enable_sm90INS1_16FlashAttnFwdSm90INS1_25CollectiveMainloopFwdSm90ILi2EN4cute5tupleIJNS5_1CILi1EEES8_S8_EEENS6_IJNS7_ILi128EEENS7_ILi96EEENS7_ILi64EEEEEELi256ENS_6half_tEfNS_4arch4Sm90ELb1ELb0ELb1ELb1ELb1ELb1ELb0ELb1ELb0ELb1ELb1ELb0EEENS1_21CollectiveEpilogueFwdINS6_IJSA_NS7_ILi256EEESB_EEES9_SE_SG_Li256ELb1ELb1ELb1ELb0EEENS1_36VarlenDynamicPersistentTileSchedulerILi128ELi96ELi256ELi128ELb1ELb1ELb1ELb1ELb1ELb1EEEEEEEEEvNT_6ParamsE --------------------------
	.section	.nv.constant0._ZN7cutlass13device_kernelIN5flash11enable_sm90INS1_16FlashAttnFwdSm90INS1_25CollectiveMainloopFwdSm90ILi2EN4cute5tupleIJNS5_1CILi1EEES8_S8_EEENS6_IJNS7_ILi128EEENS7_ILi96EEENS7_ILi64EEEEEELi256ENS_6half_tEfNS_4arch4Sm90ELb1ELb0ELb1ELb1ELb1ELb1ELb0ELb1ELb0ELb1ELb1ELb0EEENS1_21CollectiveEpilogueFwdINS6_IJSA_NS7_ILi256EEESB_EEES9_SE_SG_Li256ELb1ELb1ELb1ELb0EEENS1_36VarlenDynamicPersistentTileSchedulerILi128ELi96ELi256ELi128ELb1ELb1ELb1ELb1ELb1ELb1EEEEEEEEEvNT_6ParamsE,"a",@progbits
	.sectionflags	@""
	.align	4
.nv.constant0._ZN7cutlass13device_kernelIN5flash11enable_sm90INS1_16FlashAttnFwdSm90INS1_25CollectiveMainloopFwdSm90ILi2EN4cute5tupleIJNS5_1CILi1EEES8_S8_EEENS6_IJNS7_ILi128EEENS7_ILi96EEENS7_ILi64EEEEEELi256ENS_6half_tEfNS_4arch4Sm90ELb1ELb0ELb1ELb1ELb1ELb1ELb0ELb1ELb0ELb1ELb1ELb0EEENS1_21CollectiveEpilogueFwdINS6_IJSA_NS7_ILi256EEESB_EEES9_SE_SG_Li256ELb1ELb1ELb1ELb0EEENS1_36VarlenDynamicPersistentTileSchedulerILi128ELi96ELi256ELi128ELb1ELb1ELb1ELb1ELb1ELb1EEEEEEEEEvNT_6ParamsE:
	.zero		3584


//--------------------- .nv.constant0._ZN7cutlass13device_kernelIN5flash11enable_sm90INS1_16FlashAttnFwdSm90INS1_25CollectiveMainloopFwdSm90ILi2EN4cute5tupleIJNS5_1CILi1EEES8_S8_EEENS6_IJNS7_ILi128EEENS7_ILi96EEENS7_ILi64EEEEEELi256ENS_6half_tEfNS_4arch4Sm90ELb1ELb0ELb1ELb1ELb1ELb0ELb1ELb1ELb0ELb1ELb1ELb0EEENS1_21CollectiveEpilogueFwdINS6_IJSA_NS7_ILi256EEESB_EEES9_SE_SG_Li256ELb1ELb1ELb1ELb0EEENS1_36VarlenDynamicPersistentTileSchedulerILi128ELi96ELi256ELi128ELb1ELb1ELb1ELb1ELb1ELb1EEEEEEEEEvNT_6ParamsE --------------------------
	.section	.nv.constant0._ZN7cutlass13device_kernelIN5flash11enable_sm90INS1_16FlashAttnFwdSm90INS1_25CollectiveMainloopFwdSm90ILi2EN4cute5tupleIJNS5_1CILi1EEES8_S8_EEENS6_IJNS7_ILi128EEENS7_ILi96EEENS7_ILi64EEEEEELi256ENS_6half_tEfNS_4arch4Sm90ELb1ELb0ELb1ELb1ELb1ELb0ELb1ELb1ELb0ELb1ELb1ELb0EEENS1_21CollectiveEpilogueFwdINS6_IJSA_NS7_ILi256EEESB_EEES9_SE_SG_Li256ELb1ELb1ELb1ELb0EEENS1_36VarlenDynamicPersistentTileSchedulerILi128ELi96ELi256ELi128ELb1ELb1ELb1ELb1ELb1ELb1EEEEEEEEEvNT_6ParamsE,"a",@progbits
	.sectionflags	@""
	.align	4
.nv.constant0._ZN7cutlass13device_kernelIN5flash11enable_sm90INS1_16FlashAttnFwdSm90INS1_25CollectiveMainloopFwdSm90ILi2EN4cute5tupleIJNS5_1CILi1EEES8_S8_EEENS6_IJNS7_ILi128EEENS7_ILi96EEENS7_ILi64EEEEEELi256ENS_6half_tEfNS_4arch4Sm90ELb1ELb0ELb1ELb1ELb1ELb0ELb1ELb1ELb0ELb1ELb1ELb0EEENS1_21CollectiveEpilogueFwdINS6_IJSA_NS7_ILi256EEESB_EEES9_SE_SG_Li256ELb1ELb1ELb1ELb0EEENS1_36VarlenDynamicPersistentTileSchedulerILi128ELi96ELi256ELi128ELb1ELb1ELb1ELb1ELb1ELb1EEEEEEEEEvNT_6ParamsE:
	.zero		3840


//--------------------- .nv.constant0._ZN7cutlass13device_kernelIN5flash11enable_sm90INS1_16FlashAttnFwdSm90INS1_25CollectiveMainloopFwdSm90ILi2EN4cute5tupleIJNS5_1CILi1EEES8_S8_EEENS6_IJNS7_ILi128EEENS7_ILi96EEENS7_ILi64EEEEEELi256ENS_6half_tEfNS_4arch4Sm90ELb1ELb0ELb1ELb1ELb1ELb1ELb1ELb1ELb0ELb1ELb1ELb0EEENS1_21CollectiveEpilogueFwdINS6_IJSA_NS7_ILi256EEESB_EEES9_SE_SG_Li256ELb1ELb1ELb1ELb0EEENS1_36VarlenDynamicPersistentTileSchedulerILi128ELi96ELi256ELi128ELb1ELb1ELb1ELb1ELb1ELb1EEEEEEEEEvNT_6ParamsE --------------------------
	.section	.nv.constant0._ZN7cutlass13device_kernelIN5flash11enable_sm90INS1_16FlashAttnFwdSm90INS1_25CollectiveMainloopFwdSm90ILi2EN4cute5tupleIJNS5_1CILi1EEES8_S8_EEENS6_IJNS7_ILi128EEENS7_ILi96EEENS7_ILi64EEEEEELi256ENS_6half_tEfNS_4arch4Sm90ELb1ELb0ELb1ELb1ELb1ELb1ELb1ELb1ELb0ELb1ELb1ELb0EEENS1_21CollectiveEpilogueFwdINS6_IJSA_NS7_ILi256EEESB_EEES9_SE_SG_Li256ELb1ELb1ELb1ELb0EEENS1_36VarlenDynamicPersistentTileSchedulerILi128ELi96ELi256ELi128ELb1ELb1ELb1ELb1ELb1ELb1EEEEEEEEEvNT_6ParamsE,"a",@progbits
	.sectionflags	@""
	.align	4
.nv.constant0._ZN7cutlass13device_kernelIN5flash11enable_sm90INS1_16FlashAttnFwdSm90INS1_25CollectiveMainloopFwdSm90ILi2EN4cute5tupleIJNS5_1CILi1EEES8_S8_EEENS6_IJNS7_ILi128EEENS7_ILi96EEENS7_ILi64EEEEEELi256ENS_6half_tEfNS_4arch4Sm90ELb1ELb0ELb1ELb1ELb1ELb1ELb1ELb1ELb0ELb1ELb1ELb0EEENS1_21CollectiveEpilogueFwdINS6_IJSA_NS7_ILi256EEESB_EEES9_SE_SG_Li256ELb1ELb1ELb1ELb0EEENS1_36VarlenDynamicPersistentTileSchedulerILi128ELi96ELi256ELi128ELb1ELb1ELb1ELb1ELb1ELb1EEEEEEEEEvNT_6ParamsE:
	.zero		3840


//--------------------- SYMBOLS --------------------------

	.type		.nv.reservedSmem.offset0,@object
	.size		.nv.reservedSmem.offset0,0x4
